//
// Generated by NVIDIA NVVM Compiler
//
// Compiler Build ID: CL-36424714
// Cuda compilation tools, release 13.0, V13.0.88
// Based on NVVM 20.0.0
//

.version 9.0
.target sm_100
.address_size 64

	// .globl	_Z17bruteforce_kernelmmPbPcPy
.const .align 8 .b8 d_table[8192];
.const .align 1 .b8 d_charset[62];
.const .align 1 .b8 d_target[24];

.visible .entry _Z17bruteforce_kernelmmPbPcPy(
	.param .u64 _Z17bruteforce_kernelmmPbPcPy_param_0,
	.param .u64 _Z17bruteforce_kernelmmPbPcPy_param_1,
	.param .u64 .ptr .align 1 _Z17bruteforce_kernelmmPbPcPy_param_2,
	.param .u64 .ptr .align 1 _Z17bruteforce_kernelmmPbPcPy_param_3,
	.param .u64 .ptr .align 1 _Z17bruteforce_kernelmmPbPcPy_param_4
)
{
	.local .align 16 .b8 	__local_depot0[144];
	.reg .b64 	%SP;
	.reg .b64 	%SPL;
	.reg .pred 	%p<92>;
	.reg .b16 	%rs<142>;
	.reg .b32 	%r<101>;
	.reg .b64 	%rd<3639>;

	mov.u64 	%SPL, __local_depot0;
	ld.param.u64 	%rd118, [_Z17bruteforce_kernelmmPbPcPy_param_0];
	ld.param.u64 	%rd119, [_Z17bruteforce_kernelmmPbPcPy_param_1];
	ld.param.u64 	%rd120, [_Z17bruteforce_kernelmmPbPcPy_param_2];
	ld.param.u64 	%rd121, [_Z17bruteforce_kernelmmPbPcPy_param_3];
	ld.param.u64 	%rd122, [_Z17bruteforce_kernelmmPbPcPy_param_4];
	cvta.to.global.u64 	%rd1, %rd121;
	cvta.to.global.u64 	%rd2, %rd122;
	cvta.to.global.u64 	%rd3, %rd120;
	add.u64 	%rd4, %SPL, 0;
	add.u64 	%rd5, %SPL, 32;
	ld.global.u8 	%rs17, [%rd3];
	setp.ne.s16 	%p1, %rs17, 0;
	@%p1 bra 	$L__BB0_64;
	mov.u32 	%r6, %ntid.x;
	and.b64  	%rd6, %rd118, 7;
	and.b64  	%rd7, %rd118, 3;
	and.b64  	%rd8, %rd118, 15;
	and.b64  	%rd9, %rd118, -16;
	ld.const.u8 	%rs1, [d_target+1];
	ld.const.u8 	%rs2, [d_target+2];
	ld.const.u8 	%rs3, [d_target+3];
	ld.const.u8 	%rs4, [d_target+4];
	ld.const.u8 	%rs5, [d_target+5];
	ld.const.u8 	%rs6, [d_target+6];
	ld.const.u8 	%rs7, [d_target+7];
	ld.const.u8 	%rs8, [d_target+8];
	ld.const.u8 	%rs9, [d_target+9];
	ld.const.u8 	%rs10, [d_target+15];
	ld.const.u8 	%rs11, [d_target+16];
	ld.const.u8 	%rs12, [d_target+17];
	ld.const.u8 	%rs13, [d_target+19];
	ld.const.u8 	%rs14, [d_target+21];
	ld.const.u8 	%rs15, [d_target+22];
	ld.const.u8 	%rs16, [d_target+23];
	and.b64  	%rd125, %rd118, -8;
	neg.s64 	%rd10, %rd125;
	mov.u32 	%r7, %tid.x;
	mov.u32 	%r8, %ctaid.x;
	mad.lo.s32 	%r9, %r8, %r6, %r7;
	cvt.u64.u32 	%rd126, %r9;
	add.s64 	%rd13, %rd119, %rd126;
	mov.u32 	%r10, %nctaid.x;
	mul.lo.s32 	%r11, %r10, %r6;
	cvt.u64.u32 	%rd12, %r11;
	cvt.u32.u64 	%r75, %rd118;
	ld.const.u8 	%rs49, [d_target];
	ld.const.u8 	%rs76, [d_target+10];
	ld.const.u8 	%rs81, [d_target+11];
	ld.const.u8 	%rs86, [d_target+12];
	ld.const.u8 	%rs91, [d_target+13];
	ld.const.u8 	%rs96, [d_target+14];
	ld.const.u8 	%rs108, [d_target+18];
	ld.const.u8 	%rs116, [d_target+20];
$L__BB0_2:
	setp.eq.s64 	%p2, %rd118, 0;
	@%p2 bra 	$L__BB0_14;
	setp.lt.u64 	%p3, %rd118, 8;
	mov.b64 	%rd3597, 0;
	mov.u64 	%rd3598, %rd13;
	@%p3 bra 	$L__BB0_6;
	mov.b64 	%rd3597, 0;
	mov.u64 	%rd3598, %rd13;
$L__BB0_5:
	.pragma "nounroll";
	mov.u64 	%rd129, d_charset;
	shr.u64 	%rd130, %rd3598, 1;
	mul.hi.u64 	%rd131, %rd130, -8925843906633654007;
	shr.u64 	%rd132, %rd131, 4;
	mul.lo.s64 	%rd133, %rd132, 62;
	sub.s64 	%rd134, %rd3598, %rd133;
	add.s64 	%rd135, %rd129, %rd134;
	add.s64 	%rd136, %rd4, %rd3597;
	mul.hi.u64 	%rd137, %rd132, 595056260442243601;
	shr.u64 	%rd138, %rd137, 1;
	mul.lo.s64 	%rd139, %rd138, 62;
	sub.s64 	%rd140, %rd132, %rd139;
	add.s64 	%rd141, %rd129, %rd140;
	mul.hi.u64 	%rd142, %rd3598, 2457006494729263899;
	shr.u64 	%rd143, %rd142, 9;
	mul.hi.u64 	%rd144, %rd143, 297528130221121801;
	mul.lo.s64 	%rd145, %rd144, 62;
	sub.s64 	%rd146, %rd143, %rd145;
	add.s64 	%rd147, %rd129, %rd146;
	shr.u64 	%rd148, %rd3598, 3;
	mul.hi.u64 	%rd149, %rd148, 2536264768752788541;
	shr.u64 	%rd150, %rd149, 12;
	mul.hi.u64 	%rd151, %rd150, 297528130221121801;
	mul.lo.s64 	%rd152, %rd151, 62;
	sub.s64 	%rd153, %rd150, %rd152;
	add.s64 	%rd154, %rd129, %rd153;
	mul.hi.u64 	%rd155, %rd3598, 5236159522586402149;
	shr.u64 	%rd156, %rd155, 22;
	mul.hi.u64 	%rd157, %rd156, 297528130221121801;
	mul.lo.s64 	%rd158, %rd157, 62;
	sub.s64 	%rd159, %rd156, %rd158;
	add.s64 	%rd160, %rd129, %rd159;
	mul.hi.u64 	%rd161, %rd3598, 2702533947141368851;
	shr.u64 	%rd162, %rd161, 27;
	mul.hi.u64 	%rd163, %rd162, 297528130221121801;
	mul.lo.s64 	%rd164, %rd163, 62;
	sub.s64 	%rd165, %rd162, %rd164;
	add.s64 	%rd166, %rd129, %rd165;
	mul.hi.u64 	%rd167, %rd3598, -7287894227448415715;
	shr.u64 	%rd168, %rd167, 35;
	cvt.u32.u64 	%r12, %rd168;
	mul.hi.u32 	%r13, %r12, 554189329;
	shr.u32 	%r14, %r13, 3;
	mul.lo.s32 	%r15, %r14, 62;
	sub.s32 	%r16, %r12, %r15;
	cvt.u64.u32 	%rd169, %r16;
	add.s64 	%rd170, %rd129, %rd169;
	mul.hi.u64 	%rd171, %rd3598, 2879703186131906039;
	shr.u64 	%rd172, %rd171, 39;
	cvt.u32.u64 	%r17, %rd172;
	mul.hi.u32 	%r18, %r17, 69273667;
	mul.lo.s32 	%r19, %r18, 62;
	sub.s32 	%r20, %r17, %r19;
	cvt.u64.u32 	%rd173, %r20;
	add.s64 	%rd174, %rd129, %rd173;
	ld.const.u8 	%r21, [%rd147];
	ld.const.u8 	%r22, [%rd154];
	prmt.b32 	%r23, %r21, %r22, 0x3340U;
	ld.const.u8 	%r24, [%rd135];
	ld.const.u8 	%r25, [%rd141];
	prmt.b32 	%r26, %r24, %r25, 0x3340U;
	prmt.b32 	%r27, %r26, %r23, 0x5410U;
	ld.const.u8 	%r28, [%rd166];
	ld.const.u8 	%r29, [%rd160];
	prmt.b32 	%r30, %r29, %r28, 0x3340U;
	ld.const.u8 	%r31, [%rd174];
	ld.const.u8 	%r32, [%rd170];
	prmt.b32 	%r33, %r32, %r31, 0x3340U;
	prmt.b32 	%r34, %r30, %r33, 0x5410U;
	st.local.v2.b32 	[%rd136], {%r27, %r34};
	shr.u64 	%rd175, %rd3598, 8;
	mul.hi.u64 	%rd176, %rd175, 92893651165545357;
	shr.u64 	%rd3598, %rd176, 32;
	add.s64 	%rd3597, %rd3597, 8;
	add.s64 	%rd177, %rd10, %rd3597;
	setp.ne.s64 	%p4, %rd177, 0;
	@%p4 bra 	$L__BB0_5;
$L__BB0_6:
	setp.eq.s64 	%p5, %rd6, 0;
	@%p5 bra 	$L__BB0_14;
	add.s64 	%rd178, %rd6, -1;
	setp.lt.u64 	%p6, %rd178, 3;
	@%p6 bra 	$L__BB0_9;
	mov.u64 	%rd179, d_charset;
	shr.u64 	%rd180, %rd3598, 1;
	mul.hi.u64 	%rd181, %rd180, -8925843906633654007;
	shr.u64 	%rd182, %rd181, 4;
	mul.lo.s64 	%rd183, %rd182, 62;
	sub.s64 	%rd184, %rd3598, %rd183;
	add.s64 	%rd185, %rd179, %rd184;
	ld.const.u8 	%rs18, [%rd185];
	add.s64 	%rd186, %rd4, %rd3597;
	st.local.u8 	[%rd186], %rs18;
	mul.hi.u64 	%rd187, %rd182, 595056260442243601;
	shr.u64 	%rd188, %rd187, 1;
	mul.lo.s64 	%rd189, %rd188, 62;
	sub.s64 	%rd190, %rd182, %rd189;
	add.s64 	%rd191, %rd179, %rd190;
	ld.const.u8 	%rs19, [%rd191];
	st.local.u8 	[%rd186+1], %rs19;
	mul.hi.u64 	%rd192, %rd3598, 2457006494729263899;
	shr.u64 	%rd193, %rd192, 9;
	mul.hi.u64 	%rd194, %rd193, 297528130221121801;
	mul.lo.s64 	%rd195, %rd194, 62;
	sub.s64 	%rd196, %rd193, %rd195;
	add.s64 	%rd197, %rd179, %rd196;
	ld.const.u8 	%rs20, [%rd197];
	st.local.u8 	[%rd186+2], %rs20;
	shr.u64 	%rd198, %rd3598, 3;
	mul.hi.u64 	%rd199, %rd198, 2536264768752788541;
	shr.u64 	%rd200, %rd199, 12;
	mul.hi.u64 	%rd201, %rd200, 297528130221121801;
	mul.lo.s64 	%rd202, %rd201, 62;
	sub.s64 	%rd203, %rd200, %rd202;
	add.s64 	%rd204, %rd179, %rd203;
	ld.const.u8 	%rs21, [%rd204];
	st.local.u8 	[%rd186+3], %rs21;
	mul.hi.u64 	%rd205, %rd3598, 5236159522586402149;
	shr.u64 	%rd3598, %rd205, 22;
	add.s64 	%rd3597, %rd3597, 4;
$L__BB0_9:
	setp.eq.s64 	%p7, %rd7, 0;
	@%p7 bra 	$L__BB0_14;
	setp.eq.s64 	%p8, %rd7, 1;
	@%p8 bra 	$L__BB0_12;
	mov.u64 	%rd206, d_charset;
	shr.u64 	%rd207, %rd3598, 1;
	mul.hi.u64 	%rd208, %rd207, -8925843906633654007;
	shr.u64 	%rd209, %rd208, 4;
	mul.lo.s64 	%rd210, %rd209, 62;
	sub.s64 	%rd211, %rd3598, %rd210;
	add.s64 	%rd212, %rd206, %rd211;
	ld.const.u8 	%rs22, [%rd212];
	add.s64 	%rd213, %rd4, %rd3597;
	st.local.u8 	[%rd213], %rs22;
	mul.hi.u64 	%rd214, %rd209, 595056260442243601;
	shr.u64 	%rd215, %rd214, 1;
	mul.lo.s64 	%rd216, %rd215, 62;
	sub.s64 	%rd217, %rd209, %rd216;
	add.s64 	%rd218, %rd206, %rd217;
	ld.const.u8 	%rs23, [%rd218];
	st.local.u8 	[%rd213+1], %rs23;
	mul.hi.u64 	%rd219, %rd3598, 2457006494729263899;
	shr.u64 	%rd3598, %rd219, 9;
	add.s64 	%rd3597, %rd3597, 2;
$L__BB0_12:
	and.b64  	%rd220, %rd118, 1;
	setp.eq.b64 	%p9, %rd220, 1;
	not.pred 	%p10, %p9;
	@%p10 bra 	$L__BB0_14;
	shr.u64 	%rd221, %rd3598, 1;
	mul.hi.u64 	%rd222, %rd221, -8925843906633654007;
	shr.u64 	%rd223, %rd222, 4;
	mul.lo.s64 	%rd224, %rd223, 62;
	sub.s64 	%rd225, %rd3598, %rd224;
	mov.u64 	%rd226, d_charset;
	add.s64 	%rd227, %rd226, %rd225;
	ld.const.u8 	%rs24, [%rd227];
	add.s64 	%rd228, %rd4, %rd3597;
	st.local.u8 	[%rd228], %rs24;
$L__BB0_14:
	setp.lt.u64 	%p11, %rd118, 64;
	add.s64 	%rd229, %rd4, %rd118;
	mov.b16 	%rs25, 0;
	st.local.u8 	[%rd229], %rs25;
	mov.b64 	%rd230, 81985529216486895;
	st.local.u64 	[%rd5], %rd230;
	mov.b64 	%rd231, -81985529216486896;
	st.local.u64 	[%rd5+8], %rd231;
	mov.b64 	%rd232, -1110518062304271993;
	st.local.u64 	[%rd5+16], %rd232;
	mov.b64 	%rd233, 0;
	st.local.u64 	[%rd5+24], %rd233;
	mov.b32 	%r35, 0;
	st.local.u32 	[%rd5+96], %r35;
	st.local.v2.b32 	[%rd5+32], {%r35, %r35};
	st.local.v2.b32 	[%rd5+40], {%r35, %r35};
	st.local.v2.b32 	[%rd5+48], {%r35, %r35};
	st.local.v2.b32 	[%rd5+56], {%r35, %r35};
	st.local.v2.b32 	[%rd5+64], {%r35, %r35};
	st.local.v2.b32 	[%rd5+72], {%r35, %r35};
	st.local.v2.b32 	[%rd5+80], {%r35, %r35};
	st.local.v2.b32 	[%rd5+88], {%r35, %r35};
	@%p11 bra 	$L__BB0_20;
	mov.b64 	%rd3611, 64;
	mov.b64 	%rd3610, 81985529216486895;
	mov.b64 	%rd3609, -81985529216486896;
	mov.b64 	%rd3608, -1110518062304271993;
	mov.b64 	%rd3607, 0;
	mov.u64 	%rd3612, %rd3607;
$L__BB0_16:
	mov.u64 	%rd40, %rd3611;
	add.s64 	%rd239, %rd4, %rd3612;
	ld.local.v4.b32 	{%r36, %r37, %r38, %r39}, [%rd239];
	mov.b64 	%rd240, {%r36, %r37};
	st.local.v2.b32 	[%rd5+32], {%r36, %r37};
	mov.b64 	%rd241, {%r38, %r39};
	st.local.v2.b32 	[%rd5+40], {%r38, %r39};
	ld.local.v4.b32 	{%r40, %r41, %r42, %r43}, [%rd239+16];
	mov.b64 	%rd242, {%r40, %r41};
	st.local.v2.b32 	[%rd5+48], {%r40, %r41};
	mov.b64 	%rd243, {%r42, %r43};
	st.local.v2.b32 	[%rd5+56], {%r42, %r43};
	ld.local.v4.b32 	{%r44, %r45, %r46, %r47}, [%rd239+32];
	mov.b64 	%rd244, {%r44, %r45};
	st.local.v2.b32 	[%rd5+64], {%r44, %r45};
	mov.b64 	%rd245, {%r46, %r47};
	st.local.v2.b32 	[%rd5+72], {%r46, %r47};
	ld.local.v4.b32 	{%r48, %r49, %r50, %r51}, [%rd239+48];
	mov.b64 	%rd246, {%r48, %r49};
	st.local.v2.b32 	[%rd5+80], {%r48, %r49};
	mov.b64 	%rd247, {%r50, %r51};
	st.local.v2.b32 	[%rd5+88], {%r50, %r51};
	xor.b64  	%rd248, %rd240, %rd3608;
	shl.b64 	%rd249, %rd248, 3;
	and.b64  	%rd250, %rd249, 2040;
	mov.u64 	%rd251, d_table;
	add.s64 	%rd252, %rd251, %rd250;
	ld.const.u64 	%rd253, [%rd252];
	shr.u64 	%rd254, %rd248, 13;
	and.b64  	%rd255, %rd254, 2040;
	add.s64 	%rd256, %rd251, %rd255;
	ld.const.u64 	%rd257, [%rd256+2048];
	xor.b64  	%rd258, %rd257, %rd253;
	shr.u64 	%rd259, %rd248, 29;
	and.b64  	%rd260, %rd259, 2040;
	add.s64 	%rd261, %rd251, %rd260;
	ld.const.u64 	%rd262, [%rd261+4096];
	xor.b64  	%rd263, %rd258, %rd262;
	shr.u64 	%rd264, %rd248, 45;
	and.b64  	%rd265, %rd264, 2040;
	add.s64 	%rd266, %rd251, %rd265;
	ld.const.u64 	%rd267, [%rd266+6144];
	xor.b64  	%rd268, %rd263, %rd267;
	sub.s64 	%rd269, %rd3610, %rd268;
	shr.u64 	%rd270, %rd248, 5;
	and.b64  	%rd271, %rd270, 2040;
	add.s64 	%rd272, %rd251, %rd271;
	ld.const.u64 	%rd273, [%rd272+6144];
	shr.u64 	%rd274, %rd248, 21;
	and.b64  	%rd275, %rd274, 2040;
	add.s64 	%rd276, %rd251, %rd275;
	ld.const.u64 	%rd277, [%rd276+4096];
	xor.b64  	%rd278, %rd277, %rd273;
	shr.u64 	%rd279, %rd248, 37;
	and.b64  	%rd280, %rd279, 2040;
	add.s64 	%rd281, %rd251, %rd280;
	ld.const.u64 	%rd282, [%rd281+2048];
	xor.b64  	%rd283, %rd278, %rd282;
	shr.u64 	%rd284, %rd248, 53;
	and.b64  	%rd285, %rd284, 2040;
	add.s64 	%rd286, %rd251, %rd285;
	ld.const.u64 	%rd287, [%rd286];
	xor.b64  	%rd288, %rd283, %rd287;
	add.s64 	%rd289, %rd288, %rd3609;
	mul.lo.s64 	%rd290, %rd289, 5;
	xor.b64  	%rd291, %rd269, %rd241;
	shl.b64 	%rd292, %rd291, 3;
	and.b64  	%rd293, %rd292, 2040;
	add.s64 	%rd294, %rd251, %rd293;
	ld.const.u64 	%rd295, [%rd294];
	shr.u64 	%rd296, %rd291, 13;
	and.b64  	%rd297, %rd296, 2040;
	add.s64 	%rd298, %rd251, %rd297;
	ld.const.u64 	%rd299, [%rd298+2048];
	xor.b64  	%rd300, %rd299, %rd295;
	shr.u64 	%rd301, %rd291, 29;
	and.b64  	%rd302, %rd301, 2040;
	add.s64 	%rd303, %rd251, %rd302;
	ld.const.u64 	%rd304, [%rd303+4096];
	xor.b64  	%rd305, %rd300, %rd304;
	shr.u64 	%rd306, %rd291, 45;
	and.b64  	%rd307, %rd306, 2040;
	add.s64 	%rd308, %rd251, %rd307;
	ld.const.u64 	%rd309, [%rd308+6144];
	xor.b64  	%rd310, %rd305, %rd309;
	sub.s64 	%rd311, %rd290, %rd310;
	shr.u64 	%rd312, %rd291, 5;
	and.b64  	%rd313, %rd312, 2040;
	add.s64 	%rd314, %rd251, %rd313;
	ld.const.u64 	%rd315, [%rd314+6144];
	shr.u64 	%rd316, %rd291, 21;
	and.b64  	%rd317, %rd316, 2040;
	add.s64 	%rd318, %rd251, %rd317;
	ld.const.u64 	%rd319, [%rd318+4096];
	xor.b64  	%rd320, %rd319, %rd315;
	shr.u64 	%rd321, %rd291, 37;
	and.b64  	%rd322, %rd321, 2040;
	add.s64 	%rd323, %rd251, %rd322;
	ld.const.u64 	%rd324, [%rd323+2048];
	xor.b64  	%rd325, %rd320, %rd324;
	shr.u64 	%rd326, %rd291, 53;
	and.b64  	%rd327, %rd326, 2040;
	add.s64 	%rd328, %rd251, %rd327;
	ld.const.u64 	%rd329, [%rd328];
	xor.b64  	%rd330, %rd325, %rd329;
	add.s64 	%rd331, %rd330, %rd248;
	mul.lo.s64 	%rd332, %rd331, 5;
	xor.b64  	%rd333, %rd311, %rd242;
	shl.b64 	%rd334, %rd333, 3;
	and.b64  	%rd335, %rd334, 2040;
	add.s64 	%rd336, %rd251, %rd335;
	ld.const.u64 	%rd337, [%rd336];
	shr.u64 	%rd338, %rd333, 13;
	and.b64  	%rd339, %rd338, 2040;
	add.s64 	%rd340, %rd251, %rd339;
	ld.const.u64 	%rd341, [%rd340+2048];
	xor.b64  	%rd342, %rd341, %rd337;
	shr.u64 	%rd343, %rd333, 29;
	and.b64  	%rd344, %rd343, 2040;
	add.s64 	%rd345, %rd251, %rd344;
	ld.const.u64 	%rd346, [%rd345+4096];
	xor.b64  	%rd347, %rd342, %rd346;
	shr.u64 	%rd348, %rd333, 45;
	and.b64  	%rd349, %rd348, 2040;
	add.s64 	%rd350, %rd251, %rd349;
	ld.const.u64 	%rd351, [%rd350+6144];
	xor.b64  	%rd352, %rd347, %rd351;
	sub.s64 	%rd353, %rd332, %rd352;
	shr.u64 	%rd354, %rd333, 5;
	and.b64  	%rd355, %rd354, 2040;
	add.s64 	%rd356, %rd251, %rd355;
	ld.const.u64 	%rd357, [%rd356+6144];
	shr.u64 	%rd358, %rd333, 21;
	and.b64  	%rd359, %rd358, 2040;
	add.s64 	%rd360, %rd251, %rd359;
	ld.const.u64 	%rd361, [%rd360+4096];
	xor.b64  	%rd362, %rd361, %rd357;
	shr.u64 	%rd363, %rd333, 37;
	and.b64  	%rd364, %rd363, 2040;
	add.s64 	%rd365, %rd251, %rd364;
	ld.const.u64 	%rd366, [%rd365+2048];
	xor.b64  	%rd367, %rd362, %rd366;
	shr.u64 	%rd368, %rd333, 53;
	and.b64  	%rd369, %rd368, 2040;
	add.s64 	%rd370, %rd251, %rd369;
	ld.const.u64 	%rd371, [%rd370];
	xor.b64  	%rd372, %rd367, %rd371;
	add.s64 	%rd373, %rd372, %rd291;
	mul.lo.s64 	%rd374, %rd373, 5;
	xor.b64  	%rd375, %rd353, %rd243;
	shl.b64 	%rd376, %rd375, 3;
	and.b64  	%rd377, %rd376, 2040;
	add.s64 	%rd378, %rd251, %rd377;
	ld.const.u64 	%rd379, [%rd378];
	shr.u64 	%rd380, %rd375, 13;
	and.b64  	%rd381, %rd380, 2040;
	add.s64 	%rd382, %rd251, %rd381;
	ld.const.u64 	%rd383, [%rd382+2048];
	xor.b64  	%rd384, %rd383, %rd379;
	shr.u64 	%rd385, %rd375, 29;
	and.b64  	%rd386, %rd385, 2040;
	add.s64 	%rd387, %rd251, %rd386;
	ld.const.u64 	%rd388, [%rd387+4096];
	xor.b64  	%rd389, %rd384, %rd388;
	shr.u64 	%rd390, %rd375, 45;
	and.b64  	%rd391, %rd390, 2040;
	add.s64 	%rd392, %rd251, %rd391;
	ld.const.u64 	%rd393, [%rd392+6144];
	xor.b64  	%rd394, %rd389, %rd393;
	sub.s64 	%rd395, %rd374, %rd394;
	shr.u64 	%rd396, %rd375, 5;
	and.b64  	%rd397, %rd396, 2040;
	add.s64 	%rd398, %rd251, %rd397;
	ld.const.u64 	%rd399, [%rd398+6144];
	shr.u64 	%rd400, %rd375, 21;
	and.b64  	%rd401, %rd400, 2040;
	add.s64 	%rd402, %rd251, %rd401;
	ld.const.u64 	%rd403, [%rd402+4096];
	xor.b64  	%rd404, %rd403, %rd399;
	shr.u64 	%rd405, %rd375, 37;
	and.b64  	%rd406, %rd405, 2040;
	add.s64 	%rd407, %rd251, %rd406;
	ld.const.u64 	%rd408, [%rd407+2048];
	xor.b64  	%rd409, %rd404, %rd408;
	shr.u64 	%rd410, %rd375, 53;
	and.b64  	%rd411, %rd410, 2040;
	add.s64 	%rd412, %rd251, %rd411;
	ld.const.u64 	%rd413, [%rd412];
	xor.b64  	%rd414, %rd409, %rd413;
	add.s64 	%rd415, %rd414, %rd333;
	mul.lo.s64 	%rd416, %rd415, 5;
	xor.b64  	%rd417, %rd395, %rd244;
	shl.b64 	%rd418, %rd417, 3;
	and.b64  	%rd419, %rd418, 2040;
	add.s64 	%rd420, %rd251, %rd419;
	ld.const.u64 	%rd421, [%rd420];
	shr.u64 	%rd422, %rd417, 13;
	and.b64  	%rd423, %rd422, 2040;
	add.s64 	%rd424, %rd251, %rd423;
	ld.const.u64 	%rd425, [%rd424+2048];
	xor.b64  	%rd426, %rd425, %rd421;
	shr.u64 	%rd427, %rd417, 29;
	and.b64  	%rd428, %rd427, 2040;
	add.s64 	%rd429, %rd251, %rd428;
	ld.const.u64 	%rd430, [%rd429+4096];
	xor.b64  	%rd431, %rd426, %rd430;
	shr.u64 	%rd432, %rd417, 45;
	and.b64  	%rd433, %rd432, 2040;
	add.s64 	%rd434, %rd251, %rd433;
	ld.const.u64 	%rd435, [%rd434+6144];
	xor.b64  	%rd436, %rd431, %rd435;
	sub.s64 	%rd437, %rd416, %rd436;
	shr.u64 	%rd438, %rd417, 5;
	and.b64  	%rd439, %rd438, 2040;
	add.s64 	%rd440, %rd251, %rd439;
	ld.const.u64 	%rd441, [%rd440+6144];
	shr.u64 	%rd442, %rd417, 21;
	and.b64  	%rd443, %rd442, 2040;
	add.s64 	%rd444, %rd251, %rd443;
	ld.const.u64 	%rd445, [%rd444+4096];
	xor.b64  	%rd446, %rd445, %rd441;
	shr.u64 	%rd447, %rd417, 37;
	and.b64  	%rd448, %rd447, 2040;
	add.s64 	%rd449, %rd251, %rd448;
	ld.const.u64 	%rd450, [%rd449+2048];
	xor.b64  	%rd451, %rd446, %rd450;
	shr.u64 	%rd452, %rd417, 53;
	and.b64  	%rd453, %rd452, 2040;
	add.s64 	%rd454, %rd251, %rd453;
	ld.const.u64 	%rd455, [%rd454];
	xor.b64  	%rd456, %rd451, %rd455;
	add.s64 	%rd457, %rd456, %rd375;
	mul.lo.s64 	%rd458, %rd457, 5;
	xor.b64  	%rd459, %rd437, %rd245;
	shl.b64 	%rd460, %rd459, 3;
	and.b64  	%rd461, %rd460, 2040;
	add.s64 	%rd462, %rd251, %rd461;
	ld.const.u64 	%rd463, [%rd462];
	shr.u64 	%rd464, %rd459, 13;
	and.b64  	%rd465, %rd464, 2040;
	add.s64 	%rd466, %rd251, %rd465;
	ld.const.u64 	%rd467, [%rd466+2048];
	xor.b64  	%rd468, %rd467, %rd463;
	shr.u64 	%rd469, %rd459, 29;
	and.b64  	%rd470, %rd469, 2040;
	add.s64 	%rd471, %rd251, %rd470;
	ld.const.u64 	%rd472, [%rd471+4096];
	xor.b64  	%rd473, %rd468, %rd472;
	shr.u64 	%rd474, %rd459, 45;
	and.b64  	%rd475, %rd474, 2040;
	add.s64 	%rd476, %rd251, %rd475;
	ld.const.u64 	%rd477, [%rd476+6144];
	xor.b64  	%rd478, %rd473, %rd477;
	sub.s64 	%rd479, %rd458, %rd478;
	shr.u64 	%rd480, %rd459, 5;
	and.b64  	%rd481, %rd480, 2040;
	add.s64 	%rd482, %rd251, %rd481;
	ld.const.u64 	%rd483, [%rd482+6144];
	shr.u64 	%rd484, %rd459, 21;
	and.b64  	%rd485, %rd484, 2040;
	add.s64 	%rd486, %rd251, %rd485;
	ld.const.u64 	%rd487, [%rd486+4096];
	xor.b64  	%rd488, %rd487, %rd483;
	shr.u64 	%rd489, %rd459, 37;
	and.b64  	%rd490, %rd489, 2040;
	add.s64 	%rd491, %rd251, %rd490;
	ld.const.u64 	%rd492, [%rd491+2048];
	xor.b64  	%rd493, %rd488, %rd492;
	shr.u64 	%rd494, %rd459, 53;
	and.b64  	%rd495, %rd494, 2040;
	add.s64 	%rd496, %rd251, %rd495;
	ld.const.u64 	%rd497, [%rd496];
	xor.b64  	%rd498, %rd493, %rd497;
	add.s64 	%rd499, %rd498, %rd417;
	mul.lo.s64 	%rd500, %rd499, 5;
	xor.b64  	%rd501, %rd479, %rd246;
	shl.b64 	%rd502, %rd501, 3;
	and.b64  	%rd503, %rd502, 2040;
	add.s64 	%rd504, %rd251, %rd503;
	ld.const.u64 	%rd505, [%rd504];
	shr.u64 	%rd506, %rd501, 13;
	and.b64  	%rd507, %rd506, 2040;
	add.s64 	%rd508, %rd251, %rd507;
	ld.const.u64 	%rd509, [%rd508+2048];
	xor.b64  	%rd510, %rd509, %rd505;
	shr.u64 	%rd511, %rd501, 29;
	and.b64  	%rd512, %rd511, 2040;
	add.s64 	%rd513, %rd251, %rd512;
	ld.const.u64 	%rd514, [%rd513+4096];
	xor.b64  	%rd515, %rd510, %rd514;
	shr.u64 	%rd516, %rd501, 45;
	and.b64  	%rd517, %rd516, 2040;
	add.s64 	%rd518, %rd251, %rd517;
	ld.const.u64 	%rd519, [%rd518+6144];
	xor.b64  	%rd520, %rd515, %rd519;
	sub.s64 	%rd521, %rd500, %rd520;
	shr.u64 	%rd522, %rd501, 5;
	and.b64  	%rd523, %rd522, 2040;
	add.s64 	%rd524, %rd251, %rd523;
	ld.const.u64 	%rd525, [%rd524+6144];
	shr.u64 	%rd526, %rd501, 21;
	and.b64  	%rd527, %rd526, 2040;
	add.s64 	%rd528, %rd251, %rd527;
	ld.const.u64 	%rd529, [%rd528+4096];
	xor.b64  	%rd530, %rd529, %rd525;
	shr.u64 	%rd531, %rd501, 37;
	and.b64  	%rd532, %rd531, 2040;
	add.s64 	%rd533, %rd251, %rd532;
	ld.const.u64 	%rd534, [%rd533+2048];
	xor.b64  	%rd535, %rd530, %rd534;
	shr.u64 	%rd536, %rd501, 53;
	and.b64  	%rd537, %rd536, 2040;
	add.s64 	%rd538, %rd251, %rd537;
	ld.const.u64 	%rd539, [%rd538];
	xor.b64  	%rd540, %rd535, %rd539;
	add.s64 	%rd541, %rd540, %rd459;
	mul.lo.s64 	%rd542, %rd541, 5;
	xor.b64  	%rd543, %rd521, %rd247;
	shl.b64 	%rd544, %rd543, 3;
	and.b64  	%rd545, %rd544, 2040;
	add.s64 	%rd546, %rd251, %rd545;
	ld.const.u64 	%rd547, [%rd546];
	shr.u64 	%rd548, %rd543, 13;
	and.b64  	%rd549, %rd548, 2040;
	add.s64 	%rd550, %rd251, %rd549;
	ld.const.u64 	%rd551, [%rd550+2048];
	xor.b64  	%rd552, %rd551, %rd547;
	shr.u64 	%rd553, %rd543, 29;
	and.b64  	%rd554, %rd553, 2040;
	add.s64 	%rd555, %rd251, %rd554;
	ld.const.u64 	%rd556, [%rd555+4096];
	xor.b64  	%rd557, %rd552, %rd556;
	shr.u64 	%rd558, %rd543, 45;
	and.b64  	%rd559, %rd558, 2040;
	add.s64 	%rd560, %rd251, %rd559;
	ld.const.u64 	%rd561, [%rd560+6144];
	xor.b64  	%rd562, %rd557, %rd561;
	sub.s64 	%rd563, %rd542, %rd562;
	shr.u64 	%rd564, %rd543, 5;
	and.b64  	%rd565, %rd564, 2040;
	add.s64 	%rd566, %rd251, %rd565;
	ld.const.u64 	%rd567, [%rd566+6144];
	shr.u64 	%rd568, %rd543, 21;
	and.b64  	%rd569, %rd568, 2040;
	add.s64 	%rd570, %rd251, %rd569;
	ld.const.u64 	%rd571, [%rd570+4096];
	xor.b64  	%rd572, %rd571, %rd567;
	shr.u64 	%rd573, %rd543, 37;
	and.b64  	%rd574, %rd573, 2040;
	add.s64 	%rd575, %rd251, %rd574;
	ld.const.u64 	%rd576, [%rd575+2048];
	xor.b64  	%rd577, %rd572, %rd576;
	shr.u64 	%rd578, %rd543, 53;
	and.b64  	%rd579, %rd578, 2040;
	add.s64 	%rd580, %rd251, %rd579;
	ld.const.u64 	%rd581, [%rd580];
	xor.b64  	%rd582, %rd577, %rd581;
	add.s64 	%rd583, %rd582, %rd501;
	mul.lo.s64 	%rd584, %rd583, 5;
	xor.b64  	%rd585, %rd247, -6510615555426900571;
	sub.s64 	%rd586, %rd240, %rd585;
	xor.b64  	%rd587, %rd586, %rd241;
	add.s64 	%rd588, %rd587, %rd242;
	shl.b64 	%rd589, %rd587, 19;
	xor.b64  	%rd590, %rd589, %rd588;
	xor.b64  	%rd591, %rd590, -524288;
	sub.s64 	%rd592, %rd243, %rd591;
	xor.b64  	%rd593, %rd592, %rd244;
	add.s64 	%rd594, %rd593, %rd245;
	not.b64 	%rd595, %rd593;
	shr.u64 	%rd596, %rd595, 23;
	xor.b64  	%rd597, %rd594, %rd596;
	sub.s64 	%rd598, %rd246, %rd597;
	xor.b64  	%rd599, %rd598, %rd247;
	add.s64 	%rd600, %rd599, %rd586;
	shl.b64 	%rd601, %rd599, 19;
	xor.b64  	%rd602, %rd601, %rd600;
	xor.b64  	%rd603, %rd602, -524288;
	sub.s64 	%rd604, %rd587, %rd603;
	xor.b64  	%rd605, %rd604, %rd588;
	add.s64 	%rd606, %rd605, %rd592;
	not.b64 	%rd607, %rd605;
	shr.u64 	%rd608, %rd607, 23;
	xor.b64  	%rd609, %rd606, %rd608;
	sub.s64 	%rd610, %rd593, %rd609;
	xor.b64  	%rd611, %rd610, %rd594;
	add.s64 	%rd612, %rd611, %rd598;
	xor.b64  	%rd613, %rd612, 81985529216486895;
	sub.s64 	%rd614, %rd599, %rd613;
	xor.b64  	%rd615, %rd563, %rd600;
	shl.b64 	%rd616, %rd615, 3;
	and.b64  	%rd617, %rd616, 2040;
	add.s64 	%rd618, %rd251, %rd617;
	ld.const.u64 	%rd619, [%rd618];
	shr.u64 	%rd620, %rd615, 13;
	and.b64  	%rd621, %rd620, 2040;
	add.s64 	%rd622, %rd251, %rd621;
	ld.const.u64 	%rd623, [%rd622+2048];
	xor.b64  	%rd624, %rd623, %rd619;
	shr.u64 	%rd625, %rd615, 29;
	and.b64  	%rd626, %rd625, 2040;
	add.s64 	%rd627, %rd251, %rd626;
	ld.const.u64 	%rd628, [%rd627+4096];
	xor.b64  	%rd629, %rd624, %rd628;
	shr.u64 	%rd630, %rd615, 45;
	and.b64  	%rd631, %rd630, 2040;
	add.s64 	%rd632, %rd251, %rd631;
	ld.const.u64 	%rd633, [%rd632+6144];
	xor.b64  	%rd634, %rd629, %rd633;
	sub.s64 	%rd635, %rd584, %rd634;
	shr.u64 	%rd636, %rd615, 5;
	and.b64  	%rd637, %rd636, 2040;
	add.s64 	%rd638, %rd251, %rd637;
	ld.const.u64 	%rd639, [%rd638+6144];
	shr.u64 	%rd640, %rd615, 21;
	and.b64  	%rd641, %rd640, 2040;
	add.s64 	%rd642, %rd251, %rd641;
	ld.const.u64 	%rd643, [%rd642+4096];
	xor.b64  	%rd644, %rd643, %rd639;
	shr.u64 	%rd645, %rd615, 37;
	and.b64  	%rd646, %rd645, 2040;
	add.s64 	%rd647, %rd251, %rd646;
	ld.const.u64 	%rd648, [%rd647+2048];
	xor.b64  	%rd649, %rd644, %rd648;
	shr.u64 	%rd650, %rd615, 53;
	and.b64  	%rd651, %rd650, 2040;
	add.s64 	%rd652, %rd251, %rd651;
	ld.const.u64 	%rd653, [%rd652];
	xor.b64  	%rd654, %rd649, %rd653;
	add.s64 	%rd655, %rd654, %rd543;
	mul.lo.s64 	%rd656, %rd655, 7;
	xor.b64  	%rd657, %rd635, %rd604;
	shl.b64 	%rd658, %rd657, 3;
	and.b64  	%rd659, %rd658, 2040;
	add.s64 	%rd660, %rd251, %rd659;
	ld.const.u64 	%rd661, [%rd660];
	shr.u64 	%rd662, %rd657, 13;
	and.b64  	%rd663, %rd662, 2040;
	add.s64 	%rd664, %rd251, %rd663;
	ld.const.u64 	%rd665, [%rd664+2048];
	xor.b64  	%rd666, %rd665, %rd661;
	shr.u64 	%rd667, %rd657, 29;
	and.b64  	%rd668, %rd667, 2040;
	add.s64 	%rd669, %rd251, %rd668;
	ld.const.u64 	%rd670, [%rd669+4096];
	xor.b64  	%rd671, %rd666, %rd670;
	shr.u64 	%rd672, %rd657, 45;
	and.b64  	%rd673, %rd672, 2040;
	add.s64 	%rd674, %rd251, %rd673;
	ld.const.u64 	%rd675, [%rd674+6144];
	xor.b64  	%rd676, %rd671, %rd675;
	sub.s64 	%rd677, %rd656, %rd676;
	shr.u64 	%rd678, %rd657, 5;
	and.b64  	%rd679, %rd678, 2040;
	add.s64 	%rd680, %rd251, %rd679;
	ld.const.u64 	%rd681, [%rd680+6144];
	shr.u64 	%rd682, %rd657, 21;
	and.b64  	%rd683, %rd682, 2040;
	add.s64 	%rd684, %rd251, %rd683;
	ld.const.u64 	%rd685, [%rd684+4096];
	xor.b64  	%rd686, %rd685, %rd681;
	shr.u64 	%rd687, %rd657, 37;
	and.b64  	%rd688, %rd687, 2040;
	add.s64 	%rd689, %rd251, %rd688;
	ld.const.u64 	%rd690, [%rd689+2048];
	xor.b64  	%rd691, %rd686, %rd690;
	shr.u64 	%rd692, %rd657, 53;
	and.b64  	%rd693, %rd692, 2040;
	add.s64 	%rd694, %rd251, %rd693;
	ld.const.u64 	%rd695, [%rd694];
	xor.b64  	%rd696, %rd691, %rd695;
	add.s64 	%rd697, %rd696, %rd615;
	mul.lo.s64 	%rd698, %rd697, 7;
	xor.b64  	%rd699, %rd677, %rd605;
	shl.b64 	%rd700, %rd699, 3;
	and.b64  	%rd701, %rd700, 2040;
	add.s64 	%rd702, %rd251, %rd701;
	ld.const.u64 	%rd703, [%rd702];
	shr.u64 	%rd704, %rd699, 13;
	and.b64  	%rd705, %rd704, 2040;
	add.s64 	%rd706, %rd251, %rd705;
	ld.const.u64 	%rd707, [%rd706+2048];
	xor.b64  	%rd708, %rd707, %rd703;
	shr.u64 	%rd709, %rd699, 29;
	and.b64  	%rd710, %rd709, 2040;
	add.s64 	%rd711, %rd251, %rd710;
	ld.const.u64 	%rd712, [%rd711+4096];
	xor.b64  	%rd713, %rd708, %rd712;
	shr.u64 	%rd714, %rd699, 45;
	and.b64  	%rd715, %rd714, 2040;
	add.s64 	%rd716, %rd251, %rd715;
	ld.const.u64 	%rd717, [%rd716+6144];
	xor.b64  	%rd718, %rd713, %rd717;
	sub.s64 	%rd719, %rd698, %rd718;
	shr.u64 	%rd720, %rd699, 5;
	and.b64  	%rd721, %rd720, 2040;
	add.s64 	%rd722, %rd251, %rd721;
	ld.const.u64 	%rd723, [%rd722+6144];
	shr.u64 	%rd724, %rd699, 21;
	and.b64  	%rd725, %rd724, 2040;
	add.s64 	%rd726, %rd251, %rd725;
	ld.const.u64 	%rd727, [%rd726+4096];
	xor.b64  	%rd728, %rd727, %rd723;
	shr.u64 	%rd729, %rd699, 37;
	and.b64  	%rd730, %rd729, 2040;
	add.s64 	%rd731, %rd251, %rd730;
	ld.const.u64 	%rd732, [%rd731+2048];
	xor.b64  	%rd733, %rd728, %rd732;
	shr.u64 	%rd734, %rd699, 53;
	and.b64  	%rd735, %rd734, 2040;
	add.s64 	%rd736, %rd251, %rd735;
	ld.const.u64 	%rd737, [%rd736];
	xor.b64  	%rd738, %rd733, %rd737;
	add.s64 	%rd739, %rd738, %rd657;
	mul.lo.s64 	%rd740, %rd739, 7;
	xor.b64  	%rd741, %rd719, %rd606;
	shl.b64 	%rd742, %rd741, 3;
	and.b64  	%rd743, %rd742, 2040;
	add.s64 	%rd744, %rd251, %rd743;
	ld.const.u64 	%rd745, [%rd744];
	shr.u64 	%rd746, %rd741, 13;
	and.b64  	%rd747, %rd746, 2040;
	add.s64 	%rd748, %rd251, %rd747;
	ld.const.u64 	%rd749, [%rd748+2048];
	xor.b64  	%rd750, %rd749, %rd745;
	shr.u64 	%rd751, %rd741, 29;
	and.b64  	%rd752, %rd751, 2040;
	add.s64 	%rd753, %rd251, %rd752;
	ld.const.u64 	%rd754, [%rd753+4096];
	xor.b64  	%rd755, %rd750, %rd754;
	shr.u64 	%rd756, %rd741, 45;
	and.b64  	%rd757, %rd756, 2040;
	add.s64 	%rd758, %rd251, %rd757;
	ld.const.u64 	%rd759, [%rd758+6144];
	xor.b64  	%rd760, %rd755, %rd759;
	sub.s64 	%rd761, %rd740, %rd760;
	shr.u64 	%rd762, %rd741, 5;
	and.b64  	%rd763, %rd762, 2040;
	add.s64 	%rd764, %rd251, %rd763;
	ld.const.u64 	%rd765, [%rd764+6144];
	shr.u64 	%rd766, %rd741, 21;
	and.b64  	%rd767, %rd766, 2040;
	add.s64 	%rd768, %rd251, %rd767;
	ld.const.u64 	%rd769, [%rd768+4096];
	xor.b64  	%rd770, %rd769, %rd765;
	shr.u64 	%rd771, %rd741, 37;
	and.b64  	%rd772, %rd771, 2040;
	add.s64 	%rd773, %rd251, %rd772;
	ld.const.u64 	%rd774, [%rd773+2048];
	xor.b64  	%rd775, %rd770, %rd774;
	shr.u64 	%rd776, %rd741, 53;
	and.b64  	%rd777, %rd776, 2040;
	add.s64 	%rd778, %rd251, %rd777;
	ld.const.u64 	%rd779, [%rd778];
	xor.b64  	%rd780, %rd775, %rd779;
	add.s64 	%rd781, %rd780, %rd699;
	mul.lo.s64 	%rd782, %rd781, 7;
	xor.b64  	%rd783, %rd761, %rd610;
	shl.b64 	%rd784, %rd783, 3;
	and.b64  	%rd785, %rd784, 2040;
	add.s64 	%rd786, %rd251, %rd785;
	ld.const.u64 	%rd787, [%rd786];
	shr.u64 	%rd788, %rd783, 13;
	and.b64  	%rd789, %rd788, 2040;
	add.s64 	%rd790, %rd251, %rd789;
	ld.const.u64 	%rd791, [%rd790+2048];
	xor.b64  	%rd792, %rd791, %rd787;
	shr.u64 	%rd793, %rd783, 29;
	and.b64  	%rd794, %rd793, 2040;
	add.s64 	%rd795, %rd251, %rd794;
	ld.const.u64 	%rd796, [%rd795+4096];
	xor.b64  	%rd797, %rd792, %rd796;
	shr.u64 	%rd798, %rd783, 45;
	and.b64  	%rd799, %rd798, 2040;
	add.s64 	%rd800, %rd251, %rd799;
	ld.const.u64 	%rd801, [%rd800+6144];
	xor.b64  	%rd802, %rd797, %rd801;
	sub.s64 	%rd803, %rd782, %rd802;
	shr.u64 	%rd804, %rd783, 5;
	and.b64  	%rd805, %rd804, 2040;
	add.s64 	%rd806, %rd251, %rd805;
	ld.const.u64 	%rd807, [%rd806+6144];
	shr.u64 	%rd808, %rd783, 21;
	and.b64  	%rd809, %rd808, 2040;
	add.s64 	%rd810, %rd251, %rd809;
	ld.const.u64 	%rd811, [%rd810+4096];
	xor.b64  	%rd812, %rd811, %rd807;
	shr.u64 	%rd813, %rd783, 37;
	and.b64  	%rd814, %rd813, 2040;
	add.s64 	%rd815, %rd251, %rd814;
	ld.const.u64 	%rd816, [%rd815+2048];
	xor.b64  	%rd817, %rd812, %rd816;
	shr.u64 	%rd818, %rd783, 53;
	and.b64  	%rd819, %rd818, 2040;
	add.s64 	%rd820, %rd251, %rd819;
	ld.const.u64 	%rd821, [%rd820];
	xor.b64  	%rd822, %rd817, %rd821;
	add.s64 	%rd823, %rd822, %rd741;
	mul.lo.s64 	%rd824, %rd823, 7;
	xor.b64  	%rd825, %rd803, %rd611;
	shl.b64 	%rd826, %rd825, 3;
	and.b64  	%rd827, %rd826, 2040;
	add.s64 	%rd828, %rd251, %rd827;
	ld.const.u64 	%rd829, [%rd828];
	shr.u64 	%rd830, %rd825, 13;
	and.b64  	%rd831, %rd830, 2040;
	add.s64 	%rd832, %rd251, %rd831;
	ld.const.u64 	%rd833, [%rd832+2048];
	xor.b64  	%rd834, %rd833, %rd829;
	shr.u64 	%rd835, %rd825, 29;
	and.b64  	%rd836, %rd835, 2040;
	add.s64 	%rd837, %rd251, %rd836;
	ld.const.u64 	%rd838, [%rd837+4096];
	xor.b64  	%rd839, %rd834, %rd838;
	shr.u64 	%rd840, %rd825, 45;
	and.b64  	%rd841, %rd840, 2040;
	add.s64 	%rd842, %rd251, %rd841;
	ld.const.u64 	%rd843, [%rd842+6144];
	xor.b64  	%rd844, %rd839, %rd843;
	sub.s64 	%rd845, %rd824, %rd844;
	shr.u64 	%rd846, %rd825, 5;
	and.b64  	%rd847, %rd846, 2040;
	add.s64 	%rd848, %rd251, %rd847;
	ld.const.u64 	%rd849, [%rd848+6144];
	shr.u64 	%rd850, %rd825, 21;
	and.b64  	%rd851, %rd850, 2040;
	add.s64 	%rd852, %rd251, %rd851;
	ld.const.u64 	%rd853, [%rd852+4096];
	xor.b64  	%rd854, %rd853, %rd849;
	shr.u64 	%rd855, %rd825, 37;
	and.b64  	%rd856, %rd855, 2040;
	add.s64 	%rd857, %rd251, %rd856;
	ld.const.u64 	%rd858, [%rd857+2048];
	xor.b64  	%rd859, %rd854, %rd858;
	shr.u64 	%rd860, %rd825, 53;
	and.b64  	%rd861, %rd860, 2040;
	add.s64 	%rd862, %rd251, %rd861;
	ld.const.u64 	%rd863, [%rd862];
	xor.b64  	%rd864, %rd859, %rd863;
	add.s64 	%rd865, %rd864, %rd783;
	mul.lo.s64 	%rd866, %rd865, 7;
	xor.b64  	%rd867, %rd845, %rd612;
	shl.b64 	%rd868, %rd867, 3;
	and.b64  	%rd869, %rd868, 2040;
	add.s64 	%rd870, %rd251, %rd869;
	ld.const.u64 	%rd871, [%rd870];
	shr.u64 	%rd872, %rd867, 13;
	and.b64  	%rd873, %rd872, 2040;
	add.s64 	%rd874, %rd251, %rd873;
	ld.const.u64 	%rd875, [%rd874+2048];
	xor.b64  	%rd876, %rd875, %rd871;
	shr.u64 	%rd877, %rd867, 29;
	and.b64  	%rd878, %rd877, 2040;
	add.s64 	%rd879, %rd251, %rd878;
	ld.const.u64 	%rd880, [%rd879+4096];
	xor.b64  	%rd881, %rd876, %rd880;
	shr.u64 	%rd882, %rd867, 45;
	and.b64  	%rd883, %rd882, 2040;
	add.s64 	%rd884, %rd251, %rd883;
	ld.const.u64 	%rd885, [%rd884+6144];
	xor.b64  	%rd886, %rd881, %rd885;
	sub.s64 	%rd887, %rd866, %rd886;
	shr.u64 	%rd888, %rd867, 5;
	and.b64  	%rd889, %rd888, 2040;
	add.s64 	%rd890, %rd251, %rd889;
	ld.const.u64 	%rd891, [%rd890+6144];
	shr.u64 	%rd892, %rd867, 21;
	and.b64  	%rd893, %rd892, 2040;
	add.s64 	%rd894, %rd251, %rd893;
	ld.const.u64 	%rd895, [%rd894+4096];
	xor.b64  	%rd896, %rd895, %rd891;
	shr.u64 	%rd897, %rd867, 37;
	and.b64  	%rd898, %rd897, 2040;
	add.s64 	%rd899, %rd251, %rd898;
	ld.const.u64 	%rd900, [%rd899+2048];
	xor.b64  	%rd901, %rd896, %rd900;
	shr.u64 	%rd902, %rd867, 53;
	and.b64  	%rd903, %rd902, 2040;
	add.s64 	%rd904, %rd251, %rd903;
	ld.const.u64 	%rd905, [%rd904];
	xor.b64  	%rd906, %rd901, %rd905;
	add.s64 	%rd907, %rd906, %rd825;
	mul.lo.s64 	%rd908, %rd907, 7;
	xor.b64  	%rd909, %rd887, %rd614;
	shl.b64 	%rd910, %rd909, 3;
	and.b64  	%rd911, %rd910, 2040;
	add.s64 	%rd912, %rd251, %rd911;
	ld.const.u64 	%rd913, [%rd912];
	shr.u64 	%rd914, %rd909, 13;
	and.b64  	%rd915, %rd914, 2040;
	add.s64 	%rd916, %rd251, %rd915;
	ld.const.u64 	%rd917, [%rd916+2048];
	xor.b64  	%rd918, %rd917, %rd913;
	shr.u64 	%rd919, %rd909, 29;
	and.b64  	%rd920, %rd919, 2040;
	add.s64 	%rd921, %rd251, %rd920;
	ld.const.u64 	%rd922, [%rd921+4096];
	xor.b64  	%rd923, %rd918, %rd922;
	shr.u64 	%rd924, %rd909, 45;
	and.b64  	%rd925, %rd924, 2040;
	add.s64 	%rd926, %rd251, %rd925;
	ld.const.u64 	%rd927, [%rd926+6144];
	xor.b64  	%rd928, %rd923, %rd927;
	sub.s64 	%rd929, %rd908, %rd928;
	shr.u64 	%rd930, %rd909, 5;
	and.b64  	%rd931, %rd930, 2040;
	add.s64 	%rd932, %rd251, %rd931;
	ld.const.u64 	%rd933, [%rd932+6144];
	shr.u64 	%rd934, %rd909, 21;
	and.b64  	%rd935, %rd934, 2040;
	add.s64 	%rd936, %rd251, %rd935;
	ld.const.u64 	%rd937, [%rd936+4096];
	xor.b64  	%rd938, %rd937, %rd933;
	shr.u64 	%rd939, %rd909, 37;
	and.b64  	%rd940, %rd939, 2040;
	add.s64 	%rd941, %rd251, %rd940;
	ld.const.u64 	%rd942, [%rd941+2048];
	xor.b64  	%rd943, %rd938, %rd942;
	shr.u64 	%rd944, %rd909, 53;
	and.b64  	%rd945, %rd944, 2040;
	add.s64 	%rd946, %rd251, %rd945;
	ld.const.u64 	%rd947, [%rd946];
	xor.b64  	%rd948, %rd943, %rd947;
	add.s64 	%rd949, %rd948, %rd867;
	mul.lo.s64 	%rd950, %rd949, 7;
	xor.b64  	%rd951, %rd614, -6510615555426900571;
	sub.s64 	%rd952, %rd600, %rd951;
	xor.b64  	%rd953, %rd952, %rd604;
	add.s64 	%rd954, %rd953, %rd605;
	shl.b64 	%rd955, %rd953, 19;
	xor.b64  	%rd956, %rd955, %rd954;
	xor.b64  	%rd957, %rd956, -524288;
	sub.s64 	%rd958, %rd606, %rd957;
	xor.b64  	%rd959, %rd958, %rd610;
	add.s64 	%rd960, %rd959, %rd611;
	not.b64 	%rd961, %rd959;
	shr.u64 	%rd962, %rd961, 23;
	xor.b64  	%rd963, %rd960, %rd962;
	sub.s64 	%rd964, %rd612, %rd963;
	xor.b64  	%rd965, %rd964, %rd614;
	add.s64 	%rd966, %rd965, %rd952;
	shl.b64 	%rd967, %rd965, 19;
	xor.b64  	%rd968, %rd967, %rd966;
	xor.b64  	%rd969, %rd968, -524288;
	sub.s64 	%rd970, %rd953, %rd969;
	xor.b64  	%rd971, %rd970, %rd954;
	add.s64 	%rd972, %rd971, %rd958;
	not.b64 	%rd973, %rd971;
	shr.u64 	%rd974, %rd973, 23;
	xor.b64  	%rd975, %rd972, %rd974;
	sub.s64 	%rd976, %rd959, %rd975;
	xor.b64  	%rd977, %rd976, %rd960;
	add.s64 	%rd978, %rd977, %rd964;
	xor.b64  	%rd979, %rd978, 81985529216486895;
	sub.s64 	%rd980, %rd965, %rd979;
	xor.b64  	%rd981, %rd929, %rd966;
	shl.b64 	%rd982, %rd981, 3;
	and.b64  	%rd983, %rd982, 2040;
	add.s64 	%rd984, %rd251, %rd983;
	ld.const.u64 	%rd985, [%rd984];
	shr.u64 	%rd986, %rd981, 13;
	and.b64  	%rd987, %rd986, 2040;
	add.s64 	%rd988, %rd251, %rd987;
	ld.const.u64 	%rd989, [%rd988+2048];
	xor.b64  	%rd990, %rd989, %rd985;
	shr.u64 	%rd991, %rd981, 29;
	and.b64  	%rd992, %rd991, 2040;
	add.s64 	%rd993, %rd251, %rd992;
	ld.const.u64 	%rd994, [%rd993+4096];
	xor.b64  	%rd995, %rd990, %rd994;
	shr.u64 	%rd996, %rd981, 45;
	and.b64  	%rd997, %rd996, 2040;
	add.s64 	%rd998, %rd251, %rd997;
	ld.const.u64 	%rd999, [%rd998+6144];
	xor.b64  	%rd1000, %rd995, %rd999;
	sub.s64 	%rd1001, %rd950, %rd1000;
	shr.u64 	%rd1002, %rd981, 5;
	and.b64  	%rd1003, %rd1002, 2040;
	add.s64 	%rd1004, %rd251, %rd1003;
	ld.const.u64 	%rd1005, [%rd1004+6144];
	shr.u64 	%rd1006, %rd981, 21;
	and.b64  	%rd1007, %rd1006, 2040;
	add.s64 	%rd1008, %rd251, %rd1007;
	ld.const.u64 	%rd1009, [%rd1008+4096];
	xor.b64  	%rd1010, %rd1009, %rd1005;
	shr.u64 	%rd1011, %rd981, 37;
	and.b64  	%rd1012, %rd1011, 2040;
	add.s64 	%rd1013, %rd251, %rd1012;
	ld.const.u64 	%rd1014, [%rd1013+2048];
	xor.b64  	%rd1015, %rd1010, %rd1014;
	shr.u64 	%rd1016, %rd981, 53;
	and.b64  	%rd1017, %rd1016, 2040;
	add.s64 	%rd1018, %rd251, %rd1017;
	ld.const.u64 	%rd1019, [%rd1018];
	xor.b64  	%rd1020, %rd1015, %rd1019;
	add.s64 	%rd1021, %rd1020, %rd909;
	mul.lo.s64 	%rd1022, %rd1021, 9;
	xor.b64  	%rd1023, %rd1001, %rd970;
	shl.b64 	%rd1024, %rd1023, 3;
	and.b64  	%rd1025, %rd1024, 2040;
	add.s64 	%rd1026, %rd251, %rd1025;
	ld.const.u64 	%rd1027, [%rd1026];
	shr.u64 	%rd1028, %rd1023, 13;
	and.b64  	%rd1029, %rd1028, 2040;
	add.s64 	%rd1030, %rd251, %rd1029;
	ld.const.u64 	%rd1031, [%rd1030+2048];
	xor.b64  	%rd1032, %rd1031, %rd1027;
	shr.u64 	%rd1033, %rd1023, 29;
	and.b64  	%rd1034, %rd1033, 2040;
	add.s64 	%rd1035, %rd251, %rd1034;
	ld.const.u64 	%rd1036, [%rd1035+4096];
	xor.b64  	%rd1037, %rd1032, %rd1036;
	shr.u64 	%rd1038, %rd1023, 45;
	and.b64  	%rd1039, %rd1038, 2040;
	add.s64 	%rd1040, %rd251, %rd1039;
	ld.const.u64 	%rd1041, [%rd1040+6144];
	xor.b64  	%rd1042, %rd1037, %rd1041;
	sub.s64 	%rd1043, %rd1022, %rd1042;
	shr.u64 	%rd1044, %rd1023, 5;
	and.b64  	%rd1045, %rd1044, 2040;
	add.s64 	%rd1046, %rd251, %rd1045;
	ld.const.u64 	%rd1047, [%rd1046+6144];
	shr.u64 	%rd1048, %rd1023, 21;
	and.b64  	%rd1049, %rd1048, 2040;
	add.s64 	%rd1050, %rd251, %rd1049;
	ld.const.u64 	%rd1051, [%rd1050+4096];
	xor.b64  	%rd1052, %rd1051, %rd1047;
	shr.u64 	%rd1053, %rd1023, 37;
	and.b64  	%rd1054, %rd1053, 2040;
	add.s64 	%rd1055, %rd251, %rd1054;
	ld.const.u64 	%rd1056, [%rd1055+2048];
	xor.b64  	%rd1057, %rd1052, %rd1056;
	shr.u64 	%rd1058, %rd1023, 53;
	and.b64  	%rd1059, %rd1058, 2040;
	add.s64 	%rd1060, %rd251, %rd1059;
	ld.const.u64 	%rd1061, [%rd1060];
	xor.b64  	%rd1062, %rd1057, %rd1061;
	add.s64 	%rd1063, %rd1062, %rd981;
	mul.lo.s64 	%rd1064, %rd1063, 9;
	xor.b64  	%rd1065, %rd1043, %rd971;
	shl.b64 	%rd1066, %rd1065, 3;
	and.b64  	%rd1067, %rd1066, 2040;
	add.s64 	%rd1068, %rd251, %rd1067;
	ld.const.u64 	%rd1069, [%rd1068];
	shr.u64 	%rd1070, %rd1065, 13;
	and.b64  	%rd1071, %rd1070, 2040;
	add.s64 	%rd1072, %rd251, %rd1071;
	ld.const.u64 	%rd1073, [%rd1072+2048];
	xor.b64  	%rd1074, %rd1073, %rd1069;
	shr.u64 	%rd1075, %rd1065, 29;
	and.b64  	%rd1076, %rd1075, 2040;
	add.s64 	%rd1077, %rd251, %rd1076;
	ld.const.u64 	%rd1078, [%rd1077+4096];
	xor.b64  	%rd1079, %rd1074, %rd1078;
	shr.u64 	%rd1080, %rd1065, 45;
	and.b64  	%rd1081, %rd1080, 2040;
	add.s64 	%rd1082, %rd251, %rd1081;
	ld.const.u64 	%rd1083, [%rd1082+6144];
	xor.b64  	%rd1084, %rd1079, %rd1083;
	sub.s64 	%rd1085, %rd1064, %rd1084;
	shr.u64 	%rd1086, %rd1065, 5;
	and.b64  	%rd1087, %rd1086, 2040;
	add.s64 	%rd1088, %rd251, %rd1087;
	ld.const.u64 	%rd1089, [%rd1088+6144];
	shr.u64 	%rd1090, %rd1065, 21;
	and.b64  	%rd1091, %rd1090, 2040;
	add.s64 	%rd1092, %rd251, %rd1091;
	ld.const.u64 	%rd1093, [%rd1092+4096];
	xor.b64  	%rd1094, %rd1093, %rd1089;
	shr.u64 	%rd1095, %rd1065, 37;
	and.b64  	%rd1096, %rd1095, 2040;
	add.s64 	%rd1097, %rd251, %rd1096;
	ld.const.u64 	%rd1098, [%rd1097+2048];
	xor.b64  	%rd1099, %rd1094, %rd1098;
	shr.u64 	%rd1100, %rd1065, 53;
	and.b64  	%rd1101, %rd1100, 2040;
	add.s64 	%rd1102, %rd251, %rd1101;
	ld.const.u64 	%rd1103, [%rd1102];
	xor.b64  	%rd1104, %rd1099, %rd1103;
	add.s64 	%rd1105, %rd1104, %rd1023;
	mul.lo.s64 	%rd1106, %rd1105, 9;
	xor.b64  	%rd1107, %rd1085, %rd972;
	shl.b64 	%rd1108, %rd1107, 3;
	and.b64  	%rd1109, %rd1108, 2040;
	add.s64 	%rd1110, %rd251, %rd1109;
	ld.const.u64 	%rd1111, [%rd1110];
	shr.u64 	%rd1112, %rd1107, 13;
	and.b64  	%rd1113, %rd1112, 2040;
	add.s64 	%rd1114, %rd251, %rd1113;
	ld.const.u64 	%rd1115, [%rd1114+2048];
	xor.b64  	%rd1116, %rd1115, %rd1111;
	shr.u64 	%rd1117, %rd1107, 29;
	and.b64  	%rd1118, %rd1117, 2040;
	add.s64 	%rd1119, %rd251, %rd1118;
	ld.const.u64 	%rd1120, [%rd1119+4096];
	xor.b64  	%rd1121, %rd1116, %rd1120;
	shr.u64 	%rd1122, %rd1107, 45;
	and.b64  	%rd1123, %rd1122, 2040;
	add.s64 	%rd1124, %rd251, %rd1123;
	ld.const.u64 	%rd1125, [%rd1124+6144];
	xor.b64  	%rd1126, %rd1121, %rd1125;
	sub.s64 	%rd1127, %rd1106, %rd1126;
	shr.u64 	%rd1128, %rd1107, 5;
	and.b64  	%rd1129, %rd1128, 2040;
	add.s64 	%rd1130, %rd251, %rd1129;
	ld.const.u64 	%rd1131, [%rd1130+6144];
	shr.u64 	%rd1132, %rd1107, 21;
	and.b64  	%rd1133, %rd1132, 2040;
	add.s64 	%rd1134, %rd251, %rd1133;
	ld.const.u64 	%rd1135, [%rd1134+4096];
	xor.b64  	%rd1136, %rd1135, %rd1131;
	shr.u64 	%rd1137, %rd1107, 37;
	and.b64  	%rd1138, %rd1137, 2040;
	add.s64 	%rd1139, %rd251, %rd1138;
	ld.const.u64 	%rd1140, [%rd1139+2048];
	xor.b64  	%rd1141, %rd1136, %rd1140;
	shr.u64 	%rd1142, %rd1107, 53;
	and.b64  	%rd1143, %rd1142, 2040;
	add.s64 	%rd1144, %rd251, %rd1143;
	ld.const.u64 	%rd1145, [%rd1144];
	xor.b64  	%rd1146, %rd1141, %rd1145;
	add.s64 	%rd1147, %rd1146, %rd1065;
	mul.lo.s64 	%rd1148, %rd1147, 9;
	xor.b64  	%rd1149, %rd1127, %rd976;
	shl.b64 	%rd1150, %rd1149, 3;
	and.b64  	%rd1151, %rd1150, 2040;
	add.s64 	%rd1152, %rd251, %rd1151;
	ld.const.u64 	%rd1153, [%rd1152];
	shr.u64 	%rd1154, %rd1149, 13;
	and.b64  	%rd1155, %rd1154, 2040;
	add.s64 	%rd1156, %rd251, %rd1155;
	ld.const.u64 	%rd1157, [%rd1156+2048];
	xor.b64  	%rd1158, %rd1157, %rd1153;
	shr.u64 	%rd1159, %rd1149, 29;
	and.b64  	%rd1160, %rd1159, 2040;
	add.s64 	%rd1161, %rd251, %rd1160;
	ld.const.u64 	%rd1162, [%rd1161+4096];
	xor.b64  	%rd1163, %rd1158, %rd1162;
	shr.u64 	%rd1164, %rd1149, 45;
	and.b64  	%rd1165, %rd1164, 2040;
	add.s64 	%rd1166, %rd251, %rd1165;
	ld.const.u64 	%rd1167, [%rd1166+6144];
	xor.b64  	%rd1168, %rd1163, %rd1167;
	sub.s64 	%rd1169, %rd1148, %rd1168;
	shr.u64 	%rd1170, %rd1149, 5;
	and.b64  	%rd1171, %rd1170, 2040;
	add.s64 	%rd1172, %rd251, %rd1171;
	ld.const.u64 	%rd1173, [%rd1172+6144];
	shr.u64 	%rd1174, %rd1149, 21;
	and.b64  	%rd1175, %rd1174, 2040;
	add.s64 	%rd1176, %rd251, %rd1175;
	ld.const.u64 	%rd1177, [%rd1176+4096];
	xor.b64  	%rd1178, %rd1177, %rd1173;
	shr.u64 	%rd1179, %rd1149, 37;
	and.b64  	%rd1180, %rd1179, 2040;
	add.s64 	%rd1181, %rd251, %rd1180;
	ld.const.u64 	%rd1182, [%rd1181+2048];
	xor.b64  	%rd1183, %rd1178, %rd1182;
	shr.u64 	%rd1184, %rd1149, 53;
	and.b64  	%rd1185, %rd1184, 2040;
	add.s64 	%rd1186, %rd251, %rd1185;
	ld.const.u64 	%rd1187, [%rd1186];
	xor.b64  	%rd1188, %rd1183, %rd1187;
	add.s64 	%rd1189, %rd1188, %rd1107;
	mul.lo.s64 	%rd1190, %rd1189, 9;
	xor.b64  	%rd1191, %rd1169, %rd977;
	shl.b64 	%rd1192, %rd1191, 3;
	and.b64  	%rd1193, %rd1192, 2040;
	add.s64 	%rd1194, %rd251, %rd1193;
	ld.const.u64 	%rd1195, [%rd1194];
	shr.u64 	%rd1196, %rd1191, 13;
	and.b64  	%rd1197, %rd1196, 2040;
	add.s64 	%rd1198, %rd251, %rd1197;
	ld.const.u64 	%rd1199, [%rd1198+2048];
	xor.b64  	%rd1200, %rd1199, %rd1195;
	shr.u64 	%rd1201, %rd1191, 29;
	and.b64  	%rd1202, %rd1201, 2040;
	add.s64 	%rd1203, %rd251, %rd1202;
	ld.const.u64 	%rd1204, [%rd1203+4096];
	xor.b64  	%rd1205, %rd1200, %rd1204;
	shr.u64 	%rd1206, %rd1191, 45;
	and.b64  	%rd1207, %rd1206, 2040;
	add.s64 	%rd1208, %rd251, %rd1207;
	ld.const.u64 	%rd1209, [%rd1208+6144];
	xor.b64  	%rd1210, %rd1205, %rd1209;
	sub.s64 	%rd1211, %rd1190, %rd1210;
	shr.u64 	%rd1212, %rd1191, 5;
	and.b64  	%rd1213, %rd1212, 2040;
	add.s64 	%rd1214, %rd251, %rd1213;
	ld.const.u64 	%rd1215, [%rd1214+6144];
	shr.u64 	%rd1216, %rd1191, 21;
	and.b64  	%rd1217, %rd1216, 2040;
	add.s64 	%rd1218, %rd251, %rd1217;
	ld.const.u64 	%rd1219, [%rd1218+4096];
	xor.b64  	%rd1220, %rd1219, %rd1215;
	shr.u64 	%rd1221, %rd1191, 37;
	and.b64  	%rd1222, %rd1221, 2040;
	add.s64 	%rd1223, %rd251, %rd1222;
	ld.const.u64 	%rd1224, [%rd1223+2048];
	xor.b64  	%rd1225, %rd1220, %rd1224;
	shr.u64 	%rd1226, %rd1191, 53;
	and.b64  	%rd1227, %rd1226, 2040;
	add.s64 	%rd1228, %rd251, %rd1227;
	ld.const.u64 	%rd1229, [%rd1228];
	xor.b64  	%rd1230, %rd1225, %rd1229;
	add.s64 	%rd1231, %rd1230, %rd1149;
	mul.lo.s64 	%rd1232, %rd1231, 9;
	xor.b64  	%rd1233, %rd1211, %rd978;
	shl.b64 	%rd1234, %rd1233, 3;
	and.b64  	%rd1235, %rd1234, 2040;
	add.s64 	%rd1236, %rd251, %rd1235;
	ld.const.u64 	%rd1237, [%rd1236];
	shr.u64 	%rd1238, %rd1233, 13;
	and.b64  	%rd1239, %rd1238, 2040;
	add.s64 	%rd1240, %rd251, %rd1239;
	ld.const.u64 	%rd1241, [%rd1240+2048];
	xor.b64  	%rd1242, %rd1241, %rd1237;
	shr.u64 	%rd1243, %rd1233, 29;
	and.b64  	%rd1244, %rd1243, 2040;
	add.s64 	%rd1245, %rd251, %rd1244;
	ld.const.u64 	%rd1246, [%rd1245+4096];
	xor.b64  	%rd1247, %rd1242, %rd1246;
	shr.u64 	%rd1248, %rd1233, 45;
	and.b64  	%rd1249, %rd1248, 2040;
	add.s64 	%rd1250, %rd251, %rd1249;
	ld.const.u64 	%rd1251, [%rd1250+6144];
	xor.b64  	%rd1252, %rd1247, %rd1251;
	sub.s64 	%rd1253, %rd1232, %rd1252;
	shr.u64 	%rd1254, %rd1233, 5;
	and.b64  	%rd1255, %rd1254, 2040;
	add.s64 	%rd1256, %rd251, %rd1255;
	ld.const.u64 	%rd1257, [%rd1256+6144];
	shr.u64 	%rd1258, %rd1233, 21;
	and.b64  	%rd1259, %rd1258, 2040;
	add.s64 	%rd1260, %rd251, %rd1259;
	ld.const.u64 	%rd1261, [%rd1260+4096];
	xor.b64  	%rd1262, %rd1261, %rd1257;
	shr.u64 	%rd1263, %rd1233, 37;
	and.b64  	%rd1264, %rd1263, 2040;
	add.s64 	%rd1265, %rd251, %rd1264;
	ld.const.u64 	%rd1266, [%rd1265+2048];
	xor.b64  	%rd1267, %rd1262, %rd1266;
	shr.u64 	%rd1268, %rd1233, 53;
	and.b64  	%rd1269, %rd1268, 2040;
	add.s64 	%rd1270, %rd251, %rd1269;
	ld.const.u64 	%rd1271, [%rd1270];
	xor.b64  	%rd1272, %rd1267, %rd1271;
	add.s64 	%rd1273, %rd1272, %rd1191;
	xor.b64  	%rd1274, %rd1253, %rd980;
	shl.b64 	%rd1275, %rd1274, 3;
	and.b64  	%rd1276, %rd1275, 2040;
	add.s64 	%rd1277, %rd251, %rd1276;
	ld.const.u64 	%rd1278, [%rd1277];
	shr.u64 	%rd1279, %rd1274, 13;
	and.b64  	%rd1280, %rd1279, 2040;
	add.s64 	%rd1281, %rd251, %rd1280;
	ld.const.u64 	%rd1282, [%rd1281+2048];
	xor.b64  	%rd1283, %rd1282, %rd1278;
	shr.u64 	%rd1284, %rd1274, 29;
	and.b64  	%rd1285, %rd1284, 2040;
	add.s64 	%rd1286, %rd251, %rd1285;
	ld.const.u64 	%rd1287, [%rd1286+4096];
	xor.b64  	%rd1288, %rd1283, %rd1287;
	shr.u64 	%rd1289, %rd1274, 45;
	and.b64  	%rd1290, %rd1289, 2040;
	add.s64 	%rd1291, %rd251, %rd1290;
	ld.const.u64 	%rd1292, [%rd1291+6144];
	xor.b64  	%rd1293, %rd1288, %rd1292;
	shr.u64 	%rd1294, %rd1274, 5;
	and.b64  	%rd1295, %rd1294, 2040;
	add.s64 	%rd1296, %rd251, %rd1295;
	ld.const.u64 	%rd1297, [%rd1296+6144];
	shr.u64 	%rd1298, %rd1274, 21;
	and.b64  	%rd1299, %rd1298, 2040;
	add.s64 	%rd1300, %rd251, %rd1299;
	ld.const.u64 	%rd1301, [%rd1300+4096];
	xor.b64  	%rd1302, %rd1301, %rd1297;
	shr.u64 	%rd1303, %rd1274, 37;
	and.b64  	%rd1304, %rd1303, 2040;
	add.s64 	%rd1305, %rd251, %rd1304;
	ld.const.u64 	%rd1306, [%rd1305+2048];
	xor.b64  	%rd1307, %rd1302, %rd1306;
	shr.u64 	%rd1308, %rd1274, 53;
	and.b64  	%rd1309, %rd1308, 2040;
	add.s64 	%rd1310, %rd251, %rd1309;
	ld.const.u64 	%rd1311, [%rd1310];
	xor.b64  	%rd1312, %rd1307, %rd1311;
	add.s64 	%rd1313, %rd1312, %rd1233;
	mul.lo.s64 	%rd1314, %rd1313, 9;
	xor.b64  	%rd3610, %rd1314, %rd3610;
	sub.s64 	%rd3609, %rd1274, %rd3609;
	mad.lo.s64 	%rd1315, %rd1273, 9, %rd3608;
	sub.s64 	%rd3608, %rd1315, %rd1293;
	add.s64 	%rd3607, %rd3607, 512;
	add.s64 	%rd3611, %rd40, 64;
	setp.le.u64 	%p12, %rd3611, %rd118;
	mov.u64 	%rd3612, %rd40;
	@%p12 bra 	$L__BB0_16;
	st.local.u64 	[%rd5], %rd3610;
	st.local.u64 	[%rd5+8], %rd3609;
	st.local.u64 	[%rd5+16], %rd3608;
	st.local.u64 	[%rd5+24], %rd3607;
	cvt.u32.u64 	%r52, %rd40;
	cvt.u32.u64 	%r53, %rd118;
	sub.s32 	%r100, %r53, %r52;
	st.local.u32 	[%rd5+96], %r100;
	setp.eq.s32 	%p13, %r100, 0;
	@%p13 bra 	$L__BB0_35;
	mov.b64 	%rd3613, 0;
$L__BB0_19:
	add.s64 	%rd1317, %rd3613, %rd40;
	add.s64 	%rd1318, %rd4, %rd1317;
	ld.local.u8 	%rs26, [%rd1318];
	add.s64 	%rd1319, %rd5, %rd3613;
	st.local.u8 	[%rd1319+32], %rs26;
	add.s64 	%rd3613, %rd3613, 1;
	ld.local.u32 	%r100, [%rd5+96];
	cvt.u64.u32 	%rd1320, %r100;
	setp.lt.u64 	%p14, %rd3613, %rd1320;
	@%p14 bra 	$L__BB0_19;
	bra.uni 	$L__BB0_35;
$L__BB0_20:
	setp.eq.s64 	%p15, %rd118, 0;
	@%p15 bra 	$L__BB0_34;
	setp.lt.u64 	%p16, %rd118, 16;
	mov.b64 	%rd3605, 0;
	@%p16 bra 	$L__BB0_24;
	mov.b64 	%rd3603, 0;
$L__BB0_23:
	.pragma "nounroll";
	add.s64 	%rd1323, %rd4, %rd3603;
	ld.local.v4.b32 	{%r54, %r55, %r56, %r57}, [%rd1323];
	bfe.u32 	%r58, %r57, 24, 8;
	bfe.u32 	%r59, %r57, 16, 8;
	bfe.u32 	%r60, %r57, 8, 8;
	bfe.u32 	%r61, %r57, 0, 8;
	bfe.u32 	%r62, %r56, 24, 8;
	bfe.u32 	%r63, %r56, 16, 8;
	bfe.u32 	%r64, %r56, 8, 8;
	bfe.u32 	%r65, %r56, 0, 8;
	bfe.u32 	%r66, %r55, 24, 8;
	bfe.u32 	%r67, %r55, 16, 8;
	bfe.u32 	%r68, %r55, 8, 8;
	bfe.u32 	%r69, %r55, 0, 8;
	bfe.u32 	%r70, %r54, 24, 8;
	bfe.u32 	%r71, %r54, 16, 8;
	bfe.u32 	%r72, %r54, 8, 8;
	bfe.u32 	%r73, %r54, 0, 8;
	ld.local.u32 	%rd1324, [%rd5+96];
	add.s64 	%rd1325, %rd3603, %rd1324;
	add.s64 	%rd1326, %rd5, %rd1325;
	st.local.u8 	[%rd1326+32], %r73;
	ld.local.u32 	%rd1327, [%rd5+96];
	add.s64 	%rd1328, %rd3603, %rd1327;
	add.s64 	%rd1329, %rd5, %rd1328;
	st.local.u8 	[%rd1329+33], %r72;
	ld.local.u32 	%rd1330, [%rd5+96];
	add.s64 	%rd1331, %rd3603, %rd1330;
	add.s64 	%rd1332, %rd5, %rd1331;
	st.local.u8 	[%rd1332+34], %r71;
	ld.local.u32 	%rd1333, [%rd5+96];
	add.s64 	%rd1334, %rd3603, %rd1333;
	add.s64 	%rd1335, %rd5, %rd1334;
	st.local.u8 	[%rd1335+35], %r70;
	ld.local.u32 	%rd1336, [%rd5+96];
	add.s64 	%rd1337, %rd3603, %rd1336;
	add.s64 	%rd1338, %rd5, %rd1337;
	st.local.u8 	[%rd1338+36], %r69;
	ld.local.u32 	%rd1339, [%rd5+96];
	add.s64 	%rd1340, %rd3603, %rd1339;
	add.s64 	%rd1341, %rd5, %rd1340;
	st.local.u8 	[%rd1341+37], %r68;
	ld.local.u32 	%rd1342, [%rd5+96];
	add.s64 	%rd1343, %rd3603, %rd1342;
	add.s64 	%rd1344, %rd5, %rd1343;
	st.local.u8 	[%rd1344+38], %r67;
	ld.local.u32 	%rd1345, [%rd5+96];
	add.s64 	%rd1346, %rd3603, %rd1345;
	add.s64 	%rd1347, %rd5, %rd1346;
	st.local.u8 	[%rd1347+39], %r66;
	ld.local.u32 	%rd1348, [%rd5+96];
	add.s64 	%rd1349, %rd3603, %rd1348;
	add.s64 	%rd1350, %rd5, %rd1349;
	st.local.u8 	[%rd1350+40], %r65;
	ld.local.u32 	%rd1351, [%rd5+96];
	add.s64 	%rd1352, %rd3603, %rd1351;
	add.s64 	%rd1353, %rd5, %rd1352;
	st.local.u8 	[%rd1353+41], %r64;
	ld.local.u32 	%rd1354, [%rd5+96];
	add.s64 	%rd1355, %rd3603, %rd1354;
	add.s64 	%rd1356, %rd5, %rd1355;
	st.local.u8 	[%rd1356+42], %r63;
	ld.local.u32 	%rd1357, [%rd5+96];
	add.s64 	%rd1358, %rd3603, %rd1357;
	add.s64 	%rd1359, %rd5, %rd1358;
	st.local.u8 	[%rd1359+43], %r62;
	ld.local.u32 	%rd1360, [%rd5+96];
	add.s64 	%rd1361, %rd3603, %rd1360;
	add.s64 	%rd1362, %rd5, %rd1361;
	st.local.u8 	[%rd1362+44], %r61;
	ld.local.u32 	%rd1363, [%rd5+96];
	add.s64 	%rd1364, %rd3603, %rd1363;
	add.s64 	%rd1365, %rd5, %rd1364;
	st.local.u8 	[%rd1365+45], %r60;
	ld.local.u32 	%rd1366, [%rd5+96];
	add.s64 	%rd1367, %rd3603, %rd1366;
	add.s64 	%rd1368, %rd5, %rd1367;
	st.local.u8 	[%rd1368+46], %r59;
	ld.local.u32 	%rd1369, [%rd5+96];
	add.s64 	%rd1370, %rd3603, %rd1369;
	add.s64 	%rd1371, %rd5, %rd1370;
	st.local.u8 	[%rd1371+47], %r58;
	add.s64 	%rd3603, %rd3603, 16;
	setp.ne.s64 	%p17, %rd3603, %rd9;
	mov.u64 	%rd3605, %rd9;
	@%p17 bra 	$L__BB0_23;
$L__BB0_24:
	setp.eq.s64 	%p18, %rd8, 0;
	@%p18 bra 	$L__BB0_34;
	add.s64 	%rd1372, %rd8, -1;
	setp.lt.u64 	%p19, %rd1372, 7;
	@%p19 bra 	$L__BB0_27;
	add.s64 	%rd1373, %rd4, %rd3605;
	ld.local.u8 	%rs27, [%rd1373];
	ld.local.u32 	%rd1374, [%rd5+96];
	add.s64 	%rd1375, %rd3605, %rd1374;
	add.s64 	%rd1376, %rd5, %rd1375;
	st.local.u8 	[%rd1376+32], %rs27;
	ld.local.u8 	%rs28, [%rd1373+1];
	ld.local.u32 	%rd1377, [%rd5+96];
	add.s64 	%rd1378, %rd3605, %rd1377;
	add.s64 	%rd1379, %rd5, %rd1378;
	st.local.u8 	[%rd1379+33], %rs28;
	ld.local.u8 	%rs29, [%rd1373+2];
	ld.local.u32 	%rd1380, [%rd5+96];
	add.s64 	%rd1381, %rd3605, %rd1380;
	add.s64 	%rd1382, %rd5, %rd1381;
	st.local.u8 	[%rd1382+34], %rs29;
	ld.local.u8 	%rs30, [%rd1373+3];
	ld.local.u32 	%rd1383, [%rd5+96];
	add.s64 	%rd1384, %rd3605, %rd1383;
	add.s64 	%rd1385, %rd5, %rd1384;
	st.local.u8 	[%rd1385+35], %rs30;
	ld.local.u8 	%rs31, [%rd1373+4];
	ld.local.u32 	%rd1386, [%rd5+96];
	add.s64 	%rd1387, %rd3605, %rd1386;
	add.s64 	%rd1388, %rd5, %rd1387;
	st.local.u8 	[%rd1388+36], %rs31;
	ld.local.u8 	%rs32, [%rd1373+5];
	ld.local.u32 	%rd1389, [%rd5+96];
	add.s64 	%rd1390, %rd3605, %rd1389;
	add.s64 	%rd1391, %rd5, %rd1390;
	st.local.u8 	[%rd1391+37], %rs32;
	ld.local.u8 	%rs33, [%rd1373+6];
	ld.local.u32 	%rd1392, [%rd5+96];
	add.s64 	%rd1393, %rd3605, %rd1392;
	add.s64 	%rd1394, %rd5, %rd1393;
	st.local.u8 	[%rd1394+38], %rs33;
	ld.local.u8 	%rs34, [%rd1373+7];
	ld.local.u32 	%rd1395, [%rd5+96];
	add.s64 	%rd1396, %rd3605, %rd1395;
	add.s64 	%rd1397, %rd5, %rd1396;
	st.local.u8 	[%rd1397+39], %rs34;
	add.s64 	%rd3605, %rd3605, 8;
$L__BB0_27:
	setp.eq.s64 	%p20, %rd6, 0;
	@%p20 bra 	$L__BB0_34;
	add.s64 	%rd1398, %rd6, -1;
	setp.lt.u64 	%p21, %rd1398, 3;
	@%p21 bra 	$L__BB0_30;
	add.s64 	%rd1399, %rd4, %rd3605;
	ld.local.u8 	%rs35, [%rd1399];
	ld.local.u32 	%rd1400, [%rd5+96];
	add.s64 	%rd1401, %rd3605, %rd1400;
	add.s64 	%rd1402, %rd5, %rd1401;
	st.local.u8 	[%rd1402+32], %rs35;
	ld.local.u8 	%rs36, [%rd1399+1];
	ld.local.u32 	%rd1403, [%rd5+96];
	add.s64 	%rd1404, %rd3605, %rd1403;
	add.s64 	%rd1405, %rd5, %rd1404;
	st.local.u8 	[%rd1405+33], %rs36;
	ld.local.u8 	%rs37, [%rd1399+2];
	ld.local.u32 	%rd1406, [%rd5+96];
	add.s64 	%rd1407, %rd3605, %rd1406;
	add.s64 	%rd1408, %rd5, %rd1407;
	st.local.u8 	[%rd1408+34], %rs37;
	ld.local.u8 	%rs38, [%rd1399+3];
	ld.local.u32 	%rd1409, [%rd5+96];
	add.s64 	%rd1410, %rd3605, %rd1409;
	add.s64 	%rd1411, %rd5, %rd1410;
	st.local.u8 	[%rd1411+35], %rs38;
	add.s64 	%rd3605, %rd3605, 4;
$L__BB0_30:
	setp.eq.s64 	%p22, %rd7, 0;
	@%p22 bra 	$L__BB0_34;
	setp.eq.s64 	%p23, %rd7, 1;
	add.s64 	%rd35, %rd4, %rd3605;
	ld.local.u8 	%rs39, [%rd35];
	ld.local.u32 	%rd1412, [%rd5+96];
	add.s64 	%rd1413, %rd3605, %rd1412;
	add.s64 	%rd1414, %rd5, %rd1413;
	st.local.u8 	[%rd1414+32], %rs39;
	@%p23 bra 	$L__BB0_34;
	setp.eq.s64 	%p24, %rd7, 2;
	ld.local.u8 	%rs40, [%rd35+1];
	ld.local.u32 	%rd1415, [%rd5+96];
	add.s64 	%rd1416, %rd3605, %rd1415;
	add.s64 	%rd1417, %rd5, %rd1416;
	st.local.u8 	[%rd1417+33], %rs40;
	@%p24 bra 	$L__BB0_34;
	ld.local.u8 	%rs41, [%rd35+2];
	ld.local.u32 	%rd1418, [%rd5+96];
	add.s64 	%rd1419, %rd3605, %rd1418;
	add.s64 	%rd1420, %rd5, %rd1419;
	st.local.u8 	[%rd1420+34], %rs41;
$L__BB0_34:
	ld.local.u32 	%r74, [%rd5+96];
	add.s32 	%r100, %r74, %r75;
$L__BB0_35:
	add.s32 	%r76, %r100, 1;
	st.local.u32 	[%rd5+96], %r76;
	cvt.u64.u32 	%rd1421, %r100;
	add.s64 	%rd1422, %rd5, %rd1421;
	mov.b16 	%rs42, 1;
	st.local.u8 	[%rd1422+32], %rs42;
	ld.local.u32 	%rd3616, [%rd5+96];
	setp.gt.u64 	%p25, %rd3616, 63;
	@%p25 bra 	$L__BB0_47;
	cvt.u32.u64 	%r77, %rd3616;
	sub.s64 	%rd50, 64, %rd3616;
	and.b64  	%rd51, %rd50, 7;
	setp.gt.u32 	%p26, %r77, 56;
	@%p26 bra 	$L__BB0_39;
	and.b64  	%rd52, %rd50, 120;
	mov.b64 	%rd3615, 0;
$L__BB0_38:
	.pragma "nounroll";
	add.s64 	%rd1424, %rd5, %rd3616;
	mov.b16 	%rs43, 0;
	st.local.u8 	[%rd1424+32], %rs43;
	st.local.u8 	[%rd1424+33], %rs43;
	st.local.u8 	[%rd1424+34], %rs43;
	st.local.u8 	[%rd1424+35], %rs43;
	st.local.u8 	[%rd1424+36], %rs43;
	st.local.u8 	[%rd1424+37], %rs43;
	st.local.u8 	[%rd1424+38], %rs43;
	st.local.u8 	[%rd1424+39], %rs43;
	add.s64 	%rd3616, %rd3616, 8;
	add.s64 	%rd3615, %rd3615, 8;
	setp.ne.s64 	%p27, %rd3615, %rd52;
	@%p27 bra 	$L__BB0_38;
$L__BB0_39:
	setp.eq.s64 	%p28, %rd51, 0;
	@%p28 bra 	$L__BB0_47;
	and.b64  	%rd58, %rd50, 3;
	setp.lt.u64 	%p29, %rd51, 4;
	@%p29 bra 	$L__BB0_42;
	add.s64 	%rd1425, %rd5, %rd3616;
	mov.b16 	%rs44, 0;
	st.local.u8 	[%rd1425+32], %rs44;
	st.local.u8 	[%rd1425+33], %rs44;
	st.local.u8 	[%rd1425+34], %rs44;
	st.local.u8 	[%rd1425+35], %rs44;
	add.s64 	%rd3616, %rd3616, 4;
$L__BB0_42:
	setp.eq.s64 	%p30, %rd58, 0;
	@%p30 bra 	$L__BB0_47;
	setp.eq.s64 	%p31, %rd58, 1;
	@%p31 bra 	$L__BB0_45;
	add.s64 	%rd1426, %rd5, %rd3616;
	mov.b16 	%rs45, 0;
	st.local.u8 	[%rd1426+32], %rs45;
	st.local.u8 	[%rd1426+33], %rs45;
	add.s64 	%rd3616, %rd3616, 2;
$L__BB0_45:
	and.b64  	%rd1427, %rd50, 1;
	setp.eq.b64 	%p32, %rd1427, 1;
	not.pred 	%p33, %p32;
	@%p33 bra 	$L__BB0_47;
	add.s64 	%rd1428, %rd5, %rd3616;
	mov.b16 	%rs46, 0;
	st.local.u8 	[%rd1428+32], %rs46;
$L__BB0_47:
	ld.local.u32 	%r5, [%rd5+96];
	setp.lt.u32 	%p34, %r5, 57;
	ld.local.u64 	%rd3628, [%rd5];
	ld.local.u64 	%rd3627, [%rd5+8];
	ld.local.u64 	%rd3626, [%rd5+16];
	ld.local.u64 	%rd3625, [%rd5+32];
	ld.local.u64 	%rd3624, [%rd5+40];
	ld.local.u64 	%rd3623, [%rd5+48];
	ld.local.u64 	%rd3622, [%rd5+56];
	ld.local.u64 	%rd3621, [%rd5+64];
	ld.local.u64 	%rd3620, [%rd5+72];
	ld.local.u64 	%rd3619, [%rd5+80];
	@%p34 bra 	$L__BB0_49;
	ld.local.u64 	%rd1430, [%rd5+88];
	xor.b64  	%rd1431, %rd3625, %rd3626;
	shl.b64 	%rd1432, %rd1431, 3;
	and.b64  	%rd1433, %rd1432, 2040;
	mov.u64 	%rd1434, d_table;
	add.s64 	%rd1435, %rd1434, %rd1433;
	ld.const.u64 	%rd1436, [%rd1435];
	shr.u64 	%rd1437, %rd1431, 13;
	and.b64  	%rd1438, %rd1437, 2040;
	add.s64 	%rd1439, %rd1434, %rd1438;
	ld.const.u64 	%rd1440, [%rd1439+2048];
	xor.b64  	%rd1441, %rd1440, %rd1436;
	shr.u64 	%rd1442, %rd1431, 29;
	and.b64  	%rd1443, %rd1442, 2040;
	add.s64 	%rd1444, %rd1434, %rd1443;
	ld.const.u64 	%rd1445, [%rd1444+4096];
	xor.b64  	%rd1446, %rd1441, %rd1445;
	shr.u64 	%rd1447, %rd1431, 45;
	and.b64  	%rd1448, %rd1447, 2040;
	add.s64 	%rd1449, %rd1434, %rd1448;
	ld.const.u64 	%rd1450, [%rd1449+6144];
	xor.b64  	%rd1451, %rd1446, %rd1450;
	sub.s64 	%rd1452, %rd3628, %rd1451;
	shr.u64 	%rd1453, %rd1431, 5;
	and.b64  	%rd1454, %rd1453, 2040;
	add.s64 	%rd1455, %rd1434, %rd1454;
	ld.const.u64 	%rd1456, [%rd1455+6144];
	shr.u64 	%rd1457, %rd1431, 21;
	and.b64  	%rd1458, %rd1457, 2040;
	add.s64 	%rd1459, %rd1434, %rd1458;
	ld.const.u64 	%rd1460, [%rd1459+4096];
	xor.b64  	%rd1461, %rd1460, %rd1456;
	shr.u64 	%rd1462, %rd1431, 37;
	and.b64  	%rd1463, %rd1462, 2040;
	add.s64 	%rd1464, %rd1434, %rd1463;
	ld.const.u64 	%rd1465, [%rd1464+2048];
	xor.b64  	%rd1466, %rd1461, %rd1465;
	shr.u64 	%rd1467, %rd1431, 53;
	and.b64  	%rd1468, %rd1467, 2040;
	add.s64 	%rd1469, %rd1434, %rd1468;
	ld.const.u64 	%rd1470, [%rd1469];
	xor.b64  	%rd1471, %rd1466, %rd1470;
	add.s64 	%rd1472, %rd1471, %rd3627;
	mul.lo.s64 	%rd1473, %rd1472, 5;
	xor.b64  	%rd1474, %rd1452, %rd3624;
	shl.b64 	%rd1475, %rd1474, 3;
	and.b64  	%rd1476, %rd1475, 2040;
	add.s64 	%rd1477, %rd1434, %rd1476;
	ld.const.u64 	%rd1478, [%rd1477];
	shr.u64 	%rd1479, %rd1474, 13;
	and.b64  	%rd1480, %rd1479, 2040;
	add.s64 	%rd1481, %rd1434, %rd1480;
	ld.const.u64 	%rd1482, [%rd1481+2048];
	xor.b64  	%rd1483, %rd1482, %rd1478;
	shr.u64 	%rd1484, %rd1474, 29;
	and.b64  	%rd1485, %rd1484, 2040;
	add.s64 	%rd1486, %rd1434, %rd1485;
	ld.const.u64 	%rd1487, [%rd1486+4096];
	xor.b64  	%rd1488, %rd1483, %rd1487;
	shr.u64 	%rd1489, %rd1474, 45;
	and.b64  	%rd1490, %rd1489, 2040;
	add.s64 	%rd1491, %rd1434, %rd1490;
	ld.const.u64 	%rd1492, [%rd1491+6144];
	xor.b64  	%rd1493, %rd1488, %rd1492;
	sub.s64 	%rd1494, %rd1473, %rd1493;
	shr.u64 	%rd1495, %rd1474, 5;
	and.b64  	%rd1496, %rd1495, 2040;
	add.s64 	%rd1497, %rd1434, %rd1496;
	ld.const.u64 	%rd1498, [%rd1497+6144];
	shr.u64 	%rd1499, %rd1474, 21;
	and.b64  	%rd1500, %rd1499, 2040;
	add.s64 	%rd1501, %rd1434, %rd1500;
	ld.const.u64 	%rd1502, [%rd1501+4096];
	xor.b64  	%rd1503, %rd1502, %rd1498;
	shr.u64 	%rd1504, %rd1474, 37;
	and.b64  	%rd1505, %rd1504, 2040;
	add.s64 	%rd1506, %rd1434, %rd1505;
	ld.const.u64 	%rd1507, [%rd1506+2048];
	xor.b64  	%rd1508, %rd1503, %rd1507;
	shr.u64 	%rd1509, %rd1474, 53;
	and.b64  	%rd1510, %rd1509, 2040;
	add.s64 	%rd1511, %rd1434, %rd1510;
	ld.const.u64 	%rd1512, [%rd1511];
	xor.b64  	%rd1513, %rd1508, %rd1512;
	add.s64 	%rd1514, %rd1513, %rd1431;
	mul.lo.s64 	%rd1515, %rd1514, 5;
	xor.b64  	%rd1516, %rd1494, %rd3623;
	shl.b64 	%rd1517, %rd1516, 3;
	and.b64  	%rd1518, %rd1517, 2040;
	add.s64 	%rd1519, %rd1434, %rd1518;
	ld.const.u64 	%rd1520, [%rd1519];
	shr.u64 	%rd1521, %rd1516, 13;
	and.b64  	%rd1522, %rd1521, 2040;
	add.s64 	%rd1523, %rd1434, %rd1522;
	ld.const.u64 	%rd1524, [%rd1523+2048];
	xor.b64  	%rd1525, %rd1524, %rd1520;
	shr.u64 	%rd1526, %rd1516, 29;
	and.b64  	%rd1527, %rd1526, 2040;
	add.s64 	%rd1528, %rd1434, %rd1527;
	ld.const.u64 	%rd1529, [%rd1528+4096];
	xor.b64  	%rd1530, %rd1525, %rd1529;
	shr.u64 	%rd1531, %rd1516, 45;
	and.b64  	%rd1532, %rd1531, 2040;
	add.s64 	%rd1533, %rd1434, %rd1532;
	ld.const.u64 	%rd1534, [%rd1533+6144];
	xor.b64  	%rd1535, %rd1530, %rd1534;
	sub.s64 	%rd1536, %rd1515, %rd1535;
	shr.u64 	%rd1537, %rd1516, 5;
	and.b64  	%rd1538, %rd1537, 2040;
	add.s64 	%rd1539, %rd1434, %rd1538;
	ld.const.u64 	%rd1540, [%rd1539+6144];
	shr.u64 	%rd1541, %rd1516, 21;
	and.b64  	%rd1542, %rd1541, 2040;
	add.s64 	%rd1543, %rd1434, %rd1542;
	ld.const.u64 	%rd1544, [%rd1543+4096];
	xor.b64  	%rd1545, %rd1544, %rd1540;
	shr.u64 	%rd1546, %rd1516, 37;
	and.b64  	%rd1547, %rd1546, 2040;
	add.s64 	%rd1548, %rd1434, %rd1547;
	ld.const.u64 	%rd1549, [%rd1548+2048];
	xor.b64  	%rd1550, %rd1545, %rd1549;
	shr.u64 	%rd1551, %rd1516, 53;
	and.b64  	%rd1552, %rd1551, 2040;
	add.s64 	%rd1553, %rd1434, %rd1552;
	ld.const.u64 	%rd1554, [%rd1553];
	xor.b64  	%rd1555, %rd1550, %rd1554;
	add.s64 	%rd1556, %rd1555, %rd1474;
	mul.lo.s64 	%rd1557, %rd1556, 5;
	xor.b64  	%rd1558, %rd1536, %rd3622;
	shl.b64 	%rd1559, %rd1558, 3;
	and.b64  	%rd1560, %rd1559, 2040;
	add.s64 	%rd1561, %rd1434, %rd1560;
	ld.const.u64 	%rd1562, [%rd1561];
	shr.u64 	%rd1563, %rd1558, 13;
	and.b64  	%rd1564, %rd1563, 2040;
	add.s64 	%rd1565, %rd1434, %rd1564;
	ld.const.u64 	%rd1566, [%rd1565+2048];
	xor.b64  	%rd1567, %rd1566, %rd1562;
	shr.u64 	%rd1568, %rd1558, 29;
	and.b64  	%rd1569, %rd1568, 2040;
	add.s64 	%rd1570, %rd1434, %rd1569;
	ld.const.u64 	%rd1571, [%rd1570+4096];
	xor.b64  	%rd1572, %rd1567, %rd1571;
	shr.u64 	%rd1573, %rd1558, 45;
	and.b64  	%rd1574, %rd1573, 2040;
	add.s64 	%rd1575, %rd1434, %rd1574;
	ld.const.u64 	%rd1576, [%rd1575+6144];
	xor.b64  	%rd1577, %rd1572, %rd1576;
	sub.s64 	%rd1578, %rd1557, %rd1577;
	shr.u64 	%rd1579, %rd1558, 5;
	and.b64  	%rd1580, %rd1579, 2040;
	add.s64 	%rd1581, %rd1434, %rd1580;
	ld.const.u64 	%rd1582, [%rd1581+6144];
	shr.u64 	%rd1583, %rd1558, 21;
	and.b64  	%rd1584, %rd1583, 2040;
	add.s64 	%rd1585, %rd1434, %rd1584;
	ld.const.u64 	%rd1586, [%rd1585+4096];
	xor.b64  	%rd1587, %rd1586, %rd1582;
	shr.u64 	%rd1588, %rd1558, 37;
	and.b64  	%rd1589, %rd1588, 2040;
	add.s64 	%rd1590, %rd1434, %rd1589;
	ld.const.u64 	%rd1591, [%rd1590+2048];
	xor.b64  	%rd1592, %rd1587, %rd1591;
	shr.u64 	%rd1593, %rd1558, 53;
	and.b64  	%rd1594, %rd1593, 2040;
	add.s64 	%rd1595, %rd1434, %rd1594;
	ld.const.u64 	%rd1596, [%rd1595];
	xor.b64  	%rd1597, %rd1592, %rd1596;
	add.s64 	%rd1598, %rd1597, %rd1516;
	mul.lo.s64 	%rd1599, %rd1598, 5;
	xor.b64  	%rd1600, %rd1578, %rd3621;
	shl.b64 	%rd1601, %rd1600, 3;
	and.b64  	%rd1602, %rd1601, 2040;
	add.s64 	%rd1603, %rd1434, %rd1602;
	ld.const.u64 	%rd1604, [%rd1603];
	shr.u64 	%rd1605, %rd1600, 13;
	and.b64  	%rd1606, %rd1605, 2040;
	add.s64 	%rd1607, %rd1434, %rd1606;
	ld.const.u64 	%rd1608, [%rd1607+2048];
	xor.b64  	%rd1609, %rd1608, %rd1604;
	shr.u64 	%rd1610, %rd1600, 29;
	and.b64  	%rd1611, %rd1610, 2040;
	add.s64 	%rd1612, %rd1434, %rd1611;
	ld.const.u64 	%rd1613, [%rd1612+4096];
	xor.b64  	%rd1614, %rd1609, %rd1613;
	shr.u64 	%rd1615, %rd1600, 45;
	and.b64  	%rd1616, %rd1615, 2040;
	add.s64 	%rd1617, %rd1434, %rd1616;
	ld.const.u64 	%rd1618, [%rd1617+6144];
	xor.b64  	%rd1619, %rd1614, %rd1618;
	sub.s64 	%rd1620, %rd1599, %rd1619;
	shr.u64 	%rd1621, %rd1600, 5;
	and.b64  	%rd1622, %rd1621, 2040;
	add.s64 	%rd1623, %rd1434, %rd1622;
	ld.const.u64 	%rd1624, [%rd1623+6144];
	shr.u64 	%rd1625, %rd1600, 21;
	and.b64  	%rd1626, %rd1625, 2040;
	add.s64 	%rd1627, %rd1434, %rd1626;
	ld.const.u64 	%rd1628, [%rd1627+4096];
	xor.b64  	%rd1629, %rd1628, %rd1624;
	shr.u64 	%rd1630, %rd1600, 37;
	and.b64  	%rd1631, %rd1630, 2040;
	add.s64 	%rd1632, %rd1434, %rd1631;
	ld.const.u64 	%rd1633, [%rd1632+2048];
	xor.b64  	%rd1634, %rd1629, %rd1633;
	shr.u64 	%rd1635, %rd1600, 53;
	and.b64  	%rd1636, %rd1635, 2040;
	add.s64 	%rd1637, %rd1434, %rd1636;
	ld.const.u64 	%rd1638, [%rd1637];
	xor.b64  	%rd1639, %rd1634, %rd1638;
	add.s64 	%rd1640, %rd1639, %rd1558;
	mul.lo.s64 	%rd1641, %rd1640, 5;
	xor.b64  	%rd1642, %rd1620, %rd3620;
	shl.b64 	%rd1643, %rd1642, 3;
	and.b64  	%rd1644, %rd1643, 2040;
	add.s64 	%rd1645, %rd1434, %rd1644;
	ld.const.u64 	%rd1646, [%rd1645];
	shr.u64 	%rd1647, %rd1642, 13;
	and.b64  	%rd1648, %rd1647, 2040;
	add.s64 	%rd1649, %rd1434, %rd1648;
	ld.const.u64 	%rd1650, [%rd1649+2048];
	xor.b64  	%rd1651, %rd1650, %rd1646;
	shr.u64 	%rd1652, %rd1642, 29;
	and.b64  	%rd1653, %rd1652, 2040;
	add.s64 	%rd1654, %rd1434, %rd1653;
	ld.const.u64 	%rd1655, [%rd1654+4096];
	xor.b64  	%rd1656, %rd1651, %rd1655;
	shr.u64 	%rd1657, %rd1642, 45;
	and.b64  	%rd1658, %rd1657, 2040;
	add.s64 	%rd1659, %rd1434, %rd1658;
	ld.const.u64 	%rd1660, [%rd1659+6144];
	xor.b64  	%rd1661, %rd1656, %rd1660;
	sub.s64 	%rd1662, %rd1641, %rd1661;
	shr.u64 	%rd1663, %rd1642, 5;
	and.b64  	%rd1664, %rd1663, 2040;
	add.s64 	%rd1665, %rd1434, %rd1664;
	ld.const.u64 	%rd1666, [%rd1665+6144];
	shr.u64 	%rd1667, %rd1642, 21;
	and.b64  	%rd1668, %rd1667, 2040;
	add.s64 	%rd1669, %rd1434, %rd1668;
	ld.const.u64 	%rd1670, [%rd1669+4096];
	xor.b64  	%rd1671, %rd1670, %rd1666;
	shr.u64 	%rd1672, %rd1642, 37;
	and.b64  	%rd1673, %rd1672, 2040;
	add.s64 	%rd1674, %rd1434, %rd1673;
	ld.const.u64 	%rd1675, [%rd1674+2048];
	xor.b64  	%rd1676, %rd1671, %rd1675;
	shr.u64 	%rd1677, %rd1642, 53;
	and.b64  	%rd1678, %rd1677, 2040;
	add.s64 	%rd1679, %rd1434, %rd1678;
	ld.const.u64 	%rd1680, [%rd1679];
	xor.b64  	%rd1681, %rd1676, %rd1680;
	add.s64 	%rd1682, %rd1681, %rd1600;
	mul.lo.s64 	%rd1683, %rd1682, 5;
	xor.b64  	%rd1684, %rd1662, %rd3619;
	shl.b64 	%rd1685, %rd1684, 3;
	and.b64  	%rd1686, %rd1685, 2040;
	add.s64 	%rd1687, %rd1434, %rd1686;
	ld.const.u64 	%rd1688, [%rd1687];
	shr.u64 	%rd1689, %rd1684, 13;
	and.b64  	%rd1690, %rd1689, 2040;
	add.s64 	%rd1691, %rd1434, %rd1690;
	ld.const.u64 	%rd1692, [%rd1691+2048];
	xor.b64  	%rd1693, %rd1692, %rd1688;
	shr.u64 	%rd1694, %rd1684, 29;
	and.b64  	%rd1695, %rd1694, 2040;
	add.s64 	%rd1696, %rd1434, %rd1695;
	ld.const.u64 	%rd1697, [%rd1696+4096];
	xor.b64  	%rd1698, %rd1693, %rd1697;
	shr.u64 	%rd1699, %rd1684, 45;
	and.b64  	%rd1700, %rd1699, 2040;
	add.s64 	%rd1701, %rd1434, %rd1700;
	ld.const.u64 	%rd1702, [%rd1701+6144];
	xor.b64  	%rd1703, %rd1698, %rd1702;
	sub.s64 	%rd1704, %rd1683, %rd1703;
	shr.u64 	%rd1705, %rd1684, 5;
	and.b64  	%rd1706, %rd1705, 2040;
	add.s64 	%rd1707, %rd1434, %rd1706;
	ld.const.u64 	%rd1708, [%rd1707+6144];
	shr.u64 	%rd1709, %rd1684, 21;
	and.b64  	%rd1710, %rd1709, 2040;
	add.s64 	%rd1711, %rd1434, %rd1710;
	ld.const.u64 	%rd1712, [%rd1711+4096];
	xor.b64  	%rd1713, %rd1712, %rd1708;
	shr.u64 	%rd1714, %rd1684, 37;
	and.b64  	%rd1715, %rd1714, 2040;
	add.s64 	%rd1716, %rd1434, %rd1715;
	ld.const.u64 	%rd1717, [%rd1716+2048];
	xor.b64  	%rd1718, %rd1713, %rd1717;
	shr.u64 	%rd1719, %rd1684, 53;
	and.b64  	%rd1720, %rd1719, 2040;
	add.s64 	%rd1721, %rd1434, %rd1720;
	ld.const.u64 	%rd1722, [%rd1721];
	xor.b64  	%rd1723, %rd1718, %rd1722;
	add.s64 	%rd1724, %rd1723, %rd1642;
	mul.lo.s64 	%rd1725, %rd1724, 5;
	xor.b64  	%rd1726, %rd1704, %rd1430;
	shl.b64 	%rd1727, %rd1726, 3;
	and.b64  	%rd1728, %rd1727, 2040;
	add.s64 	%rd1729, %rd1434, %rd1728;
	ld.const.u64 	%rd1730, [%rd1729];
	shr.u64 	%rd1731, %rd1726, 13;
	and.b64  	%rd1732, %rd1731, 2040;
	add.s64 	%rd1733, %rd1434, %rd1732;
	ld.const.u64 	%rd1734, [%rd1733+2048];
	xor.b64  	%rd1735, %rd1734, %rd1730;
	shr.u64 	%rd1736, %rd1726, 29;
	and.b64  	%rd1737, %rd1736, 2040;
	add.s64 	%rd1738, %rd1434, %rd1737;
	ld.const.u64 	%rd1739, [%rd1738+4096];
	xor.b64  	%rd1740, %rd1735, %rd1739;
	shr.u64 	%rd1741, %rd1726, 45;
	and.b64  	%rd1742, %rd1741, 2040;
	add.s64 	%rd1743, %rd1434, %rd1742;
	ld.const.u64 	%rd1744, [%rd1743+6144];
	xor.b64  	%rd1745, %rd1740, %rd1744;
	sub.s64 	%rd1746, %rd1725, %rd1745;
	shr.u64 	%rd1747, %rd1726, 5;
	and.b64  	%rd1748, %rd1747, 2040;
	add.s64 	%rd1749, %rd1434, %rd1748;
	ld.const.u64 	%rd1750, [%rd1749+6144];
	shr.u64 	%rd1751, %rd1726, 21;
	and.b64  	%rd1752, %rd1751, 2040;
	add.s64 	%rd1753, %rd1434, %rd1752;
	ld.const.u64 	%rd1754, [%rd1753+4096];
	xor.b64  	%rd1755, %rd1754, %rd1750;
	shr.u64 	%rd1756, %rd1726, 37;
	and.b64  	%rd1757, %rd1756, 2040;
	add.s64 	%rd1758, %rd1434, %rd1757;
	ld.const.u64 	%rd1759, [%rd1758+2048];
	xor.b64  	%rd1760, %rd1755, %rd1759;
	shr.u64 	%rd1761, %rd1726, 53;
	and.b64  	%rd1762, %rd1761, 2040;
	add.s64 	%rd1763, %rd1434, %rd1762;
	ld.const.u64 	%rd1764, [%rd1763];
	xor.b64  	%rd1765, %rd1760, %rd1764;
	add.s64 	%rd1766, %rd1765, %rd1684;
	mul.lo.s64 	%rd1767, %rd1766, 5;
	xor.b64  	%rd1768, %rd1430, -6510615555426900571;
	sub.s64 	%rd1769, %rd3625, %rd1768;
	xor.b64  	%rd1770, %rd1769, %rd3624;
	add.s64 	%rd1771, %rd1770, %rd3623;
	shl.b64 	%rd1772, %rd1770, 19;
	xor.b64  	%rd1773, %rd1772, %rd1771;
	xor.b64  	%rd1774, %rd1773, -524288;
	sub.s64 	%rd1775, %rd3622, %rd1774;
	xor.b64  	%rd1776, %rd1775, %rd3621;
	add.s64 	%rd1777, %rd1776, %rd3620;
	not.b64 	%rd1778, %rd1776;
	shr.u64 	%rd1779, %rd1778, 23;
	xor.b64  	%rd1780, %rd1777, %rd1779;
	sub.s64 	%rd1781, %rd3619, %rd1780;
	xor.b64  	%rd1782, %rd1781, %rd1430;
	add.s64 	%rd1783, %rd1782, %rd1769;
	shl.b64 	%rd1784, %rd1782, 19;
	xor.b64  	%rd1785, %rd1784, %rd1783;
	xor.b64  	%rd1786, %rd1785, -524288;
	sub.s64 	%rd1787, %rd1770, %rd1786;
	xor.b64  	%rd1788, %rd1787, %rd1771;
	add.s64 	%rd1789, %rd1788, %rd1775;
	not.b64 	%rd1790, %rd1788;
	shr.u64 	%rd1791, %rd1790, 23;
	xor.b64  	%rd1792, %rd1789, %rd1791;
	sub.s64 	%rd1793, %rd1776, %rd1792;
	xor.b64  	%rd1794, %rd1793, %rd1777;
	add.s64 	%rd1795, %rd1794, %rd1781;
	xor.b64  	%rd1796, %rd1795, 81985529216486895;
	sub.s64 	%rd1797, %rd1782, %rd1796;
	xor.b64  	%rd1798, %rd1746, %rd1783;
	shl.b64 	%rd1799, %rd1798, 3;
	and.b64  	%rd1800, %rd1799, 2040;
	add.s64 	%rd1801, %rd1434, %rd1800;
	ld.const.u64 	%rd1802, [%rd1801];
	shr.u64 	%rd1803, %rd1798, 13;
	and.b64  	%rd1804, %rd1803, 2040;
	add.s64 	%rd1805, %rd1434, %rd1804;
	ld.const.u64 	%rd1806, [%rd1805+2048];
	xor.b64  	%rd1807, %rd1806, %rd1802;
	shr.u64 	%rd1808, %rd1798, 29;
	and.b64  	%rd1809, %rd1808, 2040;
	add.s64 	%rd1810, %rd1434, %rd1809;
	ld.const.u64 	%rd1811, [%rd1810+4096];
	xor.b64  	%rd1812, %rd1807, %rd1811;
	shr.u64 	%rd1813, %rd1798, 45;
	and.b64  	%rd1814, %rd1813, 2040;
	add.s64 	%rd1815, %rd1434, %rd1814;
	ld.const.u64 	%rd1816, [%rd1815+6144];
	xor.b64  	%rd1817, %rd1812, %rd1816;
	sub.s64 	%rd1818, %rd1767, %rd1817;
	shr.u64 	%rd1819, %rd1798, 5;
	and.b64  	%rd1820, %rd1819, 2040;
	add.s64 	%rd1821, %rd1434, %rd1820;
	ld.const.u64 	%rd1822, [%rd1821+6144];
	shr.u64 	%rd1823, %rd1798, 21;
	and.b64  	%rd1824, %rd1823, 2040;
	add.s64 	%rd1825, %rd1434, %rd1824;
	ld.const.u64 	%rd1826, [%rd1825+4096];
	xor.b64  	%rd1827, %rd1826, %rd1822;
	shr.u64 	%rd1828, %rd1798, 37;
	and.b64  	%rd1829, %rd1828, 2040;
	add.s64 	%rd1830, %rd1434, %rd1829;
	ld.const.u64 	%rd1831, [%rd1830+2048];
	xor.b64  	%rd1832, %rd1827, %rd1831;
	shr.u64 	%rd1833, %rd1798, 53;
	and.b64  	%rd1834, %rd1833, 2040;
	add.s64 	%rd1835, %rd1434, %rd1834;
	ld.const.u64 	%rd1836, [%rd1835];
	xor.b64  	%rd1837, %rd1832, %rd1836;
	add.s64 	%rd1838, %rd1837, %rd1726;
	mul.lo.s64 	%rd1839, %rd1838, 7;
	xor.b64  	%rd1840, %rd1818, %rd1787;
	shl.b64 	%rd1841, %rd1840, 3;
	and.b64  	%rd1842, %rd1841, 2040;
	add.s64 	%rd1843, %rd1434, %rd1842;
	ld.const.u64 	%rd1844, [%rd1843];
	shr.u64 	%rd1845, %rd1840, 13;
	and.b64  	%rd1846, %rd1845, 2040;
	add.s64 	%rd1847, %rd1434, %rd1846;
	ld.const.u64 	%rd1848, [%rd1847+2048];
	xor.b64  	%rd1849, %rd1848, %rd1844;
	shr.u64 	%rd1850, %rd1840, 29;
	and.b64  	%rd1851, %rd1850, 2040;
	add.s64 	%rd1852, %rd1434, %rd1851;
	ld.const.u64 	%rd1853, [%rd1852+4096];
	xor.b64  	%rd1854, %rd1849, %rd1853;
	shr.u64 	%rd1855, %rd1840, 45;
	and.b64  	%rd1856, %rd1855, 2040;
	add.s64 	%rd1857, %rd1434, %rd1856;
	ld.const.u64 	%rd1858, [%rd1857+6144];
	xor.b64  	%rd1859, %rd1854, %rd1858;
	sub.s64 	%rd1860, %rd1839, %rd1859;
	shr.u64 	%rd1861, %rd1840, 5;
	and.b64  	%rd1862, %rd1861, 2040;
	add.s64 	%rd1863, %rd1434, %rd1862;
	ld.const.u64 	%rd1864, [%rd1863+6144];
	shr.u64 	%rd1865, %rd1840, 21;
	and.b64  	%rd1866, %rd1865, 2040;
	add.s64 	%rd1867, %rd1434, %rd1866;
	ld.const.u64 	%rd1868, [%rd1867+4096];
	xor.b64  	%rd1869, %rd1868, %rd1864;
	shr.u64 	%rd1870, %rd1840, 37;
	and.b64  	%rd1871, %rd1870, 2040;
	add.s64 	%rd1872, %rd1434, %rd1871;
	ld.const.u64 	%rd1873, [%rd1872+2048];
	xor.b64  	%rd1874, %rd1869, %rd1873;
	shr.u64 	%rd1875, %rd1840, 53;
	and.b64  	%rd1876, %rd1875, 2040;
	add.s64 	%rd1877, %rd1434, %rd1876;
	ld.const.u64 	%rd1878, [%rd1877];
	xor.b64  	%rd1879, %rd1874, %rd1878;
	add.s64 	%rd1880, %rd1879, %rd1798;
	mul.lo.s64 	%rd1881, %rd1880, 7;
	xor.b64  	%rd1882, %rd1860, %rd1788;
	shl.b64 	%rd1883, %rd1882, 3;
	and.b64  	%rd1884, %rd1883, 2040;
	add.s64 	%rd1885, %rd1434, %rd1884;
	ld.const.u64 	%rd1886, [%rd1885];
	shr.u64 	%rd1887, %rd1882, 13;
	and.b64  	%rd1888, %rd1887, 2040;
	add.s64 	%rd1889, %rd1434, %rd1888;
	ld.const.u64 	%rd1890, [%rd1889+2048];
	xor.b64  	%rd1891, %rd1890, %rd1886;
	shr.u64 	%rd1892, %rd1882, 29;
	and.b64  	%rd1893, %rd1892, 2040;
	add.s64 	%rd1894, %rd1434, %rd1893;
	ld.const.u64 	%rd1895, [%rd1894+4096];
	xor.b64  	%rd1896, %rd1891, %rd1895;
	shr.u64 	%rd1897, %rd1882, 45;
	and.b64  	%rd1898, %rd1897, 2040;
	add.s64 	%rd1899, %rd1434, %rd1898;
	ld.const.u64 	%rd1900, [%rd1899+6144];
	xor.b64  	%rd1901, %rd1896, %rd1900;
	sub.s64 	%rd1902, %rd1881, %rd1901;
	shr.u64 	%rd1903, %rd1882, 5;
	and.b64  	%rd1904, %rd1903, 2040;
	add.s64 	%rd1905, %rd1434, %rd1904;
	ld.const.u64 	%rd1906, [%rd1905+6144];
	shr.u64 	%rd1907, %rd1882, 21;
	and.b64  	%rd1908, %rd1907, 2040;
	add.s64 	%rd1909, %rd1434, %rd1908;
	ld.const.u64 	%rd1910, [%rd1909+4096];
	xor.b64  	%rd1911, %rd1910, %rd1906;
	shr.u64 	%rd1912, %rd1882, 37;
	and.b64  	%rd1913, %rd1912, 2040;
	add.s64 	%rd1914, %rd1434, %rd1913;
	ld.const.u64 	%rd1915, [%rd1914+2048];
	xor.b64  	%rd1916, %rd1911, %rd1915;
	shr.u64 	%rd1917, %rd1882, 53;
	and.b64  	%rd1918, %rd1917, 2040;
	add.s64 	%rd1919, %rd1434, %rd1918;
	ld.const.u64 	%rd1920, [%rd1919];
	xor.b64  	%rd1921, %rd1916, %rd1920;
	add.s64 	%rd1922, %rd1921, %rd1840;
	mul.lo.s64 	%rd1923, %rd1922, 7;
	xor.b64  	%rd1924, %rd1902, %rd1789;
	shl.b64 	%rd1925, %rd1924, 3;
	and.b64  	%rd1926, %rd1925, 2040;
	add.s64 	%rd1927, %rd1434, %rd1926;
	ld.const.u64 	%rd1928, [%rd1927];
	shr.u64 	%rd1929, %rd1924, 13;
	and.b64  	%rd1930, %rd1929, 2040;
	add.s64 	%rd1931, %rd1434, %rd1930;
	ld.const.u64 	%rd1932, [%rd1931+2048];
	xor.b64  	%rd1933, %rd1932, %rd1928;
	shr.u64 	%rd1934, %rd1924, 29;
	and.b64  	%rd1935, %rd1934, 2040;
	add.s64 	%rd1936, %rd1434, %rd1935;
	ld.const.u64 	%rd1937, [%rd1936+4096];
	xor.b64  	%rd1938, %rd1933, %rd1937;
	shr.u64 	%rd1939, %rd1924, 45;
	and.b64  	%rd1940, %rd1939, 2040;
	add.s64 	%rd1941, %rd1434, %rd1940;
	ld.const.u64 	%rd1942, [%rd1941+6144];
	xor.b64  	%rd1943, %rd1938, %rd1942;
	sub.s64 	%rd1944, %rd1923, %rd1943;
	shr.u64 	%rd1945, %rd1924, 5;
	and.b64  	%rd1946, %rd1945, 2040;
	add.s64 	%rd1947, %rd1434, %rd1946;
	ld.const.u64 	%rd1948, [%rd1947+6144];
	shr.u64 	%rd1949, %rd1924, 21;
	and.b64  	%rd1950, %rd1949, 2040;
	add.s64 	%rd1951, %rd1434, %rd1950;
	ld.const.u64 	%rd1952, [%rd1951+4096];
	xor.b64  	%rd1953, %rd1952, %rd1948;
	shr.u64 	%rd1954, %rd1924, 37;
	and.b64  	%rd1955, %rd1954, 2040;
	add.s64 	%rd1956, %rd1434, %rd1955;
	ld.const.u64 	%rd1957, [%rd1956+2048];
	xor.b64  	%rd1958, %rd1953, %rd1957;
	shr.u64 	%rd1959, %rd1924, 53;
	and.b64  	%rd1960, %rd1959, 2040;
	add.s64 	%rd1961, %rd1434, %rd1960;
	ld.const.u64 	%rd1962, [%rd1961];
	xor.b64  	%rd1963, %rd1958, %rd1962;
	add.s64 	%rd1964, %rd1963, %rd1882;
	mul.lo.s64 	%rd1965, %rd1964, 7;
	xor.b64  	%rd1966, %rd1944, %rd1793;
	shl.b64 	%rd1967, %rd1966, 3;
	and.b64  	%rd1968, %rd1967, 2040;
	add.s64 	%rd1969, %rd1434, %rd1968;
	ld.const.u64 	%rd1970, [%rd1969];
	shr.u64 	%rd1971, %rd1966, 13;
	and.b64  	%rd1972, %rd1971, 2040;
	add.s64 	%rd1973, %rd1434, %rd1972;
	ld.const.u64 	%rd1974, [%rd1973+2048];
	xor.b64  	%rd1975, %rd1974, %rd1970;
	shr.u64 	%rd1976, %rd1966, 29;
	and.b64  	%rd1977, %rd1976, 2040;
	add.s64 	%rd1978, %rd1434, %rd1977;
	ld.const.u64 	%rd1979, [%rd1978+4096];
	xor.b64  	%rd1980, %rd1975, %rd1979;
	shr.u64 	%rd1981, %rd1966, 45;
	and.b64  	%rd1982, %rd1981, 2040;
	add.s64 	%rd1983, %rd1434, %rd1982;
	ld.const.u64 	%rd1984, [%rd1983+6144];
	xor.b64  	%rd1985, %rd1980, %rd1984;
	sub.s64 	%rd1986, %rd1965, %rd1985;
	shr.u64 	%rd1987, %rd1966, 5;
	and.b64  	%rd1988, %rd1987, 2040;
	add.s64 	%rd1989, %rd1434, %rd1988;
	ld.const.u64 	%rd1990, [%rd1989+6144];
	shr.u64 	%rd1991, %rd1966, 21;
	and.b64  	%rd1992, %rd1991, 2040;
	add.s64 	%rd1993, %rd1434, %rd1992;
	ld.const.u64 	%rd1994, [%rd1993+4096];
	xor.b64  	%rd1995, %rd1994, %rd1990;
	shr.u64 	%rd1996, %rd1966, 37;
	and.b64  	%rd1997, %rd1996, 2040;
	add.s64 	%rd1998, %rd1434, %rd1997;
	ld.const.u64 	%rd1999, [%rd1998+2048];
	xor.b64  	%rd2000, %rd1995, %rd1999;
	shr.u64 	%rd2001, %rd1966, 53;
	and.b64  	%rd2002, %rd2001, 2040;
	add.s64 	%rd2003, %rd1434, %rd2002;
	ld.const.u64 	%rd2004, [%rd2003];
	xor.b64  	%rd2005, %rd2000, %rd2004;
	add.s64 	%rd2006, %rd2005, %rd1924;
	mul.lo.s64 	%rd2007, %rd2006, 7;
	xor.b64  	%rd2008, %rd1986, %rd1794;
	shl.b64 	%rd2009, %rd2008, 3;
	and.b64  	%rd2010, %rd2009, 2040;
	add.s64 	%rd2011, %rd1434, %rd2010;
	ld.const.u64 	%rd2012, [%rd2011];
	shr.u64 	%rd2013, %rd2008, 13;
	and.b64  	%rd2014, %rd2013, 2040;
	add.s64 	%rd2015, %rd1434, %rd2014;
	ld.const.u64 	%rd2016, [%rd2015+2048];
	xor.b64  	%rd2017, %rd2016, %rd2012;
	shr.u64 	%rd2018, %rd2008, 29;
	and.b64  	%rd2019, %rd2018, 2040;
	add.s64 	%rd2020, %rd1434, %rd2019;
	ld.const.u64 	%rd2021, [%rd2020+4096];
	xor.b64  	%rd2022, %rd2017, %rd2021;
	shr.u64 	%rd2023, %rd2008, 45;
	and.b64  	%rd2024, %rd2023, 2040;
	add.s64 	%rd2025, %rd1434, %rd2024;
	ld.const.u64 	%rd2026, [%rd2025+6144];
	xor.b64  	%rd2027, %rd2022, %rd2026;
	sub.s64 	%rd2028, %rd2007, %rd2027;
	shr.u64 	%rd2029, %rd2008, 5;
	and.b64  	%rd2030, %rd2029, 2040;
	add.s64 	%rd2031, %rd1434, %rd2030;
	ld.const.u64 	%rd2032, [%rd2031+6144];
	shr.u64 	%rd2033, %rd2008, 21;
	and.b64  	%rd2034, %rd2033, 2040;
	add.s64 	%rd2035, %rd1434, %rd2034;
	ld.const.u64 	%rd2036, [%rd2035+4096];
	xor.b64  	%rd2037, %rd2036, %rd2032;
	shr.u64 	%rd2038, %rd2008, 37;
	and.b64  	%rd2039, %rd2038, 2040;
	add.s64 	%rd2040, %rd1434, %rd2039;
	ld.const.u64 	%rd2041, [%rd2040+2048];
	xor.b64  	%rd2042, %rd2037, %rd2041;
	shr.u64 	%rd2043, %rd2008, 53;
	and.b64  	%rd2044, %rd2043, 2040;
	add.s64 	%rd2045, %rd1434, %rd2044;
	ld.const.u64 	%rd2046, [%rd2045];
	xor.b64  	%rd2047, %rd2042, %rd2046;
	add.s64 	%rd2048, %rd2047, %rd1966;
	mul.lo.s64 	%rd2049, %rd2048, 7;
	xor.b64  	%rd2050, %rd2028, %rd1795;
	shl.b64 	%rd2051, %rd2050, 3;
	and.b64  	%rd2052, %rd2051, 2040;
	add.s64 	%rd2053, %rd1434, %rd2052;
	ld.const.u64 	%rd2054, [%rd2053];
	shr.u64 	%rd2055, %rd2050, 13;
	and.b64  	%rd2056, %rd2055, 2040;
	add.s64 	%rd2057, %rd1434, %rd2056;
	ld.const.u64 	%rd2058, [%rd2057+2048];
	xor.b64  	%rd2059, %rd2058, %rd2054;
	shr.u64 	%rd2060, %rd2050, 29;
	and.b64  	%rd2061, %rd2060, 2040;
	add.s64 	%rd2062, %rd1434, %rd2061;
	ld.const.u64 	%rd2063, [%rd2062+4096];
	xor.b64  	%rd2064, %rd2059, %rd2063;
	shr.u64 	%rd2065, %rd2050, 45;
	and.b64  	%rd2066, %rd2065, 2040;
	add.s64 	%rd2067, %rd1434, %rd2066;
	ld.const.u64 	%rd2068, [%rd2067+6144];
	xor.b64  	%rd2069, %rd2064, %rd2068;
	sub.s64 	%rd2070, %rd2049, %rd2069;
	shr.u64 	%rd2071, %rd2050, 5;
	and.b64  	%rd2072, %rd2071, 2040;
	add.s64 	%rd2073, %rd1434, %rd2072;
	ld.const.u64 	%rd2074, [%rd2073+6144];
	shr.u64 	%rd2075, %rd2050, 21;
	and.b64  	%rd2076, %rd2075, 2040;
	add.s64 	%rd2077, %rd1434, %rd2076;
	ld.const.u64 	%rd2078, [%rd2077+4096];
	xor.b64  	%rd2079, %rd2078, %rd2074;
	shr.u64 	%rd2080, %rd2050, 37;
	and.b64  	%rd2081, %rd2080, 2040;
	add.s64 	%rd2082, %rd1434, %rd2081;
	ld.const.u64 	%rd2083, [%rd2082+2048];
	xor.b64  	%rd2084, %rd2079, %rd2083;
	shr.u64 	%rd2085, %rd2050, 53;
	and.b64  	%rd2086, %rd2085, 2040;
	add.s64 	%rd2087, %rd1434, %rd2086;
	ld.const.u64 	%rd2088, [%rd2087];
	xor.b64  	%rd2089, %rd2084, %rd2088;
	add.s64 	%rd2090, %rd2089, %rd2008;
	mul.lo.s64 	%rd2091, %rd2090, 7;
	xor.b64  	%rd2092, %rd2070, %rd1797;
	shl.b64 	%rd2093, %rd2092, 3;
	and.b64  	%rd2094, %rd2093, 2040;
	add.s64 	%rd2095, %rd1434, %rd2094;
	ld.const.u64 	%rd2096, [%rd2095];
	shr.u64 	%rd2097, %rd2092, 13;
	and.b64  	%rd2098, %rd2097, 2040;
	add.s64 	%rd2099, %rd1434, %rd2098;
	ld.const.u64 	%rd2100, [%rd2099+2048];
	xor.b64  	%rd2101, %rd2100, %rd2096;
	shr.u64 	%rd2102, %rd2092, 29;
	and.b64  	%rd2103, %rd2102, 2040;
	add.s64 	%rd2104, %rd1434, %rd2103;
	ld.const.u64 	%rd2105, [%rd2104+4096];
	xor.b64  	%rd2106, %rd2101, %rd2105;
	shr.u64 	%rd2107, %rd2092, 45;
	and.b64  	%rd2108, %rd2107, 2040;
	add.s64 	%rd2109, %rd1434, %rd2108;
	ld.const.u64 	%rd2110, [%rd2109+6144];
	xor.b64  	%rd2111, %rd2106, %rd2110;
	sub.s64 	%rd2112, %rd2091, %rd2111;
	shr.u64 	%rd2113, %rd2092, 5;
	and.b64  	%rd2114, %rd2113, 2040;
	add.s64 	%rd2115, %rd1434, %rd2114;
	ld.const.u64 	%rd2116, [%rd2115+6144];
	shr.u64 	%rd2117, %rd2092, 21;
	and.b64  	%rd2118, %rd2117, 2040;
	add.s64 	%rd2119, %rd1434, %rd2118;
	ld.const.u64 	%rd2120, [%rd2119+4096];
	xor.b64  	%rd2121, %rd2120, %rd2116;
	shr.u64 	%rd2122, %rd2092, 37;
	and.b64  	%rd2123, %rd2122, 2040;
	add.s64 	%rd2124, %rd1434, %rd2123;
	ld.const.u64 	%rd2125, [%rd2124+2048];
	xor.b64  	%rd2126, %rd2121, %rd2125;
	shr.u64 	%rd2127, %rd2092, 53;
	and.b64  	%rd2128, %rd2127, 2040;
	add.s64 	%rd2129, %rd1434, %rd2128;
	ld.const.u64 	%rd2130, [%rd2129];
	xor.b64  	%rd2131, %rd2126, %rd2130;
	add.s64 	%rd2132, %rd2131, %rd2050;
	mul.lo.s64 	%rd2133, %rd2132, 7;
	xor.b64  	%rd2134, %rd1797, -6510615555426900571;
	sub.s64 	%rd2135, %rd1783, %rd2134;
	xor.b64  	%rd2136, %rd2135, %rd1787;
	add.s64 	%rd2137, %rd2136, %rd1788;
	shl.b64 	%rd2138, %rd2136, 19;
	xor.b64  	%rd2139, %rd2138, %rd2137;
	xor.b64  	%rd2140, %rd2139, -524288;
	sub.s64 	%rd2141, %rd1789, %rd2140;
	xor.b64  	%rd2142, %rd2141, %rd1793;
	add.s64 	%rd2143, %rd2142, %rd1794;
	not.b64 	%rd2144, %rd2142;
	shr.u64 	%rd2145, %rd2144, 23;
	xor.b64  	%rd2146, %rd2143, %rd2145;
	sub.s64 	%rd2147, %rd1795, %rd2146;
	xor.b64  	%rd2148, %rd2147, %rd1797;
	add.s64 	%rd2149, %rd2148, %rd2135;
	shl.b64 	%rd2150, %rd2148, 19;
	xor.b64  	%rd2151, %rd2150, %rd2149;
	xor.b64  	%rd2152, %rd2151, -524288;
	sub.s64 	%rd2153, %rd2136, %rd2152;
	xor.b64  	%rd2154, %rd2153, %rd2137;
	add.s64 	%rd2155, %rd2154, %rd2141;
	not.b64 	%rd2156, %rd2154;
	shr.u64 	%rd2157, %rd2156, 23;
	xor.b64  	%rd2158, %rd2155, %rd2157;
	sub.s64 	%rd2159, %rd2142, %rd2158;
	xor.b64  	%rd2160, %rd2159, %rd2143;
	add.s64 	%rd2161, %rd2160, %rd2147;
	xor.b64  	%rd2162, %rd2161, 81985529216486895;
	sub.s64 	%rd2163, %rd2148, %rd2162;
	xor.b64  	%rd2164, %rd2112, %rd2149;
	shl.b64 	%rd2165, %rd2164, 3;
	and.b64  	%rd2166, %rd2165, 2040;
	add.s64 	%rd2167, %rd1434, %rd2166;
	ld.const.u64 	%rd2168, [%rd2167];
	shr.u64 	%rd2169, %rd2164, 13;
	and.b64  	%rd2170, %rd2169, 2040;
	add.s64 	%rd2171, %rd1434, %rd2170;
	ld.const.u64 	%rd2172, [%rd2171+2048];
	xor.b64  	%rd2173, %rd2172, %rd2168;
	shr.u64 	%rd2174, %rd2164, 29;
	and.b64  	%rd2175, %rd2174, 2040;
	add.s64 	%rd2176, %rd1434, %rd2175;
	ld.const.u64 	%rd2177, [%rd2176+4096];
	xor.b64  	%rd2178, %rd2173, %rd2177;
	shr.u64 	%rd2179, %rd2164, 45;
	and.b64  	%rd2180, %rd2179, 2040;
	add.s64 	%rd2181, %rd1434, %rd2180;
	ld.const.u64 	%rd2182, [%rd2181+6144];
	xor.b64  	%rd2183, %rd2178, %rd2182;
	sub.s64 	%rd2184, %rd2133, %rd2183;
	shr.u64 	%rd2185, %rd2164, 5;
	and.b64  	%rd2186, %rd2185, 2040;
	add.s64 	%rd2187, %rd1434, %rd2186;
	ld.const.u64 	%rd2188, [%rd2187+6144];
	shr.u64 	%rd2189, %rd2164, 21;
	and.b64  	%rd2190, %rd2189, 2040;
	add.s64 	%rd2191, %rd1434, %rd2190;
	ld.const.u64 	%rd2192, [%rd2191+4096];
	xor.b64  	%rd2193, %rd2192, %rd2188;
	shr.u64 	%rd2194, %rd2164, 37;
	and.b64  	%rd2195, %rd2194, 2040;
	add.s64 	%rd2196, %rd1434, %rd2195;
	ld.const.u64 	%rd2197, [%rd2196+2048];
	xor.b64  	%rd2198, %rd2193, %rd2197;
	shr.u64 	%rd2199, %rd2164, 53;
	and.b64  	%rd2200, %rd2199, 2040;
	add.s64 	%rd2201, %rd1434, %rd2200;
	ld.const.u64 	%rd2202, [%rd2201];
	xor.b64  	%rd2203, %rd2198, %rd2202;
	add.s64 	%rd2204, %rd2203, %rd2092;
	mul.lo.s64 	%rd2205, %rd2204, 9;
	xor.b64  	%rd2206, %rd2184, %rd2153;
	shl.b64 	%rd2207, %rd2206, 3;
	and.b64  	%rd2208, %rd2207, 2040;
	add.s64 	%rd2209, %rd1434, %rd2208;
	ld.const.u64 	%rd2210, [%rd2209];
	shr.u64 	%rd2211, %rd2206, 13;
	and.b64  	%rd2212, %rd2211, 2040;
	add.s64 	%rd2213, %rd1434, %rd2212;
	ld.const.u64 	%rd2214, [%rd2213+2048];
	xor.b64  	%rd2215, %rd2214, %rd2210;
	shr.u64 	%rd2216, %rd2206, 29;
	and.b64  	%rd2217, %rd2216, 2040;
	add.s64 	%rd2218, %rd1434, %rd2217;
	ld.const.u64 	%rd2219, [%rd2218+4096];
	xor.b64  	%rd2220, %rd2215, %rd2219;
	shr.u64 	%rd2221, %rd2206, 45;
	and.b64  	%rd2222, %rd2221, 2040;
	add.s64 	%rd2223, %rd1434, %rd2222;
	ld.const.u64 	%rd2224, [%rd2223+6144];
	xor.b64  	%rd2225, %rd2220, %rd2224;
	sub.s64 	%rd2226, %rd2205, %rd2225;
	shr.u64 	%rd2227, %rd2206, 5;
	and.b64  	%rd2228, %rd2227, 2040;
	add.s64 	%rd2229, %rd1434, %rd2228;
	ld.const.u64 	%rd2230, [%rd2229+6144];
	shr.u64 	%rd2231, %rd2206, 21;
	and.b64  	%rd2232, %rd2231, 2040;
	add.s64 	%rd2233, %rd1434, %rd2232;
	ld.const.u64 	%rd2234, [%rd2233+4096];
	xor.b64  	%rd2235, %rd2234, %rd2230;
	shr.u64 	%rd2236, %rd2206, 37;
	and.b64  	%rd2237, %rd2236, 2040;
	add.s64 	%rd2238, %rd1434, %rd2237;
	ld.const.u64 	%rd2239, [%rd2238+2048];
	xor.b64  	%rd2240, %rd2235, %rd2239;
	shr.u64 	%rd2241, %rd2206, 53;
	and.b64  	%rd2242, %rd2241, 2040;
	add.s64 	%rd2243, %rd1434, %rd2242;
	ld.const.u64 	%rd2244, [%rd2243];
	xor.b64  	%rd2245, %rd2240, %rd2244;
	add.s64 	%rd2246, %rd2245, %rd2164;
	mul.lo.s64 	%rd2247, %rd2246, 9;
	xor.b64  	%rd2248, %rd2226, %rd2154;
	shl.b64 	%rd2249, %rd2248, 3;
	and.b64  	%rd2250, %rd2249, 2040;
	add.s64 	%rd2251, %rd1434, %rd2250;
	ld.const.u64 	%rd2252, [%rd2251];
	shr.u64 	%rd2253, %rd2248, 13;
	and.b64  	%rd2254, %rd2253, 2040;
	add.s64 	%rd2255, %rd1434, %rd2254;
	ld.const.u64 	%rd2256, [%rd2255+2048];
	xor.b64  	%rd2257, %rd2256, %rd2252;
	shr.u64 	%rd2258, %rd2248, 29;
	and.b64  	%rd2259, %rd2258, 2040;
	add.s64 	%rd2260, %rd1434, %rd2259;
	ld.const.u64 	%rd2261, [%rd2260+4096];
	xor.b64  	%rd2262, %rd2257, %rd2261;
	shr.u64 	%rd2263, %rd2248, 45;
	and.b64  	%rd2264, %rd2263, 2040;
	add.s64 	%rd2265, %rd1434, %rd2264;
	ld.const.u64 	%rd2266, [%rd2265+6144];
	xor.b64  	%rd2267, %rd2262, %rd2266;
	sub.s64 	%rd2268, %rd2247, %rd2267;
	shr.u64 	%rd2269, %rd2248, 5;
	and.b64  	%rd2270, %rd2269, 2040;
	add.s64 	%rd2271, %rd1434, %rd2270;
	ld.const.u64 	%rd2272, [%rd2271+6144];
	shr.u64 	%rd2273, %rd2248, 21;
	and.b64  	%rd2274, %rd2273, 2040;
	add.s64 	%rd2275, %rd1434, %rd2274;
	ld.const.u64 	%rd2276, [%rd2275+4096];
	xor.b64  	%rd2277, %rd2276, %rd2272;
	shr.u64 	%rd2278, %rd2248, 37;
	and.b64  	%rd2279, %rd2278, 2040;
	add.s64 	%rd2280, %rd1434, %rd2279;
	ld.const.u64 	%rd2281, [%rd2280+2048];
	xor.b64  	%rd2282, %rd2277, %rd2281;
	shr.u64 	%rd2283, %rd2248, 53;
	and.b64  	%rd2284, %rd2283, 2040;
	add.s64 	%rd2285, %rd1434, %rd2284;
	ld.const.u64 	%rd2286, [%rd2285];
	xor.b64  	%rd2287, %rd2282, %rd2286;
	add.s64 	%rd2288, %rd2287, %rd2206;
	mul.lo.s64 	%rd2289, %rd2288, 9;
	xor.b64  	%rd2290, %rd2268, %rd2155;
	shl.b64 	%rd2291, %rd2290, 3;
	and.b64  	%rd2292, %rd2291, 2040;
	add.s64 	%rd2293, %rd1434, %rd2292;
	ld.const.u64 	%rd2294, [%rd2293];
	shr.u64 	%rd2295, %rd2290, 13;
	and.b64  	%rd2296, %rd2295, 2040;
	add.s64 	%rd2297, %rd1434, %rd2296;
	ld.const.u64 	%rd2298, [%rd2297+2048];
	xor.b64  	%rd2299, %rd2298, %rd2294;
	shr.u64 	%rd2300, %rd2290, 29;
	and.b64  	%rd2301, %rd2300, 2040;
	add.s64 	%rd2302, %rd1434, %rd2301;
	ld.const.u64 	%rd2303, [%rd2302+4096];
	xor.b64  	%rd2304, %rd2299, %rd2303;
	shr.u64 	%rd2305, %rd2290, 45;
	and.b64  	%rd2306, %rd2305, 2040;
	add.s64 	%rd2307, %rd1434, %rd2306;
	ld.const.u64 	%rd2308, [%rd2307+6144];
	xor.b64  	%rd2309, %rd2304, %rd2308;
	sub.s64 	%rd2310, %rd2289, %rd2309;
	shr.u64 	%rd2311, %rd2290, 5;
	and.b64  	%rd2312, %rd2311, 2040;
	add.s64 	%rd2313, %rd1434, %rd2312;
	ld.const.u64 	%rd2314, [%rd2313+6144];
	shr.u64 	%rd2315, %rd2290, 21;
	and.b64  	%rd2316, %rd2315, 2040;
	add.s64 	%rd2317, %rd1434, %rd2316;
	ld.const.u64 	%rd2318, [%rd2317+4096];
	xor.b64  	%rd2319, %rd2318, %rd2314;
	shr.u64 	%rd2320, %rd2290, 37;
	and.b64  	%rd2321, %rd2320, 2040;
	add.s64 	%rd2322, %rd1434, %rd2321;
	ld.const.u64 	%rd2323, [%rd2322+2048];
	xor.b64  	%rd2324, %rd2319, %rd2323;
	shr.u64 	%rd2325, %rd2290, 53;
	and.b64  	%rd2326, %rd2325, 2040;
	add.s64 	%rd2327, %rd1434, %rd2326;
	ld.const.u64 	%rd2328, [%rd2327];
	xor.b64  	%rd2329, %rd2324, %rd2328;
	add.s64 	%rd2330, %rd2329, %rd2248;
	mul.lo.s64 	%rd2331, %rd2330, 9;
	xor.b64  	%rd2332, %rd2310, %rd2159;
	shl.b64 	%rd2333, %rd2332, 3;
	and.b64  	%rd2334, %rd2333, 2040;
	add.s64 	%rd2335, %rd1434, %rd2334;
	ld.const.u64 	%rd2336, [%rd2335];
	shr.u64 	%rd2337, %rd2332, 13;
	and.b64  	%rd2338, %rd2337, 2040;
	add.s64 	%rd2339, %rd1434, %rd2338;
	ld.const.u64 	%rd2340, [%rd2339+2048];
	xor.b64  	%rd2341, %rd2340, %rd2336;
	shr.u64 	%rd2342, %rd2332, 29;
	and.b64  	%rd2343, %rd2342, 2040;
	add.s64 	%rd2344, %rd1434, %rd2343;
	ld.const.u64 	%rd2345, [%rd2344+4096];
	xor.b64  	%rd2346, %rd2341, %rd2345;
	shr.u64 	%rd2347, %rd2332, 45;
	and.b64  	%rd2348, %rd2347, 2040;
	add.s64 	%rd2349, %rd1434, %rd2348;
	ld.const.u64 	%rd2350, [%rd2349+6144];
	xor.b64  	%rd2351, %rd2346, %rd2350;
	sub.s64 	%rd2352, %rd2331, %rd2351;
	shr.u64 	%rd2353, %rd2332, 5;
	and.b64  	%rd2354, %rd2353, 2040;
	add.s64 	%rd2355, %rd1434, %rd2354;
	ld.const.u64 	%rd2356, [%rd2355+6144];
	shr.u64 	%rd2357, %rd2332, 21;
	and.b64  	%rd2358, %rd2357, 2040;
	add.s64 	%rd2359, %rd1434, %rd2358;
	ld.const.u64 	%rd2360, [%rd2359+4096];
	xor.b64  	%rd2361, %rd2360, %rd2356;
	shr.u64 	%rd2362, %rd2332, 37;
	and.b64  	%rd2363, %rd2362, 2040;
	add.s64 	%rd2364, %rd1434, %rd2363;
	ld.const.u64 	%rd2365, [%rd2364+2048];
	xor.b64  	%rd2366, %rd2361, %rd2365;
	shr.u64 	%rd2367, %rd2332, 53;
	and.b64  	%rd2368, %rd2367, 2040;
	add.s64 	%rd2369, %rd1434, %rd2368;
	ld.const.u64 	%rd2370, [%rd2369];
	xor.b64  	%rd2371, %rd2366, %rd2370;
	add.s64 	%rd2372, %rd2371, %rd2290;
	mul.lo.s64 	%rd2373, %rd2372, 9;
	xor.b64  	%rd2374, %rd2352, %rd2160;
	shl.b64 	%rd2375, %rd2374, 3;
	and.b64  	%rd2376, %rd2375, 2040;
	add.s64 	%rd2377, %rd1434, %rd2376;
	ld.const.u64 	%rd2378, [%rd2377];
	shr.u64 	%rd2379, %rd2374, 13;
	and.b64  	%rd2380, %rd2379, 2040;
	add.s64 	%rd2381, %rd1434, %rd2380;
	ld.const.u64 	%rd2382, [%rd2381+2048];
	xor.b64  	%rd2383, %rd2382, %rd2378;
	shr.u64 	%rd2384, %rd2374, 29;
	and.b64  	%rd2385, %rd2384, 2040;
	add.s64 	%rd2386, %rd1434, %rd2385;
	ld.const.u64 	%rd2387, [%rd2386+4096];
	xor.b64  	%rd2388, %rd2383, %rd2387;
	shr.u64 	%rd2389, %rd2374, 45;
	and.b64  	%rd2390, %rd2389, 2040;
	add.s64 	%rd2391, %rd1434, %rd2390;
	ld.const.u64 	%rd2392, [%rd2391+6144];
	xor.b64  	%rd2393, %rd2388, %rd2392;
	sub.s64 	%rd2394, %rd2373, %rd2393;
	shr.u64 	%rd2395, %rd2374, 5;
	and.b64  	%rd2396, %rd2395, 2040;
	add.s64 	%rd2397, %rd1434, %rd2396;
	ld.const.u64 	%rd2398, [%rd2397+6144];
	shr.u64 	%rd2399, %rd2374, 21;
	and.b64  	%rd2400, %rd2399, 2040;
	add.s64 	%rd2401, %rd1434, %rd2400;
	ld.const.u64 	%rd2402, [%rd2401+4096];
	xor.b64  	%rd2403, %rd2402, %rd2398;
	shr.u64 	%rd2404, %rd2374, 37;
	and.b64  	%rd2405, %rd2404, 2040;
	add.s64 	%rd2406, %rd1434, %rd2405;
	ld.const.u64 	%rd2407, [%rd2406+2048];
	xor.b64  	%rd2408, %rd2403, %rd2407;
	shr.u64 	%rd2409, %rd2374, 53;
	and.b64  	%rd2410, %rd2409, 2040;
	add.s64 	%rd2411, %rd1434, %rd2410;
	ld.const.u64 	%rd2412, [%rd2411];
	xor.b64  	%rd2413, %rd2408, %rd2412;
	add.s64 	%rd2414, %rd2413, %rd2332;
	mul.lo.s64 	%rd2415, %rd2414, 9;
	xor.b64  	%rd2416, %rd2394, %rd2161;
	shl.b64 	%rd2417, %rd2416, 3;
	and.b64  	%rd2418, %rd2417, 2040;
	add.s64 	%rd2419, %rd1434, %rd2418;
	ld.const.u64 	%rd2420, [%rd2419];
	shr.u64 	%rd2421, %rd2416, 13;
	and.b64  	%rd2422, %rd2421, 2040;
	add.s64 	%rd2423, %rd1434, %rd2422;
	ld.const.u64 	%rd2424, [%rd2423+2048];
	xor.b64  	%rd2425, %rd2424, %rd2420;
	shr.u64 	%rd2426, %rd2416, 29;
	and.b64  	%rd2427, %rd2426, 2040;
	add.s64 	%rd2428, %rd1434, %rd2427;
	ld.const.u64 	%rd2429, [%rd2428+4096];
	xor.b64  	%rd2430, %rd2425, %rd2429;
	shr.u64 	%rd2431, %rd2416, 45;
	and.b64  	%rd2432, %rd2431, 2040;
	add.s64 	%rd2433, %rd1434, %rd2432;
	ld.const.u64 	%rd2434, [%rd2433+6144];
	xor.b64  	%rd2435, %rd2430, %rd2434;
	sub.s64 	%rd2436, %rd2415, %rd2435;
	shr.u64 	%rd2437, %rd2416, 5;
	and.b64  	%rd2438, %rd2437, 2040;
	add.s64 	%rd2439, %rd1434, %rd2438;
	ld.const.u64 	%rd2440, [%rd2439+6144];
	shr.u64 	%rd2441, %rd2416, 21;
	and.b64  	%rd2442, %rd2441, 2040;
	add.s64 	%rd2443, %rd1434, %rd2442;
	ld.const.u64 	%rd2444, [%rd2443+4096];
	xor.b64  	%rd2445, %rd2444, %rd2440;
	shr.u64 	%rd2446, %rd2416, 37;
	and.b64  	%rd2447, %rd2446, 2040;
	add.s64 	%rd2448, %rd1434, %rd2447;
	ld.const.u64 	%rd2449, [%rd2448+2048];
	xor.b64  	%rd2450, %rd2445, %rd2449;
	shr.u64 	%rd2451, %rd2416, 53;
	and.b64  	%rd2452, %rd2451, 2040;
	add.s64 	%rd2453, %rd1434, %rd2452;
	ld.const.u64 	%rd2454, [%rd2453];
	xor.b64  	%rd2455, %rd2450, %rd2454;
	add.s64 	%rd2456, %rd2455, %rd2374;
	xor.b64  	%rd2457, %rd2436, %rd2163;
	shl.b64 	%rd2458, %rd2457, 3;
	and.b64  	%rd2459, %rd2458, 2040;
	add.s64 	%rd2460, %rd1434, %rd2459;
	ld.const.u64 	%rd2461, [%rd2460];
	shr.u64 	%rd2462, %rd2457, 13;
	and.b64  	%rd2463, %rd2462, 2040;
	add.s64 	%rd2464, %rd1434, %rd2463;
	ld.const.u64 	%rd2465, [%rd2464+2048];
	xor.b64  	%rd2466, %rd2465, %rd2461;
	shr.u64 	%rd2467, %rd2457, 29;
	and.b64  	%rd2468, %rd2467, 2040;
	add.s64 	%rd2469, %rd1434, %rd2468;
	ld.const.u64 	%rd2470, [%rd2469+4096];
	xor.b64  	%rd2471, %rd2466, %rd2470;
	shr.u64 	%rd2472, %rd2457, 45;
	and.b64  	%rd2473, %rd2472, 2040;
	add.s64 	%rd2474, %rd1434, %rd2473;
	ld.const.u64 	%rd2475, [%rd2474+6144];
	xor.b64  	%rd2476, %rd2471, %rd2475;
	shr.u64 	%rd2477, %rd2457, 5;
	and.b64  	%rd2478, %rd2477, 2040;
	add.s64 	%rd2479, %rd1434, %rd2478;
	ld.const.u64 	%rd2480, [%rd2479+6144];
	shr.u64 	%rd2481, %rd2457, 21;
	and.b64  	%rd2482, %rd2481, 2040;
	add.s64 	%rd2483, %rd1434, %rd2482;
	ld.const.u64 	%rd2484, [%rd2483+4096];
	xor.b64  	%rd2485, %rd2484, %rd2480;
	shr.u64 	%rd2486, %rd2457, 37;
	and.b64  	%rd2487, %rd2486, 2040;
	add.s64 	%rd2488, %rd1434, %rd2487;
	ld.const.u64 	%rd2489, [%rd2488+2048];
	xor.b64  	%rd2490, %rd2485, %rd2489;
	shr.u64 	%rd2491, %rd2457, 53;
	and.b64  	%rd2492, %rd2491, 2040;
	add.s64 	%rd2493, %rd1434, %rd2492;
	ld.const.u64 	%rd2494, [%rd2493];
	xor.b64  	%rd2495, %rd2490, %rd2494;
	add.s64 	%rd2496, %rd2495, %rd2416;
	mul.lo.s64 	%rd2497, %rd2496, 9;
	xor.b64  	%rd3628, %rd2497, %rd3628;
	sub.s64 	%rd3627, %rd2457, %rd3627;
	mad.lo.s64 	%rd2498, %rd2456, 9, %rd3626;
	sub.s64 	%rd3626, %rd2498, %rd2476;
	st.local.u64 	[%rd5], %rd3628;
	st.local.u64 	[%rd5+8], %rd3627;
	st.local.u64 	[%rd5+16], %rd3626;
	mov.b32 	%r78, 0;
	st.local.v2.b32 	[%rd5+32], {%r78, %r78};
	st.local.v2.b32 	[%rd5+40], {%r78, %r78};
	st.local.v2.b32 	[%rd5+48], {%r78, %r78};
	st.local.v2.b32 	[%rd5+56], {%r78, %r78};
	st.local.v2.b32 	[%rd5+64], {%r78, %r78};
	st.local.v2.b32 	[%rd5+72], {%r78, %r78};
	st.local.v2.b32 	[%rd5+80], {%r78, %r78};
	mov.b64 	%rd3619, 0;
	mov.u64 	%rd3620, %rd3619;
	mov.u64 	%rd3621, %rd3619;
	mov.u64 	%rd3622, %rd3619;
	mov.u64 	%rd3623, %rd3619;
	mov.u64 	%rd3624, %rd3619;
	mov.u64 	%rd3625, %rd3619;
$L__BB0_49:
	ld.local.u64 	%rd2499, [%rd5+24];
	shl.b32 	%r79, %r5, 3;
	cvt.u64.u32 	%rd2500, %r79;
	add.s64 	%rd2501, %rd2499, %rd2500;
	st.local.u64 	[%rd5+88], %rd2501;
	xor.b64  	%rd2502, %rd3625, %rd3626;
	shl.b64 	%rd2503, %rd2502, 3;
	and.b64  	%rd2504, %rd2503, 2040;
	mov.u64 	%rd2505, d_table;
	add.s64 	%rd2506, %rd2505, %rd2504;
	ld.const.u64 	%rd2507, [%rd2506];
	shr.u64 	%rd2508, %rd2502, 13;
	and.b64  	%rd2509, %rd2508, 2040;
	add.s64 	%rd2510, %rd2505, %rd2509;
	ld.const.u64 	%rd2511, [%rd2510+2048];
	xor.b64  	%rd2512, %rd2511, %rd2507;
	shr.u64 	%rd2513, %rd2502, 29;
	and.b64  	%rd2514, %rd2513, 2040;
	add.s64 	%rd2515, %rd2505, %rd2514;
	ld.const.u64 	%rd2516, [%rd2515+4096];
	xor.b64  	%rd2517, %rd2512, %rd2516;
	shr.u64 	%rd2518, %rd2502, 45;
	and.b64  	%rd2519, %rd2518, 2040;
	add.s64 	%rd2520, %rd2505, %rd2519;
	ld.const.u64 	%rd2521, [%rd2520+6144];
	xor.b64  	%rd2522, %rd2517, %rd2521;
	sub.s64 	%rd2523, %rd3628, %rd2522;
	shr.u64 	%rd2524, %rd2502, 5;
	and.b64  	%rd2525, %rd2524, 2040;
	add.s64 	%rd2526, %rd2505, %rd2525;
	ld.const.u64 	%rd2527, [%rd2526+6144];
	shr.u64 	%rd2528, %rd2502, 21;
	and.b64  	%rd2529, %rd2528, 2040;
	add.s64 	%rd2530, %rd2505, %rd2529;
	ld.const.u64 	%rd2531, [%rd2530+4096];
	xor.b64  	%rd2532, %rd2531, %rd2527;
	shr.u64 	%rd2533, %rd2502, 37;
	and.b64  	%rd2534, %rd2533, 2040;
	add.s64 	%rd2535, %rd2505, %rd2534;
	ld.const.u64 	%rd2536, [%rd2535+2048];
	xor.b64  	%rd2537, %rd2532, %rd2536;
	shr.u64 	%rd2538, %rd2502, 53;
	and.b64  	%rd2539, %rd2538, 2040;
	add.s64 	%rd2540, %rd2505, %rd2539;
	ld.const.u64 	%rd2541, [%rd2540];
	xor.b64  	%rd2542, %rd2537, %rd2541;
	add.s64 	%rd2543, %rd2542, %rd3627;
	mul.lo.s64 	%rd2544, %rd2543, 5;
	xor.b64  	%rd2545, %rd2523, %rd3624;
	shl.b64 	%rd2546, %rd2545, 3;
	and.b64  	%rd2547, %rd2546, 2040;
	add.s64 	%rd2548, %rd2505, %rd2547;
	ld.const.u64 	%rd2549, [%rd2548];
	shr.u64 	%rd2550, %rd2545, 13;
	and.b64  	%rd2551, %rd2550, 2040;
	add.s64 	%rd2552, %rd2505, %rd2551;
	ld.const.u64 	%rd2553, [%rd2552+2048];
	xor.b64  	%rd2554, %rd2553, %rd2549;
	shr.u64 	%rd2555, %rd2545, 29;
	and.b64  	%rd2556, %rd2555, 2040;
	add.s64 	%rd2557, %rd2505, %rd2556;
	ld.const.u64 	%rd2558, [%rd2557+4096];
	xor.b64  	%rd2559, %rd2554, %rd2558;
	shr.u64 	%rd2560, %rd2545, 45;
	and.b64  	%rd2561, %rd2560, 2040;
	add.s64 	%rd2562, %rd2505, %rd2561;
	ld.const.u64 	%rd2563, [%rd2562+6144];
	xor.b64  	%rd2564, %rd2559, %rd2563;
	sub.s64 	%rd2565, %rd2544, %rd2564;
	shr.u64 	%rd2566, %rd2545, 5;
	and.b64  	%rd2567, %rd2566, 2040;
	add.s64 	%rd2568, %rd2505, %rd2567;
	ld.const.u64 	%rd2569, [%rd2568+6144];
	shr.u64 	%rd2570, %rd2545, 21;
	and.b64  	%rd2571, %rd2570, 2040;
	add.s64 	%rd2572, %rd2505, %rd2571;
	ld.const.u64 	%rd2573, [%rd2572+4096];
	xor.b64  	%rd2574, %rd2573, %rd2569;
	shr.u64 	%rd2575, %rd2545, 37;
	and.b64  	%rd2576, %rd2575, 2040;
	add.s64 	%rd2577, %rd2505, %rd2576;
	ld.const.u64 	%rd2578, [%rd2577+2048];
	xor.b64  	%rd2579, %rd2574, %rd2578;
	shr.u64 	%rd2580, %rd2545, 53;
	and.b64  	%rd2581, %rd2580, 2040;
	add.s64 	%rd2582, %rd2505, %rd2581;
	ld.const.u64 	%rd2583, [%rd2582];
	xor.b64  	%rd2584, %rd2579, %rd2583;
	add.s64 	%rd2585, %rd2584, %rd2502;
	mul.lo.s64 	%rd2586, %rd2585, 5;
	xor.b64  	%rd2587, %rd2565, %rd3623;
	shl.b64 	%rd2588, %rd2587, 3;
	and.b64  	%rd2589, %rd2588, 2040;
	add.s64 	%rd2590, %rd2505, %rd2589;
	ld.const.u64 	%rd2591, [%rd2590];
	shr.u64 	%rd2592, %rd2587, 13;
	and.b64  	%rd2593, %rd2592, 2040;
	add.s64 	%rd2594, %rd2505, %rd2593;
	ld.const.u64 	%rd2595, [%rd2594+2048];
	xor.b64  	%rd2596, %rd2595, %rd2591;
	shr.u64 	%rd2597, %rd2587, 29;
	and.b64  	%rd2598, %rd2597, 2040;
	add.s64 	%rd2599, %rd2505, %rd2598;
	ld.const.u64 	%rd2600, [%rd2599+4096];
	xor.b64  	%rd2601, %rd2596, %rd2600;
	shr.u64 	%rd2602, %rd2587, 45;
	and.b64  	%rd2603, %rd2602, 2040;
	add.s64 	%rd2604, %rd2505, %rd2603;
	ld.const.u64 	%rd2605, [%rd2604+6144];
	xor.b64  	%rd2606, %rd2601, %rd2605;
	sub.s64 	%rd2607, %rd2586, %rd2606;
	shr.u64 	%rd2608, %rd2587, 5;
	and.b64  	%rd2609, %rd2608, 2040;
	add.s64 	%rd2610, %rd2505, %rd2609;
	ld.const.u64 	%rd2611, [%rd2610+6144];
	shr.u64 	%rd2612, %rd2587, 21;
	and.b64  	%rd2613, %rd2612, 2040;
	add.s64 	%rd2614, %rd2505, %rd2613;
	ld.const.u64 	%rd2615, [%rd2614+4096];
	xor.b64  	%rd2616, %rd2615, %rd2611;
	shr.u64 	%rd2617, %rd2587, 37;
	and.b64  	%rd2618, %rd2617, 2040;
	add.s64 	%rd2619, %rd2505, %rd2618;
	ld.const.u64 	%rd2620, [%rd2619+2048];
	xor.b64  	%rd2621, %rd2616, %rd2620;
	shr.u64 	%rd2622, %rd2587, 53;
	and.b64  	%rd2623, %rd2622, 2040;
	add.s64 	%rd2624, %rd2505, %rd2623;
	ld.const.u64 	%rd2625, [%rd2624];
	xor.b64  	%rd2626, %rd2621, %rd2625;
	add.s64 	%rd2627, %rd2626, %rd2545;
	mul.lo.s64 	%rd2628, %rd2627, 5;
	xor.b64  	%rd2629, %rd2607, %rd3622;
	shl.b64 	%rd2630, %rd2629, 3;
	and.b64  	%rd2631, %rd2630, 2040;
	add.s64 	%rd2632, %rd2505, %rd2631;
	ld.const.u64 	%rd2633, [%rd2632];
	shr.u64 	%rd2634, %rd2629, 13;
	and.b64  	%rd2635, %rd2634, 2040;
	add.s64 	%rd2636, %rd2505, %rd2635;
	ld.const.u64 	%rd2637, [%rd2636+2048];
	xor.b64  	%rd2638, %rd2637, %rd2633;
	shr.u64 	%rd2639, %rd2629, 29;
	and.b64  	%rd2640, %rd2639, 2040;
	add.s64 	%rd2641, %rd2505, %rd2640;
	ld.const.u64 	%rd2642, [%rd2641+4096];
	xor.b64  	%rd2643, %rd2638, %rd2642;
	shr.u64 	%rd2644, %rd2629, 45;
	and.b64  	%rd2645, %rd2644, 2040;
	add.s64 	%rd2646, %rd2505, %rd2645;
	ld.const.u64 	%rd2647, [%rd2646+6144];
	xor.b64  	%rd2648, %rd2643, %rd2647;
	sub.s64 	%rd2649, %rd2628, %rd2648;
	shr.u64 	%rd2650, %rd2629, 5;
	and.b64  	%rd2651, %rd2650, 2040;
	add.s64 	%rd2652, %rd2505, %rd2651;
	ld.const.u64 	%rd2653, [%rd2652+6144];
	shr.u64 	%rd2654, %rd2629, 21;
	and.b64  	%rd2655, %rd2654, 2040;
	add.s64 	%rd2656, %rd2505, %rd2655;
	ld.const.u64 	%rd2657, [%rd2656+4096];
	xor.b64  	%rd2658, %rd2657, %rd2653;
	shr.u64 	%rd2659, %rd2629, 37;
	and.b64  	%rd2660, %rd2659, 2040;
	add.s64 	%rd2661, %rd2505, %rd2660;
	ld.const.u64 	%rd2662, [%rd2661+2048];
	xor.b64  	%rd2663, %rd2658, %rd2662;
	shr.u64 	%rd2664, %rd2629, 53;
	and.b64  	%rd2665, %rd2664, 2040;
	add.s64 	%rd2666, %rd2505, %rd2665;
	ld.const.u64 	%rd2667, [%rd2666];
	xor.b64  	%rd2668, %rd2663, %rd2667;
	add.s64 	%rd2669, %rd2668, %rd2587;
	mul.lo.s64 	%rd2670, %rd2669, 5;
	xor.b64  	%rd2671, %rd2649, %rd3621;
	shl.b64 	%rd2672, %rd2671, 3;
	and.b64  	%rd2673, %rd2672, 2040;
	add.s64 	%rd2674, %rd2505, %rd2673;
	ld.const.u64 	%rd2675, [%rd2674];
	shr.u64 	%rd2676, %rd2671, 13;
	and.b64  	%rd2677, %rd2676, 2040;
	add.s64 	%rd2678, %rd2505, %rd2677;
	ld.const.u64 	%rd2679, [%rd2678+2048];
	xor.b64  	%rd2680, %rd2679, %rd2675;
	shr.u64 	%rd2681, %rd2671, 29;
	and.b64  	%rd2682, %rd2681, 2040;
	add.s64 	%rd2683, %rd2505, %rd2682;
	ld.const.u64 	%rd2684, [%rd2683+4096];
	xor.b64  	%rd2685, %rd2680, %rd2684;
	shr.u64 	%rd2686, %rd2671, 45;
	and.b64  	%rd2687, %rd2686, 2040;
	add.s64 	%rd2688, %rd2505, %rd2687;
	ld.const.u64 	%rd2689, [%rd2688+6144];
	xor.b64  	%rd2690, %rd2685, %rd2689;
	sub.s64 	%rd2691, %rd2670, %rd2690;
	shr.u64 	%rd2692, %rd2671, 5;
	and.b64  	%rd2693, %rd2692, 2040;
	add.s64 	%rd2694, %rd2505, %rd2693;
	ld.const.u64 	%rd2695, [%rd2694+6144];
	shr.u64 	%rd2696, %rd2671, 21;
	and.b64  	%rd2697, %rd2696, 2040;
	add.s64 	%rd2698, %rd2505, %rd2697;
	ld.const.u64 	%rd2699, [%rd2698+4096];
	xor.b64  	%rd2700, %rd2699, %rd2695;
	shr.u64 	%rd2701, %rd2671, 37;
	and.b64  	%rd2702, %rd2701, 2040;
	add.s64 	%rd2703, %rd2505, %rd2702;
	ld.const.u64 	%rd2704, [%rd2703+2048];
	xor.b64  	%rd2705, %rd2700, %rd2704;
	shr.u64 	%rd2706, %rd2671, 53;
	and.b64  	%rd2707, %rd2706, 2040;
	add.s64 	%rd2708, %rd2505, %rd2707;
	ld.const.u64 	%rd2709, [%rd2708];
	xor.b64  	%rd2710, %rd2705, %rd2709;
	add.s64 	%rd2711, %rd2710, %rd2629;
	mul.lo.s64 	%rd2712, %rd2711, 5;
	xor.b64  	%rd2713, %rd2691, %rd3620;
	shl.b64 	%rd2714, %rd2713, 3;
	and.b64  	%rd2715, %rd2714, 2040;
	add.s64 	%rd2716, %rd2505, %rd2715;
	ld.const.u64 	%rd2717, [%rd2716];
	shr.u64 	%rd2718, %rd2713, 13;
	and.b64  	%rd2719, %rd2718, 2040;
	add.s64 	%rd2720, %rd2505, %rd2719;
	ld.const.u64 	%rd2721, [%rd2720+2048];
	xor.b64  	%rd2722, %rd2721, %rd2717;
	shr.u64 	%rd2723, %rd2713, 29;
	and.b64  	%rd2724, %rd2723, 2040;
	add.s64 	%rd2725, %rd2505, %rd2724;
	ld.const.u64 	%rd2726, [%rd2725+4096];
	xor.b64  	%rd2727, %rd2722, %rd2726;
	shr.u64 	%rd2728, %rd2713, 45;
	and.b64  	%rd2729, %rd2728, 2040;
	add.s64 	%rd2730, %rd2505, %rd2729;
	ld.const.u64 	%rd2731, [%rd2730+6144];
	xor.b64  	%rd2732, %rd2727, %rd2731;
	sub.s64 	%rd2733, %rd2712, %rd2732;
	shr.u64 	%rd2734, %rd2713, 5;
	and.b64  	%rd2735, %rd2734, 2040;
	add.s64 	%rd2736, %rd2505, %rd2735;
	ld.const.u64 	%rd2737, [%rd2736+6144];
	shr.u64 	%rd2738, %rd2713, 21;
	and.b64  	%rd2739, %rd2738, 2040;
	add.s64 	%rd2740, %rd2505, %rd2739;
	ld.const.u64 	%rd2741, [%rd2740+4096];
	xor.b64  	%rd2742, %rd2741, %rd2737;
	shr.u64 	%rd2743, %rd2713, 37;
	and.b64  	%rd2744, %rd2743, 2040;
	add.s64 	%rd2745, %rd2505, %rd2744;
	ld.const.u64 	%rd2746, [%rd2745+2048];
	xor.b64  	%rd2747, %rd2742, %rd2746;
	shr.u64 	%rd2748, %rd2713, 53;
	and.b64  	%rd2749, %rd2748, 2040;
	add.s64 	%rd2750, %rd2505, %rd2749;
	ld.const.u64 	%rd2751, [%rd2750];
	xor.b64  	%rd2752, %rd2747, %rd2751;
	add.s64 	%rd2753, %rd2752, %rd2671;
	mul.lo.s64 	%rd2754, %rd2753, 5;
	xor.b64  	%rd2755, %rd2733, %rd3619;
	shl.b64 	%rd2756, %rd2755, 3;
	and.b64  	%rd2757, %rd2756, 2040;
	add.s64 	%rd2758, %rd2505, %rd2757;
	ld.const.u64 	%rd2759, [%rd2758];
	shr.u64 	%rd2760, %rd2755, 13;
	and.b64  	%rd2761, %rd2760, 2040;
	add.s64 	%rd2762, %rd2505, %rd2761;
	ld.const.u64 	%rd2763, [%rd2762+2048];
	xor.b64  	%rd2764, %rd2763, %rd2759;
	shr.u64 	%rd2765, %rd2755, 29;
	and.b64  	%rd2766, %rd2765, 2040;
	add.s64 	%rd2767, %rd2505, %rd2766;
	ld.const.u64 	%rd2768, [%rd2767+4096];
	xor.b64  	%rd2769, %rd2764, %rd2768;
	shr.u64 	%rd2770, %rd2755, 45;
	and.b64  	%rd2771, %rd2770, 2040;
	add.s64 	%rd2772, %rd2505, %rd2771;
	ld.const.u64 	%rd2773, [%rd2772+6144];
	xor.b64  	%rd2774, %rd2769, %rd2773;
	sub.s64 	%rd2775, %rd2754, %rd2774;
	shr.u64 	%rd2776, %rd2755, 5;
	and.b64  	%rd2777, %rd2776, 2040;
	add.s64 	%rd2778, %rd2505, %rd2777;
	ld.const.u64 	%rd2779, [%rd2778+6144];
	shr.u64 	%rd2780, %rd2755, 21;
	and.b64  	%rd2781, %rd2780, 2040;
	add.s64 	%rd2782, %rd2505, %rd2781;
	ld.const.u64 	%rd2783, [%rd2782+4096];
	xor.b64  	%rd2784, %rd2783, %rd2779;
	shr.u64 	%rd2785, %rd2755, 37;
	and.b64  	%rd2786, %rd2785, 2040;
	add.s64 	%rd2787, %rd2505, %rd2786;
	ld.const.u64 	%rd2788, [%rd2787+2048];
	xor.b64  	%rd2789, %rd2784, %rd2788;
	shr.u64 	%rd2790, %rd2755, 53;
	and.b64  	%rd2791, %rd2790, 2040;
	add.s64 	%rd2792, %rd2505, %rd2791;
	ld.const.u64 	%rd2793, [%rd2792];
	xor.b64  	%rd2794, %rd2789, %rd2793;
	add.s64 	%rd2795, %rd2794, %rd2713;
	mul.lo.s64 	%rd2796, %rd2795, 5;
	xor.b64  	%rd2797, %rd2775, %rd2501;
	shl.b64 	%rd2798, %rd2797, 3;
	and.b64  	%rd2799, %rd2798, 2040;
	add.s64 	%rd2800, %rd2505, %rd2799;
	ld.const.u64 	%rd2801, [%rd2800];
	shr.u64 	%rd2802, %rd2797, 13;
	and.b64  	%rd2803, %rd2802, 2040;
	add.s64 	%rd2804, %rd2505, %rd2803;
	ld.const.u64 	%rd2805, [%rd2804+2048];
	xor.b64  	%rd2806, %rd2805, %rd2801;
	shr.u64 	%rd2807, %rd2797, 29;
	and.b64  	%rd2808, %rd2807, 2040;
	add.s64 	%rd2809, %rd2505, %rd2808;
	ld.const.u64 	%rd2810, [%rd2809+4096];
	xor.b64  	%rd2811, %rd2806, %rd2810;
	shr.u64 	%rd2812, %rd2797, 45;
	and.b64  	%rd2813, %rd2812, 2040;
	add.s64 	%rd2814, %rd2505, %rd2813;
	ld.const.u64 	%rd2815, [%rd2814+6144];
	xor.b64  	%rd2816, %rd2811, %rd2815;
	sub.s64 	%rd2817, %rd2796, %rd2816;
	shr.u64 	%rd2818, %rd2797, 5;
	and.b64  	%rd2819, %rd2818, 2040;
	add.s64 	%rd2820, %rd2505, %rd2819;
	ld.const.u64 	%rd2821, [%rd2820+6144];
	shr.u64 	%rd2822, %rd2797, 21;
	and.b64  	%rd2823, %rd2822, 2040;
	add.s64 	%rd2824, %rd2505, %rd2823;
	ld.const.u64 	%rd2825, [%rd2824+4096];
	xor.b64  	%rd2826, %rd2825, %rd2821;
	shr.u64 	%rd2827, %rd2797, 37;
	and.b64  	%rd2828, %rd2827, 2040;
	add.s64 	%rd2829, %rd2505, %rd2828;
	ld.const.u64 	%rd2830, [%rd2829+2048];
	xor.b64  	%rd2831, %rd2826, %rd2830;
	shr.u64 	%rd2832, %rd2797, 53;
	and.b64  	%rd2833, %rd2832, 2040;
	add.s64 	%rd2834, %rd2505, %rd2833;
	ld.const.u64 	%rd2835, [%rd2834];
	xor.b64  	%rd2836, %rd2831, %rd2835;
	add.s64 	%rd2837, %rd2836, %rd2755;
	mul.lo.s64 	%rd2838, %rd2837, 5;
	xor.b64  	%rd2839, %rd2501, -6510615555426900571;
	sub.s64 	%rd2840, %rd3625, %rd2839;
	xor.b64  	%rd2841, %rd2840, %rd3624;
	add.s64 	%rd2842, %rd2841, %rd3623;
	shl.b64 	%rd2843, %rd2841, 19;
	xor.b64  	%rd2844, %rd2843, %rd2842;
	xor.b64  	%rd2845, %rd2844, -524288;
	sub.s64 	%rd2846, %rd3622, %rd2845;
	xor.b64  	%rd2847, %rd2846, %rd3621;
	add.s64 	%rd2848, %rd2847, %rd3620;
	not.b64 	%rd2849, %rd2847;
	shr.u64 	%rd2850, %rd2849, 23;
	xor.b64  	%rd2851, %rd2848, %rd2850;
	sub.s64 	%rd2852, %rd3619, %rd2851;
	xor.b64  	%rd2853, %rd2852, %rd2501;
	add.s64 	%rd2854, %rd2853, %rd2840;
	shl.b64 	%rd2855, %rd2853, 19;
	xor.b64  	%rd2856, %rd2855, %rd2854;
	xor.b64  	%rd2857, %rd2856, -524288;
	sub.s64 	%rd2858, %rd2841, %rd2857;
	xor.b64  	%rd2859, %rd2858, %rd2842;
	add.s64 	%rd2860, %rd2859, %rd2846;
	not.b64 	%rd2861, %rd2859;
	shr.u64 	%rd2862, %rd2861, 23;
	xor.b64  	%rd2863, %rd2860, %rd2862;
	sub.s64 	%rd2864, %rd2847, %rd2863;
	xor.b64  	%rd2865, %rd2864, %rd2848;
	add.s64 	%rd2866, %rd2865, %rd2852;
	xor.b64  	%rd2867, %rd2866, 81985529216486895;
	sub.s64 	%rd2868, %rd2853, %rd2867;
	xor.b64  	%rd2869, %rd2817, %rd2854;
	shl.b64 	%rd2870, %rd2869, 3;
	and.b64  	%rd2871, %rd2870, 2040;
	add.s64 	%rd2872, %rd2505, %rd2871;
	ld.const.u64 	%rd2873, [%rd2872];
	shr.u64 	%rd2874, %rd2869, 13;
	and.b64  	%rd2875, %rd2874, 2040;
	add.s64 	%rd2876, %rd2505, %rd2875;
	ld.const.u64 	%rd2877, [%rd2876+2048];
	xor.b64  	%rd2878, %rd2877, %rd2873;
	shr.u64 	%rd2879, %rd2869, 29;
	and.b64  	%rd2880, %rd2879, 2040;
	add.s64 	%rd2881, %rd2505, %rd2880;
	ld.const.u64 	%rd2882, [%rd2881+4096];
	xor.b64  	%rd2883, %rd2878, %rd2882;
	shr.u64 	%rd2884, %rd2869, 45;
	and.b64  	%rd2885, %rd2884, 2040;
	add.s64 	%rd2886, %rd2505, %rd2885;
	ld.const.u64 	%rd2887, [%rd2886+6144];
	xor.b64  	%rd2888, %rd2883, %rd2887;
	sub.s64 	%rd2889, %rd2838, %rd2888;
	shr.u64 	%rd2890, %rd2869, 5;
	and.b64  	%rd2891, %rd2890, 2040;
	add.s64 	%rd2892, %rd2505, %rd2891;
	ld.const.u64 	%rd2893, [%rd2892+6144];
	shr.u64 	%rd2894, %rd2869, 21;
	and.b64  	%rd2895, %rd2894, 2040;
	add.s64 	%rd2896, %rd2505, %rd2895;
	ld.const.u64 	%rd2897, [%rd2896+4096];
	xor.b64  	%rd2898, %rd2897, %rd2893;
	shr.u64 	%rd2899, %rd2869, 37;
	and.b64  	%rd2900, %rd2899, 2040;
	add.s64 	%rd2901, %rd2505, %rd2900;
	ld.const.u64 	%rd2902, [%rd2901+2048];
	xor.b64  	%rd2903, %rd2898, %rd2902;
	shr.u64 	%rd2904, %rd2869, 53;
	and.b64  	%rd2905, %rd2904, 2040;
	add.s64 	%rd2906, %rd2505, %rd2905;
	ld.const.u64 	%rd2907, [%rd2906];
	xor.b64  	%rd2908, %rd2903, %rd2907;
	add.s64 	%rd2909, %rd2908, %rd2797;
	mul.lo.s64 	%rd2910, %rd2909, 7;
	xor.b64  	%rd2911, %rd2889, %rd2858;
	shl.b64 	%rd2912, %rd2911, 3;
	and.b64  	%rd2913, %rd2912, 2040;
	add.s64 	%rd2914, %rd2505, %rd2913;
	ld.const.u64 	%rd2915, [%rd2914];
	shr.u64 	%rd2916, %rd2911, 13;
	and.b64  	%rd2917, %rd2916, 2040;
	add.s64 	%rd2918, %rd2505, %rd2917;
	ld.const.u64 	%rd2919, [%rd2918+2048];
	xor.b64  	%rd2920, %rd2919, %rd2915;
	shr.u64 	%rd2921, %rd2911, 29;
	and.b64  	%rd2922, %rd2921, 2040;
	add.s64 	%rd2923, %rd2505, %rd2922;
	ld.const.u64 	%rd2924, [%rd2923+4096];
	xor.b64  	%rd2925, %rd2920, %rd2924;
	shr.u64 	%rd2926, %rd2911, 45;
	and.b64  	%rd2927, %rd2926, 2040;
	add.s64 	%rd2928, %rd2505, %rd2927;
	ld.const.u64 	%rd2929, [%rd2928+6144];
	xor.b64  	%rd2930, %rd2925, %rd2929;
	sub.s64 	%rd2931, %rd2910, %rd2930;
	shr.u64 	%rd2932, %rd2911, 5;
	and.b64  	%rd2933, %rd2932, 2040;
	add.s64 	%rd2934, %rd2505, %rd2933;
	ld.const.u64 	%rd2935, [%rd2934+6144];
	shr.u64 	%rd2936, %rd2911, 21;
	and.b64  	%rd2937, %rd2936, 2040;
	add.s64 	%rd2938, %rd2505, %rd2937;
	ld.const.u64 	%rd2939, [%rd2938+4096];
	xor.b64  	%rd2940, %rd2939, %rd2935;
	shr.u64 	%rd2941, %rd2911, 37;
	and.b64  	%rd2942, %rd2941, 2040;
	add.s64 	%rd2943, %rd2505, %rd2942;
	ld.const.u64 	%rd2944, [%rd2943+2048];
	xor.b64  	%rd2945, %rd2940, %rd2944;
	shr.u64 	%rd2946, %rd2911, 53;
	and.b64  	%rd2947, %rd2946, 2040;
	add.s64 	%rd2948, %rd2505, %rd2947;
	ld.const.u64 	%rd2949, [%rd2948];
	xor.b64  	%rd2950, %rd2945, %rd2949;
	add.s64 	%rd2951, %rd2950, %rd2869;
	mul.lo.s64 	%rd2952, %rd2951, 7;
	xor.b64  	%rd2953, %rd2931, %rd2859;
	shl.b64 	%rd2954, %rd2953, 3;
	and.b64  	%rd2955, %rd2954, 2040;
	add.s64 	%rd2956, %rd2505, %rd2955;
	ld.const.u64 	%rd2957, [%rd2956];
	shr.u64 	%rd2958, %rd2953, 13;
	and.b64  	%rd2959, %rd2958, 2040;
	add.s64 	%rd2960, %rd2505, %rd2959;
	ld.const.u64 	%rd2961, [%rd2960+2048];
	xor.b64  	%rd2962, %rd2961, %rd2957;
	shr.u64 	%rd2963, %rd2953, 29;
	and.b64  	%rd2964, %rd2963, 2040;
	add.s64 	%rd2965, %rd2505, %rd2964;
	ld.const.u64 	%rd2966, [%rd2965+4096];
	xor.b64  	%rd2967, %rd2962, %rd2966;
	shr.u64 	%rd2968, %rd2953, 45;
	and.b64  	%rd2969, %rd2968, 2040;
	add.s64 	%rd2970, %rd2505, %rd2969;
	ld.const.u64 	%rd2971, [%rd2970+6144];
	xor.b64  	%rd2972, %rd2967, %rd2971;
	sub.s64 	%rd2973, %rd2952, %rd2972;
	shr.u64 	%rd2974, %rd2953, 5;
	and.b64  	%rd2975, %rd2974, 2040;
	add.s64 	%rd2976, %rd2505, %rd2975;
	ld.const.u64 	%rd2977, [%rd2976+6144];
	shr.u64 	%rd2978, %rd2953, 21;
	and.b64  	%rd2979, %rd2978, 2040;
	add.s64 	%rd2980, %rd2505, %rd2979;
	ld.const.u64 	%rd2981, [%rd2980+4096];
	xor.b64  	%rd2982, %rd2981, %rd2977;
	shr.u64 	%rd2983, %rd2953, 37;
	and.b64  	%rd2984, %rd2983, 2040;
	add.s64 	%rd2985, %rd2505, %rd2984;
	ld.const.u64 	%rd2986, [%rd2985+2048];
	xor.b64  	%rd2987, %rd2982, %rd2986;
	shr.u64 	%rd2988, %rd2953, 53;
	and.b64  	%rd2989, %rd2988, 2040;
	add.s64 	%rd2990, %rd2505, %rd2989;
	ld.const.u64 	%rd2991, [%rd2990];
	xor.b64  	%rd2992, %rd2987, %rd2991;
	add.s64 	%rd2993, %rd2992, %rd2911;
	mul.lo.s64 	%rd2994, %rd2993, 7;
	xor.b64  	%rd2995, %rd2973, %rd2860;
	shl.b64 	%rd2996, %rd2995, 3;
	and.b64  	%rd2997, %rd2996, 2040;
	add.s64 	%rd2998, %rd2505, %rd2997;
	ld.const.u64 	%rd2999, [%rd2998];
	shr.u64 	%rd3000, %rd2995, 13;
	and.b64  	%rd3001, %rd3000, 2040;
	add.s64 	%rd3002, %rd2505, %rd3001;
	ld.const.u64 	%rd3003, [%rd3002+2048];
	xor.b64  	%rd3004, %rd3003, %rd2999;
	shr.u64 	%rd3005, %rd2995, 29;
	and.b64  	%rd3006, %rd3005, 2040;
	add.s64 	%rd3007, %rd2505, %rd3006;
	ld.const.u64 	%rd3008, [%rd3007+4096];
	xor.b64  	%rd3009, %rd3004, %rd3008;
	shr.u64 	%rd3010, %rd2995, 45;
	and.b64  	%rd3011, %rd3010, 2040;
	add.s64 	%rd3012, %rd2505, %rd3011;
	ld.const.u64 	%rd3013, [%rd3012+6144];
	xor.b64  	%rd3014, %rd3009, %rd3013;
	sub.s64 	%rd3015, %rd2994, %rd3014;
	shr.u64 	%rd3016, %rd2995, 5;
	and.b64  	%rd3017, %rd3016, 2040;
	add.s64 	%rd3018, %rd2505, %rd3017;
	ld.const.u64 	%rd3019, [%rd3018+6144];
	shr.u64 	%rd3020, %rd2995, 21;
	and.b64  	%rd3021, %rd3020, 2040;
	add.s64 	%rd3022, %rd2505, %rd3021;
	ld.const.u64 	%rd3023, [%rd3022+4096];
	xor.b64  	%rd3024, %rd3023, %rd3019;
	shr.u64 	%rd3025, %rd2995, 37;
	and.b64  	%rd3026, %rd3025, 2040;
	add.s64 	%rd3027, %rd2505, %rd3026;
	ld.const.u64 	%rd3028, [%rd3027+2048];
	xor.b64  	%rd3029, %rd3024, %rd3028;
	shr.u64 	%rd3030, %rd2995, 53;
	and.b64  	%rd3031, %rd3030, 2040;
	add.s64 	%rd3032, %rd2505, %rd3031;
	ld.const.u64 	%rd3033, [%rd3032];
	xor.b64  	%rd3034, %rd3029, %rd3033;
	add.s64 	%rd3035, %rd3034, %rd2953;
	mul.lo.s64 	%rd3036, %rd3035, 7;
	xor.b64  	%rd3037, %rd3015, %rd2864;
	shl.b64 	%rd3038, %rd3037, 3;
	and.b64  	%rd3039, %rd3038, 2040;
	add.s64 	%rd3040, %rd2505, %rd3039;
	ld.const.u64 	%rd3041, [%rd3040];
	shr.u64 	%rd3042, %rd3037, 13;
	and.b64  	%rd3043, %rd3042, 2040;
	add.s64 	%rd3044, %rd2505, %rd3043;
	ld.const.u64 	%rd3045, [%rd3044+2048];
	xor.b64  	%rd3046, %rd3045, %rd3041;
	shr.u64 	%rd3047, %rd3037, 29;
	and.b64  	%rd3048, %rd3047, 2040;
	add.s64 	%rd3049, %rd2505, %rd3048;
	ld.const.u64 	%rd3050, [%rd3049+4096];
	xor.b64  	%rd3051, %rd3046, %rd3050;
	shr.u64 	%rd3052, %rd3037, 45;
	and.b64  	%rd3053, %rd3052, 2040;
	add.s64 	%rd3054, %rd2505, %rd3053;
	ld.const.u64 	%rd3055, [%rd3054+6144];
	xor.b64  	%rd3056, %rd3051, %rd3055;
	sub.s64 	%rd3057, %rd3036, %rd3056;
	shr.u64 	%rd3058, %rd3037, 5;
	and.b64  	%rd3059, %rd3058, 2040;
	add.s64 	%rd3060, %rd2505, %rd3059;
	ld.const.u64 	%rd3061, [%rd3060+6144];
	shr.u64 	%rd3062, %rd3037, 21;
	and.b64  	%rd3063, %rd3062, 2040;
	add.s64 	%rd3064, %rd2505, %rd3063;
	ld.const.u64 	%rd3065, [%rd3064+4096];
	xor.b64  	%rd3066, %rd3065, %rd3061;
	shr.u64 	%rd3067, %rd3037, 37;
	and.b64  	%rd3068, %rd3067, 2040;
	add.s64 	%rd3069, %rd2505, %rd3068;
	ld.const.u64 	%rd3070, [%rd3069+2048];
	xor.b64  	%rd3071, %rd3066, %rd3070;
	shr.u64 	%rd3072, %rd3037, 53;
	and.b64  	%rd3073, %rd3072, 2040;
	add.s64 	%rd3074, %rd2505, %rd3073;
	ld.const.u64 	%rd3075, [%rd3074];
	xor.b64  	%rd3076, %rd3071, %rd3075;
	add.s64 	%rd3077, %rd3076, %rd2995;
	mul.lo.s64 	%rd3078, %rd3077, 7;
	xor.b64  	%rd3079, %rd3057, %rd2865;
	shl.b64 	%rd3080, %rd3079, 3;
	and.b64  	%rd3081, %rd3080, 2040;
	add.s64 	%rd3082, %rd2505, %rd3081;
	ld.const.u64 	%rd3083, [%rd3082];
	shr.u64 	%rd3084, %rd3079, 13;
	and.b64  	%rd3085, %rd3084, 2040;
	add.s64 	%rd3086, %rd2505, %rd3085;
	ld.const.u64 	%rd3087, [%rd3086+2048];
	xor.b64  	%rd3088, %rd3087, %rd3083;
	shr.u64 	%rd3089, %rd3079, 29;
	and.b64  	%rd3090, %rd3089, 2040;
	add.s64 	%rd3091, %rd2505, %rd3090;
	ld.const.u64 	%rd3092, [%rd3091+4096];
	xor.b64  	%rd3093, %rd3088, %rd3092;
	shr.u64 	%rd3094, %rd3079, 45;
	and.b64  	%rd3095, %rd3094, 2040;
	add.s64 	%rd3096, %rd2505, %rd3095;
	ld.const.u64 	%rd3097, [%rd3096+6144];
	xor.b64  	%rd3098, %rd3093, %rd3097;
	sub.s64 	%rd3099, %rd3078, %rd3098;
	shr.u64 	%rd3100, %rd3079, 5;
	and.b64  	%rd3101, %rd3100, 2040;
	add.s64 	%rd3102, %rd2505, %rd3101;
	ld.const.u64 	%rd3103, [%rd3102+6144];
	shr.u64 	%rd3104, %rd3079, 21;
	and.b64  	%rd3105, %rd3104, 2040;
	add.s64 	%rd3106, %rd2505, %rd3105;
	ld.const.u64 	%rd3107, [%rd3106+4096];
	xor.b64  	%rd3108, %rd3107, %rd3103;
	shr.u64 	%rd3109, %rd3079, 37;
	and.b64  	%rd3110, %rd3109, 2040;
	add.s64 	%rd3111, %rd2505, %rd3110;
	ld.const.u64 	%rd3112, [%rd3111+2048];
	xor.b64  	%rd3113, %rd3108, %rd3112;
	shr.u64 	%rd3114, %rd3079, 53;
	and.b64  	%rd3115, %rd3114, 2040;
	add.s64 	%rd3116, %rd2505, %rd3115;
	ld.const.u64 	%rd3117, [%rd3116];
	xor.b64  	%rd3118, %rd3113, %rd3117;
	add.s64 	%rd3119, %rd3118, %rd3037;
	mul.lo.s64 	%rd3120, %rd3119, 7;
	xor.b64  	%rd3121, %rd3099, %rd2866;
	shl.b64 	%rd3122, %rd3121, 3;
	and.b64  	%rd3123, %rd3122, 2040;
	add.s64 	%rd3124, %rd2505, %rd3123;
	ld.const.u64 	%rd3125, [%rd3124];
	shr.u64 	%rd3126, %rd3121, 13;
	and.b64  	%rd3127, %rd3126, 2040;
	add.s64 	%rd3128, %rd2505, %rd3127;
	ld.const.u64 	%rd3129, [%rd3128+2048];
	xor.b64  	%rd3130, %rd3129, %rd3125;
	shr.u64 	%rd3131, %rd3121, 29;
	and.b64  	%rd3132, %rd3131, 2040;
	add.s64 	%rd3133, %rd2505, %rd3132;
	ld.const.u64 	%rd3134, [%rd3133+4096];
	xor.b64  	%rd3135, %rd3130, %rd3134;
	shr.u64 	%rd3136, %rd3121, 45;
	and.b64  	%rd3137, %rd3136, 2040;
	add.s64 	%rd3138, %rd2505, %rd3137;
	ld.const.u64 	%rd3139, [%rd3138+6144];
	xor.b64  	%rd3140, %rd3135, %rd3139;
	sub.s64 	%rd3141, %rd3120, %rd3140;
	shr.u64 	%rd3142, %rd3121, 5;
	and.b64  	%rd3143, %rd3142, 2040;
	add.s64 	%rd3144, %rd2505, %rd3143;
	ld.const.u64 	%rd3145, [%rd3144+6144];
	shr.u64 	%rd3146, %rd3121, 21;
	and.b64  	%rd3147, %rd3146, 2040;
	add.s64 	%rd3148, %rd2505, %rd3147;
	ld.const.u64 	%rd3149, [%rd3148+4096];
	xor.b64  	%rd3150, %rd3149, %rd3145;
	shr.u64 	%rd3151, %rd3121, 37;
	and.b64  	%rd3152, %rd3151, 2040;
	add.s64 	%rd3153, %rd2505, %rd3152;
	ld.const.u64 	%rd3154, [%rd3153+2048];
	xor.b64  	%rd3155, %rd3150, %rd3154;
	shr.u64 	%rd3156, %rd3121, 53;
	and.b64  	%rd3157, %rd3156, 2040;
	add.s64 	%rd3158, %rd2505, %rd3157;
	ld.const.u64 	%rd3159, [%rd3158];
	xor.b64  	%rd3160, %rd3155, %rd3159;
	add.s64 	%rd3161, %rd3160, %rd3079;
	mul.lo.s64 	%rd3162, %rd3161, 7;
	xor.b64  	%rd3163, %rd3141, %rd2868;
	shl.b64 	%rd3164, %rd3163, 3;
	and.b64  	%rd3165, %rd3164, 2040;
	add.s64 	%rd3166, %rd2505, %rd3165;
	ld.const.u64 	%rd3167, [%rd3166];
	shr.u64 	%rd3168, %rd3163, 13;
	and.b64  	%rd3169, %rd3168, 2040;
	add.s64 	%rd3170, %rd2505, %rd3169;
	ld.const.u64 	%rd3171, [%rd3170+2048];
	xor.b64  	%rd3172, %rd3171, %rd3167;
	shr.u64 	%rd3173, %rd3163, 29;
	and.b64  	%rd3174, %rd3173, 2040;
	add.s64 	%rd3175, %rd2505, %rd3174;
	ld.const.u64 	%rd3176, [%rd3175+4096];
	xor.b64  	%rd3177, %rd3172, %rd3176;
	shr.u64 	%rd3178, %rd3163, 45;
	and.b64  	%rd3179, %rd3178, 2040;
	add.s64 	%rd3180, %rd2505, %rd3179;
	ld.const.u64 	%rd3181, [%rd3180+6144];
	xor.b64  	%rd3182, %rd3177, %rd3181;
	sub.s64 	%rd3183, %rd3162, %rd3182;
	shr.u64 	%rd3184, %rd3163, 5;
	and.b64  	%rd3185, %rd3184, 2040;
	add.s64 	%rd3186, %rd2505, %rd3185;
	ld.const.u64 	%rd3187, [%rd3186+6144];
	shr.u64 	%rd3188, %rd3163, 21;
	and.b64  	%rd3189, %rd3188, 2040;
	add.s64 	%rd3190, %rd2505, %rd3189;
	ld.const.u64 	%rd3191, [%rd3190+4096];
	xor.b64  	%rd3192, %rd3191, %rd3187;
	shr.u64 	%rd3193, %rd3163, 37;
	and.b64  	%rd3194, %rd3193, 2040;
	add.s64 	%rd3195, %rd2505, %rd3194;
	ld.const.u64 	%rd3196, [%rd3195+2048];
	xor.b64  	%rd3197, %rd3192, %rd3196;
	shr.u64 	%rd3198, %rd3163, 53;
	and.b64  	%rd3199, %rd3198, 2040;
	add.s64 	%rd3200, %rd2505, %rd3199;
	ld.const.u64 	%rd3201, [%rd3200];
	xor.b64  	%rd3202, %rd3197, %rd3201;
	add.s64 	%rd3203, %rd3202, %rd3121;
	mul.lo.s64 	%rd3204, %rd3203, 7;
	xor.b64  	%rd3205, %rd2868, -6510615555426900571;
	sub.s64 	%rd3206, %rd2854, %rd3205;
	xor.b64  	%rd3207, %rd3206, %rd2858;
	add.s64 	%rd3208, %rd3207, %rd2859;
	shl.b64 	%rd3209, %rd3207, 19;
	xor.b64  	%rd3210, %rd3209, %rd3208;
	xor.b64  	%rd3211, %rd3210, -524288;
	sub.s64 	%rd3212, %rd2860, %rd3211;
	xor.b64  	%rd3213, %rd3212, %rd2864;
	add.s64 	%rd3214, %rd3213, %rd2865;
	not.b64 	%rd3215, %rd3213;
	shr.u64 	%rd3216, %rd3215, 23;
	xor.b64  	%rd3217, %rd3214, %rd3216;
	sub.s64 	%rd3218, %rd2866, %rd3217;
	xor.b64  	%rd3219, %rd3218, %rd2868;
	add.s64 	%rd3220, %rd3219, %rd3206;
	shl.b64 	%rd3221, %rd3219, 19;
	xor.b64  	%rd3222, %rd3221, %rd3220;
	xor.b64  	%rd3223, %rd3222, -524288;
	sub.s64 	%rd3224, %rd3207, %rd3223;
	xor.b64  	%rd3225, %rd3224, %rd3208;
	add.s64 	%rd3226, %rd3225, %rd3212;
	not.b64 	%rd3227, %rd3225;
	shr.u64 	%rd3228, %rd3227, 23;
	xor.b64  	%rd3229, %rd3226, %rd3228;
	sub.s64 	%rd3230, %rd3213, %rd3229;
	xor.b64  	%rd3231, %rd3230, %rd3214;
	add.s64 	%rd3232, %rd3231, %rd3218;
	xor.b64  	%rd3233, %rd3232, 81985529216486895;
	sub.s64 	%rd3234, %rd3219, %rd3233;
	xor.b64  	%rd3235, %rd3183, %rd3220;
	shl.b64 	%rd3236, %rd3235, 3;
	and.b64  	%rd3237, %rd3236, 2040;
	add.s64 	%rd3238, %rd2505, %rd3237;
	ld.const.u64 	%rd3239, [%rd3238];
	shr.u64 	%rd3240, %rd3235, 13;
	and.b64  	%rd3241, %rd3240, 2040;
	add.s64 	%rd3242, %rd2505, %rd3241;
	ld.const.u64 	%rd3243, [%rd3242+2048];
	xor.b64  	%rd3244, %rd3243, %rd3239;
	shr.u64 	%rd3245, %rd3235, 29;
	and.b64  	%rd3246, %rd3245, 2040;
	add.s64 	%rd3247, %rd2505, %rd3246;
	ld.const.u64 	%rd3248, [%rd3247+4096];
	xor.b64  	%rd3249, %rd3244, %rd3248;
	shr.u64 	%rd3250, %rd3235, 45;
	and.b64  	%rd3251, %rd3250, 2040;
	add.s64 	%rd3252, %rd2505, %rd3251;
	ld.const.u64 	%rd3253, [%rd3252+6144];
	xor.b64  	%rd3254, %rd3249, %rd3253;
	sub.s64 	%rd3255, %rd3204, %rd3254;
	shr.u64 	%rd3256, %rd3235, 5;
	and.b64  	%rd3257, %rd3256, 2040;
	add.s64 	%rd3258, %rd2505, %rd3257;
	ld.const.u64 	%rd3259, [%rd3258+6144];
	shr.u64 	%rd3260, %rd3235, 21;
	and.b64  	%rd3261, %rd3260, 2040;
	add.s64 	%rd3262, %rd2505, %rd3261;
	ld.const.u64 	%rd3263, [%rd3262+4096];
	xor.b64  	%rd3264, %rd3263, %rd3259;
	shr.u64 	%rd3265, %rd3235, 37;
	and.b64  	%rd3266, %rd3265, 2040;
	add.s64 	%rd3267, %rd2505, %rd3266;
	ld.const.u64 	%rd3268, [%rd3267+2048];
	xor.b64  	%rd3269, %rd3264, %rd3268;
	shr.u64 	%rd3270, %rd3235, 53;
	and.b64  	%rd3271, %rd3270, 2040;
	add.s64 	%rd3272, %rd2505, %rd3271;
	ld.const.u64 	%rd3273, [%rd3272];
	xor.b64  	%rd3274, %rd3269, %rd3273;
	add.s64 	%rd3275, %rd3274, %rd3163;
	mul.lo.s64 	%rd3276, %rd3275, 9;
	xor.b64  	%rd3277, %rd3255, %rd3224;
	shl.b64 	%rd3278, %rd3277, 3;
	and.b64  	%rd3279, %rd3278, 2040;
	add.s64 	%rd3280, %rd2505, %rd3279;
	ld.const.u64 	%rd3281, [%rd3280];
	shr.u64 	%rd3282, %rd3277, 13;
	and.b64  	%rd3283, %rd3282, 2040;
	add.s64 	%rd3284, %rd2505, %rd3283;
	ld.const.u64 	%rd3285, [%rd3284+2048];
	xor.b64  	%rd3286, %rd3285, %rd3281;
	shr.u64 	%rd3287, %rd3277, 29;
	and.b64  	%rd3288, %rd3287, 2040;
	add.s64 	%rd3289, %rd2505, %rd3288;
	ld.const.u64 	%rd3290, [%rd3289+4096];
	xor.b64  	%rd3291, %rd3286, %rd3290;
	shr.u64 	%rd3292, %rd3277, 45;
	and.b64  	%rd3293, %rd3292, 2040;
	add.s64 	%rd3294, %rd2505, %rd3293;
	ld.const.u64 	%rd3295, [%rd3294+6144];
	xor.b64  	%rd3296, %rd3291, %rd3295;
	sub.s64 	%rd3297, %rd3276, %rd3296;
	shr.u64 	%rd3298, %rd3277, 5;
	and.b64  	%rd3299, %rd3298, 2040;
	add.s64 	%rd3300, %rd2505, %rd3299;
	ld.const.u64 	%rd3301, [%rd3300+6144];
	shr.u64 	%rd3302, %rd3277, 21;
	and.b64  	%rd3303, %rd3302, 2040;
	add.s64 	%rd3304, %rd2505, %rd3303;
	ld.const.u64 	%rd3305, [%rd3304+4096];
	xor.b64  	%rd3306, %rd3305, %rd3301;
	shr.u64 	%rd3307, %rd3277, 37;
	and.b64  	%rd3308, %rd3307, 2040;
	add.s64 	%rd3309, %rd2505, %rd3308;
	ld.const.u64 	%rd3310, [%rd3309+2048];
	xor.b64  	%rd3311, %rd3306, %rd3310;
	shr.u64 	%rd3312, %rd3277, 53;
	and.b64  	%rd3313, %rd3312, 2040;
	add.s64 	%rd3314, %rd2505, %rd3313;
	ld.const.u64 	%rd3315, [%rd3314];
	xor.b64  	%rd3316, %rd3311, %rd3315;
	add.s64 	%rd3317, %rd3316, %rd3235;
	mul.lo.s64 	%rd3318, %rd3317, 9;
	xor.b64  	%rd3319, %rd3297, %rd3225;
	shl.b64 	%rd3320, %rd3319, 3;
	and.b64  	%rd3321, %rd3320, 2040;
	add.s64 	%rd3322, %rd2505, %rd3321;
	ld.const.u64 	%rd3323, [%rd3322];
	shr.u64 	%rd3324, %rd3319, 13;
	and.b64  	%rd3325, %rd3324, 2040;
	add.s64 	%rd3326, %rd2505, %rd3325;
	ld.const.u64 	%rd3327, [%rd3326+2048];
	xor.b64  	%rd3328, %rd3327, %rd3323;
	shr.u64 	%rd3329, %rd3319, 29;
	and.b64  	%rd3330, %rd3329, 2040;
	add.s64 	%rd3331, %rd2505, %rd3330;
	ld.const.u64 	%rd3332, [%rd3331+4096];
	xor.b64  	%rd3333, %rd3328, %rd3332;
	shr.u64 	%rd3334, %rd3319, 45;
	and.b64  	%rd3335, %rd3334, 2040;
	add.s64 	%rd3336, %rd2505, %rd3335;
	ld.const.u64 	%rd3337, [%rd3336+6144];
	xor.b64  	%rd3338, %rd3333, %rd3337;
	sub.s64 	%rd3339, %rd3318, %rd3338;
	shr.u64 	%rd3340, %rd3319, 5;
	and.b64  	%rd3341, %rd3340, 2040;
	add.s64 	%rd3342, %rd2505, %rd3341;
	ld.const.u64 	%rd3343, [%rd3342+6144];
	shr.u64 	%rd3344, %rd3319, 21;
	and.b64  	%rd3345, %rd3344, 2040;
	add.s64 	%rd3346, %rd2505, %rd3345;
	ld.const.u64 	%rd3347, [%rd3346+4096];
	xor.b64  	%rd3348, %rd3347, %rd3343;
	shr.u64 	%rd3349, %rd3319, 37;
	and.b64  	%rd3350, %rd3349, 2040;
	add.s64 	%rd3351, %rd2505, %rd3350;
	ld.const.u64 	%rd3352, [%rd3351+2048];
	xor.b64  	%rd3353, %rd3348, %rd3352;
	shr.u64 	%rd3354, %rd3319, 53;
	and.b64  	%rd3355, %rd3354, 2040;
	add.s64 	%rd3356, %rd2505, %rd3355;
	ld.const.u64 	%rd3357, [%rd3356];
	xor.b64  	%rd3358, %rd3353, %rd3357;
	add.s64 	%rd3359, %rd3358, %rd3277;
	mul.lo.s64 	%rd3360, %rd3359, 9;
	xor.b64  	%rd3361, %rd3339, %rd3226;
	shl.b64 	%rd3362, %rd3361, 3;
	and.b64  	%rd3363, %rd3362, 2040;
	add.s64 	%rd3364, %rd2505, %rd3363;
	ld.const.u64 	%rd3365, [%rd3364];
	shr.u64 	%rd3366, %rd3361, 13;
	and.b64  	%rd3367, %rd3366, 2040;
	add.s64 	%rd3368, %rd2505, %rd3367;
	ld.const.u64 	%rd3369, [%rd3368+2048];
	xor.b64  	%rd3370, %rd3369, %rd3365;
	shr.u64 	%rd3371, %rd3361, 29;
	and.b64  	%rd3372, %rd3371, 2040;
	add.s64 	%rd3373, %rd2505, %rd3372;
	ld.const.u64 	%rd3374, [%rd3373+4096];
	xor.b64  	%rd3375, %rd3370, %rd3374;
	shr.u64 	%rd3376, %rd3361, 45;
	and.b64  	%rd3377, %rd3376, 2040;
	add.s64 	%rd3378, %rd2505, %rd3377;
	ld.const.u64 	%rd3379, [%rd3378+6144];
	xor.b64  	%rd3380, %rd3375, %rd3379;
	sub.s64 	%rd3381, %rd3360, %rd3380;
	shr.u64 	%rd3382, %rd3361, 5;
	and.b64  	%rd3383, %rd3382, 2040;
	add.s64 	%rd3384, %rd2505, %rd3383;
	ld.const.u64 	%rd3385, [%rd3384+6144];
	shr.u64 	%rd3386, %rd3361, 21;
	and.b64  	%rd3387, %rd3386, 2040;
	add.s64 	%rd3388, %rd2505, %rd3387;
	ld.const.u64 	%rd3389, [%rd3388+4096];
	xor.b64  	%rd3390, %rd3389, %rd3385;
	shr.u64 	%rd3391, %rd3361, 37;
	and.b64  	%rd3392, %rd3391, 2040;
	add.s64 	%rd3393, %rd2505, %rd3392;
	ld.const.u64 	%rd3394, [%rd3393+2048];
	xor.b64  	%rd3395, %rd3390, %rd3394;
	shr.u64 	%rd3396, %rd3361, 53;
	and.b64  	%rd3397, %rd3396, 2040;
	add.s64 	%rd3398, %rd2505, %rd3397;
	ld.const.u64 	%rd3399, [%rd3398];
	xor.b64  	%rd3400, %rd3395, %rd3399;
	add.s64 	%rd3401, %rd3400, %rd3319;
	mul.lo.s64 	%rd3402, %rd3401, 9;
	xor.b64  	%rd3403, %rd3381, %rd3230;
	shl.b64 	%rd3404, %rd3403, 3;
	and.b64  	%rd3405, %rd3404, 2040;
	add.s64 	%rd3406, %rd2505, %rd3405;
	ld.const.u64 	%rd3407, [%rd3406];
	shr.u64 	%rd3408, %rd3403, 13;
	and.b64  	%rd3409, %rd3408, 2040;
	add.s64 	%rd3410, %rd2505, %rd3409;
	ld.const.u64 	%rd3411, [%rd3410+2048];
	xor.b64  	%rd3412, %rd3411, %rd3407;
	shr.u64 	%rd3413, %rd3403, 29;
	and.b64  	%rd3414, %rd3413, 2040;
	add.s64 	%rd3415, %rd2505, %rd3414;
	ld.const.u64 	%rd3416, [%rd3415+4096];
	xor.b64  	%rd3417, %rd3412, %rd3416;
	shr.u64 	%rd3418, %rd3403, 45;
	and.b64  	%rd3419, %rd3418, 2040;
	add.s64 	%rd3420, %rd2505, %rd3419;
	ld.const.u64 	%rd3421, [%rd3420+6144];
	xor.b64  	%rd3422, %rd3417, %rd3421;
	sub.s64 	%rd3423, %rd3402, %rd3422;
	shr.u64 	%rd3424, %rd3403, 5;
	and.b64  	%rd3425, %rd3424, 2040;
	add.s64 	%rd3426, %rd2505, %rd3425;
	ld.const.u64 	%rd3427, [%rd3426+6144];
	shr.u64 	%rd3428, %rd3403, 21;
	and.b64  	%rd3429, %rd3428, 2040;
	add.s64 	%rd3430, %rd2505, %rd3429;
	ld.const.u64 	%rd3431, [%rd3430+4096];
	xor.b64  	%rd3432, %rd3431, %rd3427;
	shr.u64 	%rd3433, %rd3403, 37;
	and.b64  	%rd3434, %rd3433, 2040;
	add.s64 	%rd3435, %rd2505, %rd3434;
	ld.const.u64 	%rd3436, [%rd3435+2048];
	xor.b64  	%rd3437, %rd3432, %rd3436;
	shr.u64 	%rd3438, %rd3403, 53;
	and.b64  	%rd3439, %rd3438, 2040;
	add.s64 	%rd3440, %rd2505, %rd3439;
	ld.const.u64 	%rd3441, [%rd3440];
	xor.b64  	%rd3442, %rd3437, %rd3441;
	add.s64 	%rd3443, %rd3442, %rd3361;
	mul.lo.s64 	%rd3444, %rd3443, 9;
	xor.b64  	%rd3445, %rd3423, %rd3231;
	shl.b64 	%rd3446, %rd3445, 3;
	and.b64  	%rd3447, %rd3446, 2040;
	add.s64 	%rd3448, %rd2505, %rd3447;
	ld.const.u64 	%rd3449, [%rd3448];
	shr.u64 	%rd3450, %rd3445, 13;
	and.b64  	%rd3451, %rd3450, 2040;
	add.s64 	%rd3452, %rd2505, %rd3451;
	ld.const.u64 	%rd3453, [%rd3452+2048];
	xor.b64  	%rd3454, %rd3453, %rd3449;
	shr.u64 	%rd3455, %rd3445, 29;
	and.b64  	%rd3456, %rd3455, 2040;
	add.s64 	%rd3457, %rd2505, %rd3456;
	ld.const.u64 	%rd3458, [%rd3457+4096];
	xor.b64  	%rd3459, %rd3454, %rd3458;
	shr.u64 	%rd3460, %rd3445, 45;
	and.b64  	%rd3461, %rd3460, 2040;
	add.s64 	%rd3462, %rd2505, %rd3461;
	ld.const.u64 	%rd3463, [%rd3462+6144];
	xor.b64  	%rd3464, %rd3459, %rd3463;
	sub.s64 	%rd3465, %rd3444, %rd3464;
	shr.u64 	%rd3466, %rd3445, 5;
	and.b64  	%rd3467, %rd3466, 2040;
	add.s64 	%rd3468, %rd2505, %rd3467;
	ld.const.u64 	%rd3469, [%rd3468+6144];
	shr.u64 	%rd3470, %rd3445, 21;
	and.b64  	%rd3471, %rd3470, 2040;
	add.s64 	%rd3472, %rd2505, %rd3471;
	ld.const.u64 	%rd3473, [%rd3472+4096];
	xor.b64  	%rd3474, %rd3473, %rd3469;
	shr.u64 	%rd3475, %rd3445, 37;
	and.b64  	%rd3476, %rd3475, 2040;
	add.s64 	%rd3477, %rd2505, %rd3476;
	ld.const.u64 	%rd3478, [%rd3477+2048];
	xor.b64  	%rd3479, %rd3474, %rd3478;
	shr.u64 	%rd3480, %rd3445, 53;
	and.b64  	%rd3481, %rd3480, 2040;
	add.s64 	%rd3482, %rd2505, %rd3481;
	ld.const.u64 	%rd3483, [%rd3482];
	xor.b64  	%rd3484, %rd3479, %rd3483;
	add.s64 	%rd3485, %rd3484, %rd3403;
	mul.lo.s64 	%rd3486, %rd3485, 9;
	xor.b64  	%rd3487, %rd3465, %rd3232;
	shl.b64 	%rd3488, %rd3487, 3;
	and.b64  	%rd3489, %rd3488, 2040;
	add.s64 	%rd3490, %rd2505, %rd3489;
	ld.const.u64 	%rd3491, [%rd3490];
	shr.u64 	%rd3492, %rd3487, 13;
	and.b64  	%rd3493, %rd3492, 2040;
	add.s64 	%rd3494, %rd2505, %rd3493;
	ld.const.u64 	%rd3495, [%rd3494+2048];
	xor.b64  	%rd3496, %rd3495, %rd3491;
	shr.u64 	%rd3497, %rd3487, 29;
	and.b64  	%rd3498, %rd3497, 2040;
	add.s64 	%rd3499, %rd2505, %rd3498;
	ld.const.u64 	%rd3500, [%rd3499+4096];
	xor.b64  	%rd3501, %rd3496, %rd3500;
	shr.u64 	%rd3502, %rd3487, 45;
	and.b64  	%rd3503, %rd3502, 2040;
	add.s64 	%rd3504, %rd2505, %rd3503;
	ld.const.u64 	%rd3505, [%rd3504+6144];
	xor.b64  	%rd3506, %rd3501, %rd3505;
	sub.s64 	%rd3507, %rd3486, %rd3506;
	shr.u64 	%rd3508, %rd3487, 5;
	and.b64  	%rd3509, %rd3508, 2040;
	add.s64 	%rd3510, %rd2505, %rd3509;
	ld.const.u64 	%rd3511, [%rd3510+6144];
	shr.u64 	%rd3512, %rd3487, 21;
	and.b64  	%rd3513, %rd3512, 2040;
	add.s64 	%rd3514, %rd2505, %rd3513;
	ld.const.u64 	%rd3515, [%rd3514+4096];
	xor.b64  	%rd3516, %rd3515, %rd3511;
	shr.u64 	%rd3517, %rd3487, 37;
	and.b64  	%rd3518, %rd3517, 2040;
	add.s64 	%rd3519, %rd2505, %rd3518;
	ld.const.u64 	%rd3520, [%rd3519+2048];
	xor.b64  	%rd3521, %rd3516, %rd3520;
	shr.u64 	%rd3522, %rd3487, 53;
	and.b64  	%rd3523, %rd3522, 2040;
	add.s64 	%rd3524, %rd2505, %rd3523;
	ld.const.u64 	%rd3525, [%rd3524];
	xor.b64  	%rd3526, %rd3521, %rd3525;
	add.s64 	%rd3527, %rd3526, %rd3445;
	xor.b64  	%rd3528, %rd3507, %rd3234;
	shl.b64 	%rd3529, %rd3528, 3;
	and.b64  	%rd3530, %rd3529, 2040;
	add.s64 	%rd3531, %rd2505, %rd3530;
	ld.const.u64 	%rd3532, [%rd3531];
	shr.u64 	%rd3533, %rd3528, 13;
	and.b64  	%rd3534, %rd3533, 2040;
	add.s64 	%rd3535, %rd2505, %rd3534;
	ld.const.u64 	%rd3536, [%rd3535+2048];
	xor.b64  	%rd3537, %rd3536, %rd3532;
	shr.u64 	%rd3538, %rd3528, 29;
	and.b64  	%rd3539, %rd3538, 2040;
	add.s64 	%rd3540, %rd2505, %rd3539;
	ld.const.u64 	%rd3541, [%rd3540+4096];
	xor.b64  	%rd3542, %rd3537, %rd3541;
	shr.u64 	%rd3543, %rd3528, 45;
	and.b64  	%rd3544, %rd3543, 2040;
	add.s64 	%rd3545, %rd2505, %rd3544;
	ld.const.u64 	%rd3546, [%rd3545+6144];
	xor.b64  	%rd3547, %rd3542, %rd3546;
	shr.u64 	%rd3548, %rd3528, 5;
	and.b64  	%rd3549, %rd3548, 2040;
	add.s64 	%rd3550, %rd2505, %rd3549;
	ld.const.u64 	%rd3551, [%rd3550+6144];
	shr.u64 	%rd3552, %rd3528, 21;
	and.b64  	%rd3553, %rd3552, 2040;
	add.s64 	%rd3554, %rd2505, %rd3553;
	ld.const.u64 	%rd3555, [%rd3554+4096];
	xor.b64  	%rd3556, %rd3555, %rd3551;
	shr.u64 	%rd3557, %rd3528, 37;
	and.b64  	%rd3558, %rd3557, 2040;
	add.s64 	%rd3559, %rd2505, %rd3558;
	ld.const.u64 	%rd3560, [%rd3559+2048];
	xor.b64  	%rd3561, %rd3556, %rd3560;
	shr.u64 	%rd3562, %rd3528, 53;
	and.b64  	%rd3563, %rd3562, 2040;
	add.s64 	%rd3564, %rd2505, %rd3563;
	ld.const.u64 	%rd3565, [%rd3564];
	xor.b64  	%rd3566, %rd3561, %rd3565;
	add.s64 	%rd3567, %rd3566, %rd3487;
	mul.lo.s64 	%rd3568, %rd3567, 9;
	xor.b64  	%rd86, %rd3568, %rd3628;
	sub.s64 	%rd87, %rd3528, %rd3627;
	mad.lo.s64 	%rd3569, %rd3527, 9, %rd3626;
	sub.s64 	%rd88, %rd3569, %rd3547;
	st.local.u64 	[%rd5], %rd86;
	st.local.u64 	[%rd5+8], %rd87;
	st.local.u64 	[%rd5+16], %rd88;
	ld.global.u64 	%rd3629, [%rd2];
$L__BB0_50:
	add.s64 	%rd3570, %rd3629, 1;
	atom.relaxed.global.cas.b64 	%rd91, [%rd2], %rd3629, %rd3570;
	setp.eq.s64 	%p35, %rd3629, %rd91;
	mov.u64 	%rd3629, %rd91;
	@%p35 bra 	$L__BB0_51;
	bra.uni 	$L__BB0_50;
$L__BB0_51:
	cvt.u16.u64 	%rs47, %rd86;
	and.b16  	%rs48, %rs47, 255;
	setp.eq.s16 	%p36, %rs49, %rs48;
	shr.u16 	%rs50, %rs47, 8;
	setp.eq.s16 	%p37, %rs1, %rs50;
	and.pred  	%p38, %p36, %p37;
	shr.u64 	%rd3571, %rd86, 16;
	cvt.u16.u64 	%rs52, %rd3571;
	and.b16  	%rs53, %rs52, 255;
	setp.eq.s16 	%p39, %rs2, %rs53;
	and.pred  	%p40, %p38, %p39;
	shr.u64 	%rd3572, %rd86, 24;
	cvt.u16.u64 	%rs55, %rd3572;
	and.b16  	%rs56, %rs55, 255;
	setp.eq.s16 	%p41, %rs3, %rs56;
	and.pred  	%p42, %p40, %p41;
	shr.u64 	%rd3573, %rd86, 32;
	cvt.u16.u64 	%rs58, %rd3573;
	and.b16  	%rs59, %rs58, 255;
	setp.eq.s16 	%p43, %rs4, %rs59;
	and.pred  	%p44, %p42, %p43;
	shr.u64 	%rd3574, %rd86, 40;
	cvt.u16.u64 	%rs61, %rd3574;
	and.b16  	%rs62, %rs61, 255;
	setp.eq.s16 	%p45, %rs5, %rs62;
	and.pred  	%p46, %p44, %p45;
	shr.u64 	%rd3575, %rd86, 48;
	cvt.u16.u64 	%rs64, %rd3575;
	and.b16  	%rs65, %rs64, 255;
	setp.eq.s16 	%p47, %rs6, %rs65;
	and.pred  	%p48, %p46, %p47;
	shr.u64 	%rd3576, %rd86, 56;
	cvt.u16.u64 	%rs67, %rd3576;
	setp.eq.s16 	%p49, %rs7, %rs67;
	and.pred  	%p50, %p48, %p49;
	cvt.u16.u64 	%rs69, %rd87;
	and.b16  	%rs70, %rs69, 255;
	setp.eq.s16 	%p51, %rs8, %rs70;
	and.pred  	%p52, %p50, %p51;
	shr.u16 	%rs72, %rs69, 8;
	setp.eq.s16 	%p53, %rs9, %rs72;
	and.pred  	%p54, %p52, %p53;
	shr.u64 	%rd3577, %rd87, 16;
	cvt.u16.u64 	%rs74, %rd3577;
	and.b16  	%rs75, %rs74, 255;
	setp.eq.s16 	%p55, %rs76, %rs75;
	and.pred  	%p56, %p54, %p55;
	shr.u64 	%rd3578, %rd87, 24;
	cvt.u16.u64 	%rs79, %rd3578;
	and.b16  	%rs80, %rs79, 255;
	setp.eq.s16 	%p57, %rs81, %rs80;
	and.pred  	%p58, %p56, %p57;
	shr.u64 	%rd3579, %rd87, 32;
	cvt.u16.u64 	%rs84, %rd3579;
	and.b16  	%rs85, %rs84, 255;
	setp.eq.s16 	%p59, %rs86, %rs85;
	and.pred  	%p60, %p58, %p59;
	shr.u64 	%rd3580, %rd87, 40;
	cvt.u16.u64 	%rs89, %rd3580;
	and.b16  	%rs90, %rs89, 255;
	setp.eq.s16 	%p61, %rs91, %rs90;
	and.pred  	%p62, %p60, %p61;
	shr.u64 	%rd3581, %rd87, 48;
	cvt.u16.u64 	%rs94, %rd3581;
	and.b16  	%rs95, %rs94, 255;
	setp.eq.s16 	%p63, %rs96, %rs95;
	and.pred  	%p64, %p62, %p63;
	shr.u64 	%rd3582, %rd87, 56;
	cvt.u16.u64 	%rs99, %rd3582;
	setp.eq.s16 	%p65, %rs10, %rs99;
	and.pred  	%p66, %p64, %p65;
	cvt.u16.u64 	%rs101, %rd88;
	and.b16  	%rs102, %rs101, 255;
	setp.eq.s16 	%p67, %rs11, %rs102;
	and.pred  	%p68, %p66, %p67;
	shr.u16 	%rs104, %rs101, 8;
	setp.eq.s16 	%p69, %rs12, %rs104;
	and.pred  	%p70, %p68, %p69;
	shr.u64 	%rd3583, %rd88, 16;
	cvt.u16.u64 	%rs106, %rd3583;
	and.b16  	%rs107, %rs106, 255;
	setp.eq.s16 	%p71, %rs108, %rs107;
	and.pred  	%p72, %p70, %p71;
	shr.u64 	%rd3584, %rd88, 24;
	cvt.u16.u64 	%rs111, %rd3584;
	and.b16  	%rs112, %rs111, 255;
	setp.eq.s16 	%p73, %rs13, %rs112;
	and.pred  	%p74, %p72, %p73;
	shr.u64 	%rd3585, %rd88, 32;
	cvt.u16.u64 	%rs114, %rd3585;
	and.b16  	%rs115, %rs114, 255;
	setp.eq.s16 	%p75, %rs116, %rs115;
	and.pred  	%p76, %p74, %p75;
	shr.u64 	%rd3586, %rd88, 40;
	cvt.u16.u64 	%rs119, %rd3586;
	and.b16  	%rs120, %rs119, 255;
	setp.eq.s16 	%p77, %rs14, %rs120;
	and.pred  	%p78, %p76, %p77;
	shr.u64 	%rd3587, %rd88, 48;
	cvt.u16.u64 	%rs122, %rd3587;
	and.b16  	%rs123, %rs122, 255;
	setp.eq.s16 	%p79, %rs15, %rs123;
	and.pred  	%p80, %p78, %p79;
	shr.u64 	%rd3588, %rd88, 56;
	cvt.u16.u64 	%rs125, %rd3588;
	setp.eq.s16 	%p81, %rs16, %rs125;
	and.pred  	%p82, %p80, %p81;
	@%p82 bra 	$L__BB0_52;
	bra.uni 	$L__BB0_65;
$L__BB0_52:
	mov.b16 	%rs128, 1;
	st.global.u8 	[%rd3], %rs128;
	add.s64 	%rd92, %rd118, 1;
	and.b64  	%rd93, %rd92, 15;
	setp.lt.u64 	%p84, %rd118, 15;
	mov.b64 	%rd3633, 0;
	@%p84 bra 	$L__BB0_55;
	and.b64  	%rd3633, %rd92, -16;
	add.s64 	%rd3630, %rd1, 7;
	mov.u64 	%rd3631, %rd4;
	mov.u64 	%rd3632, %rd3633;
$L__BB0_54:
	.pragma "nounroll";
	ld.local.v4.b32 	{%r80, %r81, %r82, %r83}, [%rd3631];
	bfe.u32 	%r84, %r83, 24, 8;
	bfe.u32 	%r85, %r83, 16, 8;
	bfe.u32 	%r86, %r83, 8, 8;
	bfe.u32 	%r87, %r83, 0, 8;
	bfe.u32 	%r88, %r82, 24, 8;
	bfe.u32 	%r89, %r82, 16, 8;
	bfe.u32 	%r90, %r82, 8, 8;
	bfe.u32 	%r91, %r82, 0, 8;
	bfe.u32 	%r92, %r81, 24, 8;
	bfe.u32 	%r93, %r81, 16, 8;
	bfe.u32 	%r94, %r81, 8, 8;
	bfe.u32 	%r95, %r81, 0, 8;
	bfe.u32 	%r96, %r80, 24, 8;
	bfe.u32 	%r97, %r80, 16, 8;
	bfe.u32 	%r98, %r80, 8, 8;
	bfe.u32 	%r99, %r80, 0, 8;
	st.global.u8 	[%rd3630+-7], %r99;
	st.global.u8 	[%rd3630+-6], %r98;
	st.global.u8 	[%rd3630+-5], %r97;
	st.global.u8 	[%rd3630+-4], %r96;
	st.global.u8 	[%rd3630+-3], %r95;
	st.global.u8 	[%rd3630+-2], %r94;
	st.global.u8 	[%rd3630+-1], %r93;
	st.global.u8 	[%rd3630], %r92;
	st.global.u8 	[%rd3630+1], %r91;
	st.global.u8 	[%rd3630+2], %r90;
	st.global.u8 	[%rd3630+3], %r89;
	st.global.u8 	[%rd3630+4], %r88;
	st.global.u8 	[%rd3630+5], %r87;
	st.global.u8 	[%rd3630+6], %r86;
	st.global.u8 	[%rd3630+7], %r85;
	st.global.u8 	[%rd3630+8], %r84;
	add.s64 	%rd3632, %rd3632, -16;
	add.s64 	%rd3631, %rd3631, 16;
	add.s64 	%rd3630, %rd3630, 16;
	setp.eq.s64 	%p85, %rd3632, 0;
	@%p85 bra 	$L__BB0_55;
	bra.uni 	$L__BB0_54;
$L__BB0_55:
	setp.eq.s64 	%p86, %rd93, 0;
	@%p86 bra 	$L__BB0_64;
	and.b64  	%rd104, %rd92, 7;
	setp.lt.u64 	%p87, %rd93, 8;
	@%p87 bra 	$L__BB0_58;
	add.s64 	%rd3590, %rd4, %rd3633;
	ld.local.u8 	%rs129, [%rd3590];
	add.s64 	%rd3591, %rd1, %rd3633;
	st.global.u8 	[%rd3591], %rs129;
	ld.local.u8 	%rs130, [%rd3590+1];
	st.global.u8 	[%rd3591+1], %rs130;
	ld.local.u8 	%rs131, [%rd3590+2];
	st.global.u8 	[%rd3591+2], %rs131;
	ld.local.u8 	%rs132, [%rd3590+3];
	st.global.u8 	[%rd3591+3], %rs132;
	ld.local.u8 	%rs133, [%rd3590+4];
	st.global.u8 	[%rd3591+4], %rs133;
	ld.local.u8 	%rs134, [%rd3590+5];
	st.global.u8 	[%rd3591+5], %rs134;
	ld.local.u8 	%rs135, [%rd3590+6];
	st.global.u8 	[%rd3591+6], %rs135;
	ld.local.u8 	%rs136, [%rd3590+7];
	st.global.u8 	[%rd3591+7], %rs136;
	add.s64 	%rd3633, %rd3633, 8;
$L__BB0_58:
	setp.eq.s64 	%p88, %rd104, 0;
	@%p88 bra 	$L__BB0_64;
	and.b64  	%rd3636, %rd92, 3;
	setp.lt.u64 	%p89, %rd104, 4;
	@%p89 bra 	$L__BB0_61;
	add.s64 	%rd3592, %rd4, %rd3633;
	ld.local.u8 	%rs137, [%rd3592];
	add.s64 	%rd3593, %rd1, %rd3633;
	st.global.u8 	[%rd3593], %rs137;
	ld.local.u8 	%rs138, [%rd3592+1];
	st.global.u8 	[%rd3593+1], %rs138;
	ld.local.u8 	%rs139, [%rd3592+2];
	st.global.u8 	[%rd3593+2], %rs139;
	ld.local.u8 	%rs140, [%rd3592+3];
	st.global.u8 	[%rd3593+3], %rs140;
	add.s64 	%rd3633, %rd3633, 4;
$L__BB0_61:
	setp.eq.s64 	%p90, %rd3636, 0;
	@%p90 bra 	$L__BB0_64;
	add.s64 	%rd3638, %rd1, %rd3633;
	add.s64 	%rd3637, %rd4, %rd3633;
$L__BB0_63:
	.pragma "nounroll";
	ld.local.u8 	%rs141, [%rd3637];
	st.global.u8 	[%rd3638], %rs141;
	add.s64 	%rd3638, %rd3638, 1;
	add.s64 	%rd3637, %rd3637, 1;
	add.s64 	%rd3636, %rd3636, -1;
	setp.ne.s64 	%p91, %rd3636, 0;
	@%p91 bra 	$L__BB0_63;
$L__BB0_64:
	ret;
$L__BB0_65:
	add.s64 	%rd13, %rd13, %rd12;
	ld.global.u8 	%rs127, [%rd3];
	setp.eq.s16 	%p83, %rs127, 0;
	@%p83 bra 	$L__BB0_2;
	bra.uni 	$L__BB0_64;

}


// ===== COMPILED SASS (sm_100) =====

	.target	sm_100

	.elftype	@"ET_EXEC"


//--------------------- .note.nv.tkinfo           --------------------------
	.section	.note.nv.tkinfo,"",@"SHT_NOTE"
	.sectionflags	@"SHF_NOTE_NV_TKINFO"
	.tkinfo
        /*0018*/ 	.word	0x00000002
        /*0030*/ 	.string	""
        /*0030*/ 	.string	"ptxas"
        /*0030*/ 	.string	"Cuda compilation tools, release 13.0, V13.0.88"
        /*0030*/ 	.string	"Build cuda_13.0.r13.0/compiler.36424714_0"
        /*0030*/ 	.string	"-arch sm_100 -m 64 "



//--------------------- .note.nv.cuinfo           --------------------------
	.section	.note.nv.cuinfo,"",@"SHT_NOTE"
	.sectionflags	@"SHF_NOTE_NV_CUINFO"
        /*0018*/ 	.short	0x0002
        /*001a*/ 	.short	0x0064
        /*001c*/ 	.short	0x0082
	.zero		2


//--------------------- .nv.info                  --------------------------
	.section	.nv.info,"",@"SHT_CUDA_INFO"
	.align	4


	//----- nvinfo : EIATTR_REGCOUNT
	.align		4
        /*0000*/ 	.byte	0x04, 0x2f
        /*0002*/ 	.short	(.L_4 - .L_3)
	.align		4
.L_3:
        /*0004*/ 	.word	index@(_Z17bruteforce_kernelmmPbPcPy)
        /*0008*/ 	.word	0x00000038


	//----- nvinfo : EIATTR_FRAME_SIZE
	.align		4
.L_4:
        /*000c*/ 	.byte	0x04, 0x11
        /*000e*/ 	.short	(.L_6 - .L_5)
	.align		4
.L_5:
        /*0010*/ 	.word	index@(_Z17bruteforce_kernelmmPbPcPy)
        /*0014*/ 	.word	0x00000090


	//----- nvinfo : EIATTR_MIN_STACK_SIZE
	.align		4
.L_6:
        /*0018*/ 	.byte	0x04, 0x12
        /*001a*/ 	.short	(.L_8 - .L_7)
	.align		4
.L_7:
        /*001c*/ 	.word	index@(_Z17bruteforce_kernelmmPbPcPy)
        /*0020*/ 	.word	0x00000090
.L_8:


//--------------------- .nv.compat                --------------------------
	.section	.nv.compat,"",@"SHT_CUDA_COMPAT_INFO"
	.align	4
        /*0000*/ 	.byte	0x02, 0x09, 0x00, 0x00, 0x02, 0x02, 0x01, 0x00, 0x02, 0x05, 0x05, 0x00, 0x03, 0x07, 0x01, 0x01
        /*0010*/ 	.byte	0x02, 0x03, 0x00, 0x00, 0x02, 0x06, 0x01, 0x00, 0x04, 0x0b, 0x08, 0x00, 0x09, 0x00, 0x00, 0x00
        /*0020*/ 	.byte	0x00, 0x00, 0x00, 0x00


//--------------------- .nv.info._Z17bruteforce_kernelmmPbPcPy --------------------------
	.section	.nv.info._Z17bruteforce_kernelmmPbPcPy,"",@"SHT_CUDA_INFO"
	.sectionflags	@""
	.align	4


	//----- nvinfo : EIATTR_CUDA_API_VERSION
	.align		4
        /*0000*/ 	.byte	0x04, 0x37
        /*0002*/ 	.short	(.L_10 - .L_9)
.L_9:
        /*0004*/ 	.word	0x00000082


	//----- nvinfo : EIATTR_KPARAM_INFO
	.align		4
.L_10:
        /*0008*/ 	.byte	0x04, 0x17
        /*000a*/ 	.short	(.L_12 - .L_11)
.L_11:
        /*000c*/ 	.word	0x00000000
        /*0010*/ 	.short	0x0004
        /*0012*/ 	.short	0x0020
        /*0014*/ 	.byte	0x00, 0xf5, 0x21, 0x00


	//----- nvinfo : EIATTR_KPARAM_INFO
	.align		4
.L_12:
        /*0018*/ 	.byte	0x04, 0x17
        /*001a*/ 	.short	(.L_14 - .L_13)
.L_13:
        /*001c*/ 	.word	0x00000000
        /*0020*/ 	.short	0x0003
        /*0022*/ 	.short	0x0018
        /*0024*/ 	.byte	0x00, 0xf5, 0x21, 0x00


	//----- nvinfo : EIATTR_KPARAM_INFO
	.align		4
.L_14:
        /*0028*/ 	.byte	0x04, 0x17
        /*002a*/ 	.short	(.L_16 - .L_15)
.L_15:
        /*002c*/ 	.word	0x00000000
        /*0030*/ 	.short	0x0002
        /*0032*/ 	.short	0x0010
        /*0034*/ 	.byte	0x00, 0xf5, 0x21, 0x00


	//----- nvinfo : EIATTR_KPARAM_INFO
	.align		4
.L_16:
        /*0038*/ 	.byte	0x04, 0x17
        /*003a*/ 	.short	(.L_18 - .L_17)
.L_17:
        /*003c*/ 	.word	0x00000000
        /*0040*/ 	.short	0x0001
        /*0042*/ 	.short	0x0008
        /*0044*/ 	.byte	0x00, 0xf0, 0x21, 0x00


	//----- nvinfo : EIATTR_KPARAM_INFO
	.align		4
.L_18:
        /*0048*/ 	.byte	0x04, 0x17
        /*004a*/ 	.short	(.L_20 - .L_19)
.L_19:
        /*004c*/ 	.word	0x00000000
        /*0050*/ 	.short	0x0000
        /*0052*/ 	.short	0x0000
        /*0054*/ 	.byte	0x00, 0xf0, 0x21, 0x00


	//----- nvinfo : EIATTR_SPARSE_MMA_MASK
	.align		4
.L_20:
        /*0058*/ 	.byte	0x03, 0x50
        /*005a*/ 	.short	0x0000


	//----- nvinfo : EIATTR_MAXREG_COUNT
	.align		4
        /*005c*/ 	.byte	0x03, 0x1b
        /*005e*/ 	.short	0x00ff


	//----- nvinfo : EIATTR_MERCURY_ISA_VERSION
	.align		4
        /*0060*/ 	.byte	0x03, 0x5f
        /*0062*/ 	.short	0x0101


	//----- nvinfo : EIATTR_VRC_CTA_INIT_COUNT
	.align		4
        /*0064*/ 	.byte	0x02, 0x4a
	.zero		1
	.zero		1


	//----- nvinfo : EIATTR_EXIT_INSTR_OFFSETS
	.align		4
        /*0068*/ 	.byte	0x04, 0x1c
        /*006a*/ 	.short	(.L_22 - .L_21)


	//   ....[0]....
.L_21:
        /*006c*/ 	.word	0x00000060


	//   ....[1]....
        /*0070*/ 	.word	0x000102b0


	//   ....[2]....
        /*0074*/ 	.word	0x00010700


	//   ....[3]....
        /*0078*/ 	.word	0x000108d0


	//   ....[4]....
        /*007c*/ 	.word	0x00010a00


	//   ....[5]....
        /*0080*/ 	.word	0x00010b50


	//----- nvinfo : EIATTR_CRS_STACK_SIZE
	.align		4
.L_22:
        /*0084*/ 	.byte	0x04, 0x1e
        /*0086*/ 	.short	(.L_24 - .L_23)
.L_23:
        /*0088*/ 	.word	0x00000000


	//----- nvinfo : EIATTR_CBANK_PARAM_SIZE
	.align		4
.L_24:
        /*008c*/ 	.byte	0x03, 0x19
        /*008e*/ 	.short	0x0028


	//----- nvinfo : EIATTR_PARAM_CBANK
	.align		4
        /*0090*/ 	.byte	0x04, 0x0a
        /*0092*/ 	.short	(.L_26 - .L_25)
	.align		4
.L_25:
        /*0094*/ 	.word	index@(.nv.constant0._Z17bruteforce_kernelmmPbPcPy)
        /*0098*/ 	.short	0x0380
        /*009a*/ 	.short	0x0028


	//----- nvinfo : EIATTR_SW_WAR
	.align		4
.L_26:
        /*009c*/ 	.byte	0x04, 0x36
        /*009e*/ 	.short	(.L_28 - .L_27)
.L_27:
        /*00a0*/ 	.word	0x00000008
.L_28:


//--------------------- .nv.callgraph             --------------------------
	.section	.nv.callgraph,"",@"SHT_CUDA_CALLGRAPH"
	.align	4
	.sectionentsize	8
	.align		4
        /*0000*/ 	.word	0x00000000
	.align		4
        /*0004*/ 	.word	0xffffffff
	.align		4
        /*0008*/ 	.word	0x00000000
	.align		4
        /*000c*/ 	.word	0xfffffffe
	.align		4
        /*0010*/ 	.word	0x00000000
	.align		4
        /*0014*/ 	.word	0xfffffffd
	.align		4
        /*0018*/ 	.word	0x00000000
	.align		4
        /*001c*/ 	.word	0xfffffffc


//--------------------- .nv.constant3             --------------------------
	.section	.nv.constant3,"a",@progbits
	.align	8
.nv.constant3:
	.type		d_table,@object
	.size		d_table,(d_charset - d_table)
d_table:
	.zero		8192
	.type		d_charset,@object
	.size		d_charset,(d_target - d_charset)
d_charset:
	.zero		62
	.type		d_target,@object
	.size		d_target,(.L_2 - d_target)
d_target:
	.zero		24
.L_2:


//--------------------- .text._Z17bruteforce_kernelmmPbPcPy --------------------------
	.section	.text._Z17bruteforce_kernelmmPbPcPy,"ax",@progbits
	.align	128
        .global         _Z17bruteforce_kernelmmPbPcPy
        .type           _Z17bruteforce_kernelmmPbPcPy,@function
        .size           _Z17bruteforce_kernelmmPbPcPy,(.L_x_35 - _Z17bruteforce_kernelmmPbPcPy)
        .other          _Z17bruteforce_kernelmmPbPcPy,@"STO_CUDA_ENTRY STV_DEFAULT"
_Z17bruteforce_kernelmmPbPcPy:
.text._Z17bruteforce_kernelmmPbPcPy:
[----:B------:R-:W0:Y:S08]  /*0000*/  LDC R1, c[0x0][0x37c] ;  /* 0x0000df00ff017b82 */ /* 0x000e300000000800 */
[----:B------:R-:W1:Y:S01]  /*0010*/  LDC.64 R2, c[0x0][0x390] ;  /* 0x0000e400ff027b82 */ /* 0x000e620000000a00 */
[----:B------:R-:W1:Y:S01]  /*0020*/  LDCU.64 UR10, c[0x0][0x358] ;  /* 0x00006b00ff0a77ac */ /* 0x000e620008000a00 */
[----:B0-----:R-:W-:Y:S01]  /*0030*/  VIADD R1, R1, 0xffffff70 ;  /* 0xffffff7001017836 */ /* 0x001fe20000000000 */
[----:B-1----:R-:W2:Y:S02]  /*0040*/  LDG.E.U8 R2, desc[UR10][R2.64] ;  /* 0x0000000a02027981 */ /* 0x002ea4000c1e1100 */
[----:B--2---:R-:W-:-:S13]  /*0050*/  ISETP.NE.AND P0, PT, R2, RZ, PT ;  /* 0x000000ff0200720c */ /* 0x004fda0003f05270 */
[----:B------:R-:W-:Y:S05]  /*0060*/  @P0 EXIT ;  /* 0x000000000000094d */ /* 0x000fea0003800000 */
[----:B------:R-:W0:Y:S01]  /*0070*/  S2R R20, SR_TID.X ;  /* 0x0000000000147919 */ /* 0x000e220000002100 */
[----:B------:R-:W0:Y:S01]  /*0080*/  LDCU UR5, c[0x0][0x360] ;  /* 0x00006c00ff0577ac */ /* 0x000e220008000800 */
[----:B------:R-:W0:Y:S01]  /*0090*/  S2R R3, SR_CTAID.X ;  /* 0x0000000000037919 */ /* 0x000e220000002500 */
[----:B------:R-:W1:Y:S01]  /*00a0*/  LDCU.64 UR8, c[0x0][0x388] ;  /* 0x00007100ff0877ac */ /* 0x000e620008000a00 */
[----:B------:R-:W2:Y:S01]  /*00b0*/  LDCU UR4, c[0x0][0x380] ;  /* 0x00007000ff0477ac */ /* 0x000ea20008000800 */
[----:B------:R-:W3:Y:S01]  /*00c0*/  LDCU UR6, c[0x0][0x370] ;  /* 0x00006e00ff0677ac */ /* 0x000ee20008000800 */
[----:B------:R-:W4:Y:S01]  /*00d0*/  LDCU.U8 UR15, c[0x3][0x2040] ;  /* 0x00c40800ff0f77ac */ /* 0x000f220008000000 */
[----:B------:R-:W0:Y:S01]  /*00e0*/  LDCU.U8 UR16, c[0x3][0x2044] ;  /* 0x00c40880ff1077ac */ /* 0x000e220008000000 */
[----:B------:R-:W0:Y:S01]  /*00f0*/  LDCU.U8 UR17, c[0x3][0x2054] ;  /* 0x00c40a80ff1177ac */ /* 0x000e220008000000 */
[----:B--2---:R-:W-:Y:S02]  /*0100*/  ULOP3.LUT UR22, UR4, 0x7, URZ, 0xc0, !UPT ;  /* 0x0000000704167892 */ /* 0x004fe4000f8ec0ff */
[----:B------:R-:W-:-:S02]  /*0110*/  ULOP3.LUT UR23, UR4, 0x3, URZ, 0xc0, !UPT ;  /* 0x0000000304177892 */ /* 0x000fc4000f8ec0ff */
[----:B------:R-:W-:Y:S02]  /*0120*/  ULOP3.LUT UR24, UR4, 0xf, URZ, 0xc0, !UPT ;  /* 0x0000000f04187892 */ /* 0x000fe4000f8ec0ff */
[----:B------:R-:W-:Y:S01]  /*0130*/  ULOP3.LUT UR25, UR4, 0xfffffff0, URZ, 0xc0, !UPT ;  /* 0xfffffff004197892 */ /* 0x000fe2000f8ec0ff */
[----:B0-----:R-:W-:Y:S01]  /*0140*/  IMAD R20, R3, UR5, R20 ;  /* 0x0000000503147c24 */ /* 0x001fe2000f8e0214 */
[----:B------:R-:W0:Y:S04]  /*0150*/  LDCU.U8 UR18, c[0x3][0x2048] ;  /* 0x00c40900ff1277ac */ /* 0x000e280008000000 */
[----:B-1----:R-:W-:Y:S01]  /*0160*/  IADD3 R20, P0, PT, R20, UR8, RZ ;  /* 0x0000000814147c10 */ /* 0x002fe2000ff1e0ff */
[----:B------:R-:W1:Y:S04]  /*0170*/  LDCU.U8 UR19, c[0x3][0x204c] ;  /* 0x00c40980ff1377ac */ /* 0x000e680008000000 */
[----:B------:R-:W-:Y:S01]  /*0180*/  IMAD.X R21, RZ, RZ, UR9, P0 ;  /* 0x00000009ff157e24 */ /* 0x000fe200080e06ff */
[----:B------:R-:W2:Y:S01]  /*0190*/  LDCU.U8 UR20, c[0x3][0x2050] ;  /* 0x00c40a00ff1477ac */ /* 0x000ea20008000000 */
[----:B------:R-:W0:Y:S01]  /*01a0*/  LDCU.U8 UR21, c[0x3][0x2052] ;  /* 0x00c40a40ff1577ac */ /* 0x000e220008000000 */
[----:B------:R-:W-:-:S02]  /*01b0*/  ULOP3.LUT UR4, UR4, 0xfffffff8, URZ, 0xc0, !UPT ;  /* 0xfffffff804047892 */ /* 0x000fc4000f8ec0ff */
[----:B---34-:R-:W-:-:S12]  /*01c0*/  UIMAD UR5, UR5, UR6, URZ ;  /* 0x00000006050572a4 */ /* 0x018fd8000f8e02ff */
.L_x_28:
[----:B------:R-:W3:Y:S02]  /*01d0*/  LDC.64 R2, c[0x0][0x380] ;  /* 0x0000e000ff027b82 */ /* 0x000ee40000000a00 */
[----:B---3--:R-:W-:-:S04]  /*01e0*/  ISETP.NE.U32.AND P0, PT, R2, RZ, PT ;  /* 0x000000ff0200720c */ /* 0x008fc80003f05070 */
[----:B------:R-:W-:-:S13]  /*01f0*/  ISETP.NE.AND.EX P0, PT, R3, RZ, PT, P0 ;  /* 0x000000ff0300720c */ /* 0x000fda0003f05300 */
[----:B------:R-:W-:Y:S05]  /*0200*/  @!P0 BRA `(.L_x_0) ;  /* 0x0000001000848947 */ /* 0x000fea0003800000 */
[----:B------:R-:W-:Y:S01]  /*0210*/  ISETP.GE.U32.AND P1, PT, R2, 0x8, PT ;  /* 0x000000080200780c */ /* 0x000fe20003f26070 */
[----:B------:R-:W-:Y:S02]  /*0220*/  IMAD.MOV.U32 R0, RZ, RZ, RZ ;  /* 0x000000ffff007224 */ /* 0x000fe400078e00ff */
[----:B------:R-:W-:Y:S01]  /*0230*/  IMAD.MOV.U32 R10, RZ, RZ, R20 ;  /* 0x000000ffff0a7224 */ /* 0x000fe200078e0014 */
[----:B------:R-:W-:Y:S01]  /*0240*/  ISETP.GE.U32.AND.EX P1, PT, R3, RZ, PT, P1 ;  /* 0x000000ff0300720c */ /* 0x000fe20003f26110 */
[----:B------:R-:W-:-:S12]  /*0250*/  IMAD.MOV.U32 R11, RZ, RZ, R21 ;  /* 0x000000ffff0b7224 */ /* 0x000fd800078e0015 */
[----:B------:R-:W-:Y:S05]  /*0260*/  @!P1 BRA `(.L_x_1) ;  /* 0x00000008003c9947 */ /* 0x000fea0003800000 */
[----:B------:R-:W-:Y:S01]  /*0270*/  BSSY.RECONVERGENT B0, `(.L_x_1) ;  /* 0x000008e000007945 */ /* 0x000fe20003800200 */
[----:B------:R-:W-:Y:S02]  /*0280*/  IMAD.MOV.U32 R0, RZ, RZ, RZ ;  /* 0x000000ffff007224 */ /* 0x000fe400078e00ff */
[----:B------:R-:W-:Y:S02]  /*0290*/  IMAD.MOV.U32 R12, RZ, RZ, RZ ;  /* 0x000000ffff0c7224 */ /* 0x000fe400078e00ff */
[----:B------:R-:W-:Y:S02]  /*02a0*/  IMAD.MOV.U32 R10, RZ, RZ, R20 ;  /* 0x000000ffff0a7224 */ /* 0x000fe400078e0014 */
[----:B------:R-:W-:-:S07]  /*02b0*/  IMAD.MOV.U32 R11, RZ, RZ, R21 ;  /* 0x000000ffff0b7224 */ /* 0x000fce00078e0015 */
.L_x_2:
[C---:B------:R-:W-:Y:S01]  /*02c0*/  IMAD.WIDE.U32 R18, R11.reuse, -0x14f5629b, RZ ;  /* 0xeb0a9d650b127825 */ /* 0x040fe200078e00ff */
[--C-:B------:R-:W-:Y:S02]  /*02d0*/  SHF.R.U32.HI R27, RZ, 0x3, R11.reuse ;  /* 0x00000003ff1b7819 */ /* 0x100fe4000001160b */
[----:B------:R-:W-:Y:S01]  /*02e0*/  SHF.R.U64 R13, R10, 0x1, R11 ;  /* 0x000000010a0d7819 */ /* 0x000fe2000000120b */
[----:B------:R-:W-:-:S04]  /*02f0*/  IMAD.WIDE.U32 R6, R11, -0x5ed5a4e5, RZ ;  /* 0xa12a5b1b0b067825 */ /* 0x000fc800078e00ff */
[C---:B------:R-:W-:Y:S01]  /*0300*/  IMAD.WIDE.U32 R4, R10.reuse, -0x5ed5a4e5, RZ ;  /* 0xa12a5b1b0a047825 */ /* 0x040fe200078e00ff */
[----:B------:R-:W-:-:S03]  /*0310*/  SHF.R.U64 R4, R10, 0x3, R11 ;  /* 0x000000030a047819 */ /* 0x000fc6000000120b */
[----:B------:R-:W-:-:S04]  /*0320*/  IMAD.WIDE.U32 R8, R10, -0x14f5629b, RZ ;  /* 0xeb0a9d650a087825 */ /* 0x000fc800078e00ff */
[----:B------:R-:W-:-:S04]  /*0330*/  IMAD.WIDE.U32 R18, P5, R10, 0x48aa9357, R18 ;  /* 0x48aa93570a127825 */ /* 0x000fc800078a0012 */
[----:B------:R-:W-:Y:S01]  /*0340*/  IMAD.WIDE.U32 R14, R27, -0x6a26dbc3, RZ ;  /* 0x95d9243d1b0e7825 */ /* 0x000fe200078e00ff */
[----:B------:R-:W-:-:S03]  /*0350*/  IADD3 RZ, P1, PT, R9, R18, RZ ;  /* 0x0000001209ff7210 */ /* 0x000fc60007f3e0ff */
[----:B------:R-:W-:-:S04]  /*0360*/  IMAD.WIDE.U32 R22, R11, 0x68cbac13, RZ ;  /* 0x68cbac130b167825 */ /* 0x000fc800078e00ff */
[----:B------:R-:W-:-:S04]  /*0370*/  IMAD.WIDE.U32 R6, P3, R10, 0x22190a63, R6 ;  /* 0x22190a630a067825 */ /* 0x000fc80007860006 */
[----:B------:R-:W-:Y:S01]  /*0380*/  IMAD.WIDE.U32 R28, R11, 0x24513a1d, RZ ;  /* 0x24513a1d0b1c7825 */ /* 0x000fe200078e00ff */
[----:B------:R-:W-:-:S03]  /*0390*/  IADD3 RZ, P2, PT, R5, R6, RZ ;  /* 0x0000000605ff7210 */ /* 0x000fc60007f5e0ff */
[----:B------:R-:W-:-:S04]  /*03a0*/  IMAD.WIDE.U32 R16, R10, 0x68cbac13, RZ ;  /* 0x68cbac130a107825 */ /* 0x000fc800078e00ff */
[----:B------:R-:W-:-:S04]  /*03b0*/  IMAD.WIDE.U32 R14, P4, R4, 0x23329f5e, R14 ;  /* 0x23329f5e040e7825 */ /* 0x000fc8000788000e */
[----:B------:R-:W-:-:S04]  /*03c0*/  IMAD.WIDE.U32 R8, P6, R10, 0x2581544e, R22 ;  /* 0x2581544e0a087825 */ /* 0x000fc800078c0016 */
[----:B------:R-:W-:Y:S02]  /*03d0*/  IMAD.X R23, RZ, RZ, RZ, P3 ;  /* 0x000000ffff177224 */ /* 0x000fe400018e06ff */
[----:B------:R-:W-:Y:S01]  /*03e0*/  IMAD.X R5, RZ, RZ, RZ, P4 ;  /* 0x000000ffff057224 */ /* 0x000fe200020e06ff */
[----:B------:R-:W-:Y:S01]  /*03f0*/  IADD3 RZ, P4, PT, R17, R8, RZ ;  /* 0x0000000811ff7210 */ /* 0x000fe20007f9e0ff */
[----:B------:R-:W-:Y:S01]  /*0400*/  IMAD.WIDE.U32 R24, R10, 0x24513a1d, RZ ;  /* 0x24513a1d0a187825 */ /* 0x000fe200078e00ff */
[----:B------:R-:W-:-:S03]  /*0410*/  SHF.R.U32.HI R8, RZ, 0x1, R11 ;  /* 0x00000001ff087819 */ /* 0x000fc6000001160b */
[----:B------:R-:W-:-:S04]  /*0420*/  IMAD.WIDE.U32 R28, P3, R10, -0x6523cd30, R28 ;  /* 0x9adc32d00a1c7825 */ /* 0x000fc8000786001c */
[----:B------:R-:W-:-:S04]  /*0430*/  IMAD.WIDE.U32 R30, R11, 0x5bf3edf7, RZ ;  /* 0x5bf3edf70b1e7825 */ /* 0x000fc800078e00ff */
[----:B------:R-:W-:Y:S01]  /*0440*/  IMAD.X R17, RZ, RZ, RZ, P5 ;  /* 0x000000ffff117224 */ /* 0x000fe200028e06ff */
[----:B------:R-:W-:Y:S01]  /*0450*/  IADD3 RZ, P5, PT, R25, R28, RZ ;  /* 0x0000001c19ff7210 */ /* 0x000fe20007fbe0ff */
[----:B------:R-:W-:Y:S02]  /*0460*/  IMAD.MOV.U32 R22, RZ, RZ, R7 ;  /* 0x000000ffff167224 */ /* 0x000fe400078e0007 */
[----:B------:R-:W-:Y:S02]  /*0470*/  IMAD.X R7, RZ, RZ, RZ, P6 ;  /* 0x000000ffff077224 */ /* 0x000fe400030e06ff */
[----:B------:R-:W-:-:S04]  /*0480*/  IMAD.WIDE.U32 R34, R10, 0x5bf3edf7, RZ ;  /* 0x5bf3edf70a227825 */ /* 0x000fc800078e00ff */
[----:B------:R-:W-:-:S04]  /*0490*/  IMAD.WIDE.U32 R24, P6, R10, 0x27f6c2ca, R30 ;  /* 0x27f6c2ca0a187825 */ /* 0x000fc800078c001e */
[----:B------:R-:W-:-:S04]  /*04a0*/  IMAD.WIDE.U32 R32, R8, 0x10842109, RZ ;  /* 0x1084210908207825 */ /* 0x000fc800078e00ff */
[----:B------:R-:W-:Y:S01]  /*04b0*/  IMAD.X R31, RZ, RZ, RZ, P3 ;  /* 0x000000ffff1f7224 */ /* 0x000fe200018e06ff */
[----:B------:R-:W-:Y:S01]  /*04c0*/  IADD3 RZ, P3, PT, R35, R24, RZ ;  /* 0x0000001823ff7210 */ /* 0x000fe20007f7e0ff */
[----:B------:R-:W-:-:S04]  /*04d0*/  IMAD.WIDE.U32 R36, R4, -0x6a26dbc3, RZ ;  /* 0x95d9243d04247825 */ /* 0x000fc800078e00ff */
[----:B------:R-:W-:Y:S02]  /*04e0*/  IMAD.MOV.U32 R30, RZ, RZ, R29 ;  /* 0x000000ffff1e7224 */ /* 0x000fe400078e001d */
[----:B------:R-:W-:-:S04]  /*04f0*/  IMAD.WIDE.U32.X R22, R11, 0x22190a63, R22, P2 ;  /* 0x22190a630b167825 */ /* 0x000fc800010e0416 */
[----:B------:R-:W-:Y:S01]  /*0500*/  IMAD.HI.U32.X R18, R11, -0x6523cd30, R30, P5 ;  /* 0x9adc32d00b127827 */ /* 0x000fe200028e041e */
[----:B------:R-:W-:-:S03]  /*0510*/  IADD3 RZ, P5, PT, R37, R14, RZ ;  /* 0x0000000e25ff7210 */ /* 0x000fc60007fbe0ff */
[----:B------:R-:W-:Y:S01]  /*0520*/  IMAD.WIDE.U32 R32, P2, R13, -0x7bdef7be, R32 ;  /* 0x842108420d207825 */ /* 0x000fe20007840020 */
[----:B------:R-:W-:-:S03]  /*0530*/  SHF.R.U32.HI R26, RZ, 0x3, R18 ;  /* 0x00000003ff1a7819 */ /* 0x000fc60000011612 */
[----:B------:R-:W-:Y:S01]  /*0540*/  IMAD.WIDE.U32 R34, R13, 0x10842109, RZ ;  /* 0x108421090d227825 */ /* 0x000fe200078e00ff */
[----:B------:R-:W-:-:S03]  /*0550*/  SHF.R.U64 R13, R22, 0x9, R23 ;  /* 0x00000009160d7819 */ /* 0x000fc60000001217 */
[----:B------:R-:W-:Y:S01]  /*0560*/  IMAD.MOV.U32 R4, RZ, RZ, R15 ;  /* 0x000000ffff047224 */ /* 0x000fe200078e000f */
[----:B------:R-:W-:Y:S01]  /*0570*/  SHF.R.U32.HI R15, RZ, 0x9, R23 ;  /* 0x00000009ff0f7819 */ /* 0x000fe20000011617 */
[----:B------:R-:W-:Y:S02]  /*0580*/  IMAD.MOV.U32 R16, RZ, RZ, R19 ;  /* 0x000000ffff107224 */ /* 0x000fe400078e0013 */
[----:B------:R-:W-:Y:S02]  /*0590*/  IMAD.MOV.U32 R6, RZ, RZ, R9 ;  /* 0x000000ffff067224 */ /* 0x000fe400078e0009 */
[----:B------:R-:W-:Y:S01]  /*05a0*/  IMAD.X R29, RZ, RZ, RZ, P6 ;  /* 0x000000ffff1d7224 */ /* 0x000fe200030e06ff */
[----:B------:R-:W-:Y:S01]  /*05b0*/  IADD3 RZ, P6, PT, R35, R32, RZ ;  /* 0x0000002023ff7210 */ /* 0x000fe20007fde0ff */
[----:B------:R-:W-:Y:S02]  /*05c0*/  IMAD.MOV.U32 R28, RZ, RZ, R25 ;  /* 0x000000ffff1c7224 */ /* 0x000fe400078e0019 */
[----:B------:R-:W-:-:S04]  /*05d0*/  IMAD.WIDE.U32.X R4, R27, 0x23329f5e, R4, P5 ;  /* 0x23329f5e1b047825 */ /* 0x000fc800028e0404 */
[----:B------:R-:W-:Y:S01]  /*05e0*/  IMAD.X R31, RZ, RZ, RZ, P2 ;  /* 0x000000ffff1f7224 */ /* 0x000fe200010e06ff */
[----:B------:R-:W-:Y:S01]  /*05f0*/  SHF.R.U32.HI R35, RZ, 0xc, R5 ;  /* 0x0000000cff237819 */ /* 0x000fe20000011605 */
[----:B------:R-:W-:Y:S01]  /*0600*/  IMAD.MOV.U32 R30, RZ, RZ, R33 ;  /* 0x000000ffff1e7224 */ /* 0x000fe200078e0021 */
[----:B------:R-:W-:Y:S01]  /*0610*/  SHF.R.U64 R33, R4, 0xc, R5 ;  /* 0x0000000c04217819 */ /* 0x000fe20000001205 */
[----:B------:R-:W-:-:S04]  /*0620*/  IMAD.WIDE.U32.X R16, R11, 0x48aa9357, R16, P1 ;  /* 0x48aa93570b107825 */ /* 0x000fc800008e0410 */
[----:B------:R-:W-:Y:S01]  /*0630*/  IMAD.WIDE.U32.X R6, R11, 0x2581544e, R6, P4 ;  /* 0x2581544e0b067825 */ /* 0x000fe200020e0406 */
[----:B------:R-:W-:-:S03]  /*0640*/  SHF.R.U64 R14, R16, 0x16, R17 ;  /* 0x00000016100e7819 */ /* 0x000fc60000001211 */
[----:B------:R-:W-:Y:S01]  /*0650*/  IMAD.HI.U32.X R28, R11, 0x27f6c2ca, R28, P3 ;  /* 0x27f6c2ca0b1c7827 */ /* 0x000fe200018e041c */
[----:B------:R-:W-:Y:S02]  /*0660*/  SHF.R.U32.HI R29, RZ, 0x16, R17 ;  /* 0x00000016ff1d7819 */ /* 0x000fe40000011611 */
[----:B------:R-:W-:Y:S01]  /*0670*/  SHF.R.U32.HI R37, RZ, 0x1b, R7 ;  /* 0x0000001bff257819 */ /* 0x000fe20000011607 */
[----:B------:R-:W-:Y:S01]  /*0680*/  IMAD.WIDE.U32.X R8, R8, -0x7bdef7be, R30, P6 ;  /* 0x8421084208087825 */ /* 0x000fe200030e041e */
[----:B------:R-:W-:Y:S02]  /*0690*/  SHF.R.U32.HI R17, RZ, 0x7, R28 ;  /* 0x00000007ff117819 */ /* 0x000fe4000001161c */
[----:B------:R-:W-:Y:S01]  /*06a0*/  SHF.R.U64 R28, R6, 0x1b, R7 ;  /* 0x0000001b061c7819 */ /* 0x000fe20000001207 */
[----:B------:R-:W-:Y:S01]  /*06b0*/  IMAD.WIDE.U32 R4, R15, 0x10842109, RZ ;  /* 0x108421090f047825 */ /* 0x000fe200078e00ff */
[--C-:B------:R-:W-:Y:S02]  /*06c0*/  SHF.R.U64 R31, R8, 0x4, R9.reuse ;  /* 0x00000004081f7819 */ /* 0x100fe40000001209 */
[----:B------:R-:W-:Y:S01]  /*06d0*/  SHF.R.U32.HI R39, RZ, 0x4, R9 ;  /* 0x00000004ff277819 */ /* 0x000fe20000011609 */
[----:B------:R-:W-:-:S04]  /*06e0*/  IMAD.WIDE.U32 R6, R29, 0x10842109, RZ ;  /* 0x108421091d067825 */ /* 0x000fc800078e00ff */
[----:B------:R-:W-:-:S04]  /*06f0*/  IMAD.WIDE.U32 R8, R37, 0x10842109, RZ ;  /* 0x1084210925087825 */ /* 0x000fc800078e00ff */
[----:B------:R-:W-:-:S04]  /*0700*/  IMAD.HI.U32 R30, R17, 0x4210843, RZ ;  /* 0x04210843111e7827 */ /* 0x000fc800078e00ff */
[----:B------:R-:W-:-:S04]  /*0710*/  IMAD.WIDE.U32 R18, R13, 0x10842109, RZ ;  /* 0x108421090d127825 */ /* 0x000fc800078e00ff */
[----:B------:R-:W-:-:S04]  /*0720*/  IMAD.WIDE.U32 R4, R13, 0x4210842, R4 ;  /* 0x042108420d047825 */ /* 0x000fc800078e0004 */
[----:B------:R-:W-:Y:S01]  /*0730*/  IMAD R30, R30, -0x3e, R17 ;  /* 0xffffffc21e1e7824 */ /* 0x000fe200078e0211 */
[----:B------:R-:W-:Y:S01]  /*0740*/  IADD3 RZ, P2, PT, R19, R4, RZ ;  /* 0x0000000413ff7210 */ /* 0x000fe20007f5e0ff */
[----:B------:R-:W-:-:S04]  /*0750*/  IMAD.WIDE.U32 R22, R14, 0x10842109, RZ ;  /* 0x108421090e167825 */ /* 0x000fc800078e00ff */
[----:B------:R-:W-:Y:S01]  /*0760*/  IMAD.WIDE.U32 R6, R14, 0x4210842, R6 ;  /* 0x042108420e067825 */ /* 0x000fe200078e0006 */
[----:B------:R-:W3:Y:S03]  /*0770*/  LDC.U8 R30, c[0x3][R30+0x2000] ;  /* 0x00c800001e1e7b82 */ /* 0x000ee60000000000 */
[----:B------:R-:W-:Y:S01]  /*0780*/  IMAD.WIDE.U32 R16, R28, 0x10842109, RZ ;  /* 0x108421091c107825 */ /* 0x000fe200078e00ff */
[----:B------:R-:W-:-:S03]  /*0790*/  IADD3 RZ, P3, PT, R23, R6, RZ ;  /* 0x0000000617ff7210 */ /* 0x000fc60007f7e0ff */
[----:B------:R-:W-:-:S04]  /*07a0*/  IMAD.WIDE.U32 R8, R28, 0x4210842, R8 ;  /* 0x042108421c087825 */ /* 0x000fc800078e0008 */
[----:B------:R-:W-:Y:S01]  /*07b0*/  IMAD.WIDE.U32 R24, R39, 0x21084211, RZ ;  /* 0x2108421127187825 */ /* 0x000fe200078e00ff */
[----:B------:R-:W-:-:S03]  /*07c0*/  IADD3 RZ, P4, PT, R17, R8, RZ ;  /* 0x0000000811ff7210 */ /* 0x000fc60007f9e0ff */
[----:B------:R-:W-:-:S04]  /*07d0*/  IMAD.HI.U32 R4, R26, 0x21084211, RZ ;  /* 0x210842111a047827 */ /* 0x000fc800078e00ff */
[----:B------:R-:W-:Y:S01]  /*07e0*/  IMAD.WIDE.U32 R18, R35, 0x10842109, RZ ;  /* 0x1084210923127825 */ /* 0x000fe200078e00ff */
[----:B------:R-:W-:-:S03]  /*07f0*/  SHF.R.U32.HI R41, RZ, 0x3, R4 ;  /* 0x00000003ff297819 */ /* 0x000fc60000011604 */
[----:B------:R-:W-:-:S04]  /*0800*/  IMAD.WIDE.U32 R16, P1, R31, 0x8421084, R24 ;  /* 0x084210841f107825 */ /* 0x000fc80007820018 */
[----:B------:R-:W-:-:S04]  /*0810*/  IMAD.WIDE.U32 R22, R31, 0x21084211, RZ ;  /* 0x210842111f167825 */ /* 0x000fc800078e00ff */
[----:B------:R-:W-:Y:S01]  /*0820*/  IMAD.X R27, RZ, RZ, RZ, P1 ;  /* 0x000000ffff1b7224 */ /* 0x000fe200008e06ff */
[----:B------:R-:W-:Y:S01]  /*0830*/  IADD3 RZ, P1, PT, R23, R16, RZ ;  /* 0x0000001017ff7210 */ /* 0x000fe20007f3e0ff */
[----:B------:R-:W-:Y:S02]  /*0840*/  IMAD R41, R41, -0x3e, R26 ;  /* 0xffffffc229297824 */ /* 0x000fe400078e021a */
[----:B------:R-:W-:-:S04]  /*0850*/  IMAD.WIDE.U32 R24, R33, 0x10842109, RZ ;  /* 0x1084210921187825 */ /* 0x000fc800078e00ff */
[----:B------:R-:W-:Y:S01]  /*0860*/  IMAD.WIDE.U32 R18, R33, 0x4210842, R18 ;  /* 0x0421084221127825 */ /* 0x000fe200078e0012 */
[----:B------:R-:W3:Y:S03]  /*0870*/  LDC.U8 R41, c[0x3][R41+0x2000] ;  /* 0x00c8000029297b82 */ /* 0x000ee60000000000 */
[----:B------:R-:W-:Y:S02]  /*0880*/  IMAD.MOV.U32 R26, RZ, RZ, R17 ;  /* 0x000000ffff1a7224 */ /* 0x000fe400078e0011 */
[----:B------:R-:W-:Y:S01]  /*0890*/  IMAD.X R4, R15, 0x4210842, R5, P2 ;  /* 0x042108420f047824 */ /* 0x000fe200010e0605 */
[----:B------:R-:W-:Y:S01]  /*08a0*/  IADD3 RZ, P2, PT, R25, R18, RZ ;  /* 0x0000001219ff7210 */ /* 0x000fe20007f5e0ff */
[----:B------:R-:W-:-:S04]  /*08b0*/  IMAD.WIDE.U32.X R26, R39, 0x8421084, R26, P1 ;  /* 0x08421084271a7825 */ /* 0x000fc800008e041a */
[----:B------:R-:W-:Y:S01]  /*08c0*/  IMAD.X R7, R29, 0x4210842, R7, P3 ;  /* 0x042108421d077824 */ /* 0x000fe200018e0607 */
[----:B------:R-:W-:Y:S01]  /*08d0*/  SHF.R.U64 R26, R26, 0x1, R27 ;  /* 0x000000011a1a7819 */ /* 0x000fe2000000121b */
[----:B------:R-:W-:Y:S02]  /*08e0*/  IMAD.X R9, R37, 0x4210842, R9, P4 ;  /* 0x0421084225097824 */ /* 0x000fe400020e0609 */
[----:B------:R-:W-:Y:S02]  /*08f0*/  IMAD.X R18, R35, 0x4210842, R19, P2 ;  /* 0x0421084223127824 */ /* 0x000fe400010e0613 */
[----:B------:R-:W-:Y:S02]  /*0900*/  IMAD R17, R7, -0x3e, R14 ;  /* 0xffffffc207117824 */ /* 0x000fe400078e020e */
[----:B------:R-:W-:Y:S02]  /*0910*/  IMAD R28, R9, -0x3e, R28 ;  /* 0xffffffc2091c7824 */ /* 0x000fe400078e021c */
[----:B------:R-:W-:Y:S01]  /*0920*/  IMAD R16, R4, -0x3e, R13 ;  /* 0xffffffc204107824 */ /* 0x000fe200078e020d */
[----:B------:R-:W4:Y:S01]  /*0930*/  LDC.U8 R9, c[0x3][R17+0x2000] ;  /* 0x00c8000011097b82 */ /* 0x000f220000000000 */
[----:B------:R-:W-:Y:S01]  /*0940*/  IMAD R15, R31, -0x3e, R10 ;  /* 0xffffffc21f0f7824 */ /* 0x000fe200078e020a */
[----:B------:R-:W-:Y:S01]  /*0950*/  SHF.R.U32.HI R13, RZ, 0x8, R11 ;  /* 0x00000008ff0d7819 */ /* 0x000fe2000001160b */
[----:B------:R-:W-:Y:S01]  /*0960*/  IMAD R18, R18, -0x3e, R33 ;  /* 0xffffffc212127824 */ /* 0x000fe200078e0221 */
[----:B------:R-:W-:Y:S01]  /*0970*/  SHF.R.U64 R11, R10, 0x8, R11 ;  /* 0x000000080a0b7819 */ /* 0x000fe2000000120b */
[----:B------:R-:W-:-:S02]  /*0980*/  IMAD R26, R26, -0x3e, R31 ;  /* 0xffffffc21a1a7824 */ /* 0x000fc400078e021f */
[----:B------:R-:W-:Y:S01]  /*0990*/  IMAD.IADD R14, R1, 0x1, R0 ;  /* 0x00000001010e7824 */ /* 0x000fe200078e0200 */
[----:B------:R-:W4:Y:S01]  /*09a0*/  LDC.U8 R8, c[0x3][R28+0x2000] ;  /* 0x00c800001c087b82 */ /* 0x000f220000000000 */
[----:B------:R-:W-:-:S04]  /*09b0*/  IADD3 R0, P1, PT, R0, 0x8, RZ ;  /* 0x0000000800007810 */ /* 0x000fc80007f3e0ff */
[----:B------:R-:W-:Y:S01]  /*09c0*/  IADD3 R10, P3, PT, R0, -UR4, RZ ;  /* 0x80000004000a7c10 */ /* 0x000fe2000ff7e0ff */
[----:B------:R-:W-:Y:S02]  /*09d0*/  IMAD.X R12, RZ, RZ, R12, P1 ;  /* 0x000000ffff0c7224 */ /* 0x000fe400008e060c */
[----:B------:R-:W5:Y:S01]  /*09e0*/  LDC.U8 R6, c[0x3][R15+0x2000] ;  /* 0x00c800000f067b82 */ /* 0x000f620000000000 */
[----:B------:R-:W-:-:S07]  /*09f0*/  ISETP.NE.U32.AND P1, PT, R10, RZ, PT ;  /* 0x000000ff0a00720c */ /* 0x000fce0003f25070 */
[----:B------:R-:W0:Y:S08]  /*0a00*/  LDC.U8 R4, c[0x3][R16+0x2000] ;  /* 0x00c8000010047b82 */ /* 0x000e300000000000 */
[----:B------:R-:W0:Y:S08]  /*0a10*/  LDC.U8 R5, c[0x3][R18+0x2000] ;  /* 0x00c8000012057b82 */ /* 0x000e300000000000 */
[----:B------:R-:W5:Y:S01]  /*0a20*/  LDC.U8 R7, c[0x3][R26+0x2000] ;  /* 0x00c800001a077b82 */ /* 0x000f620000000000 */
[----:B----4-:R-:W-:-:S02]  /*0a30*/  PRMT R9, R9, 0x3340, R8 ;  /* 0x0000334009097816 */ /* 0x010fc40000000008 */
[----:B---3--:R-:W-:-:S04]  /*0a40*/  PRMT R8, R41, 0x3340, R30 ;  /* 0x0000334029087816 */ /* 0x008fc8000000001e */
[----:B------:R-:W-:Y:S02]  /*0a50*/  PRMT R9, R9, 0x5410, R8 ;  /* 0x0000541009097816 */ /* 0x000fe40000000008 */
[----:B0-----:R-:W-:Y:S02]  /*0a60*/  PRMT R4, R4, 0x3340, R5 ;  /* 0x0000334004047816 */ /* 0x001fe40000000005 */
[----:B-----5:R-:W-:-:S04]  /*0a70*/  PRMT R7, R6, 0x3340, R7 ;  /* 0x0000334006077816 */ /* 0x020fc80000000007 */
[----:B------:R-:W-:Y:S01]  /*0a80*/  PRMT R8, R7, 0x5410, R4 ;  /* 0x0000541007087816 */ /* 0x000fe20000000004 */
[----:B------:R-:W-:-:S04]  /*0a90*/  IMAD.WIDE.U32 R4, R13, -0x68637c73, RZ ;  /* 0x979c838d0d047825 */ /* 0x000fc800078e00ff */
[----:B------:R3:W-:Y:S01]  /*0aa0*/  STL.64 [R14], R8 ;  /* 0x000000080e007387 */ /* 0x0007e20000100a00 */
[----:B------:R-:W-:-:S04]  /*0ab0*/  IMAD.WIDE.U32 R6, P2, R11, 0x14a0648, R4 ;  /* 0x014a06480b067825 */ /* 0x000fc80007840004 */
[----:B------:R-:W-:-:S04]  /*0ac0*/  IMAD.WIDE.U32 R4, R11, -0x68637c73, RZ ;  /* 0x979c838d0b047825 */ /* 0x000fc800078e00ff */
[----:B------:R-:W-:Y:S01]  /*0ad0*/  IMAD.X R4, R12, 0x1, ~R3, P3 ;  /* 0x000000010c047824 */ /* 0x000fe200018e0e03 */
[----:B------:R-:W-:Y:S01]  /*0ae0*/  IADD3 RZ, P3, PT, R5, R6, RZ ;  /* 0x0000000605ff7210 */ /* 0x000fe20007f7e0ff */
[----:B------:R-:W-:Y:S02]  /*0af0*/  IMAD.X R11, RZ, RZ, RZ, P2 ;  /* 0x000000ffff0b7224 */ /* 0x000fe400010e06ff */
[----:B------:R-:W-:Y:S01]  /*0b00*/  IMAD.MOV.U32 R10, RZ, RZ, R7 ;  /* 0x000000ffff0a7224 */ /* 0x000fe200078e0007 */
[----:B------:R-:W-:-:S03]  /*0b10*/  ISETP.NE.AND.EX P1, PT, R4, RZ, PT, P1 ;  /* 0x000000ff0400720c */ /* 0x000fc60003f25310 */
[----:B------:R-:W-:-:S04]  /*0b20*/  IMAD.HI.U32.X R10, R13, 0x14a0648, R10, P3 ;  /* 0x014a06480d0a7827 */ /* 0x000fc800018e040a */
[----:B------:R-:W-:-:S06]  /*0b30*/  IMAD.MOV.U32 R11, RZ, RZ, RZ ;  /* 0x000000ffff0b7224 */ /* 0x000fcc00078e00ff */
[----:B---3--:R-:W-:Y:S05]  /*0b40*/  @P1 BRA `(.L_x_2) ;  /* 0xfffffff400dc1947 */ /* 0x008fea000383ffff */
[----:B-12---:R-:W-:Y:S05]  /*0b50*/  BSYNC.RECONVERGENT B0 ;  /* 0x0000000000007941 */ /* 0x006fea0003800200 */
.L_x_1:
[----:B------:R-:W-:-:S04]  /*0b60*/  UISETP.NE.U32.AND UP0, UPT, UR22, URZ, UPT ;  /* 0x000000ff1600728c */ /* 0x000fc8000bf05070 */
[----:B------:R-:W-:-:S09]  /*0b70*/  UISETP.NE.AND.EX UP0, UPT, URZ, URZ, UPT, UP0 ;  /* 0x000000ffff00728c */ /* 0x000fd2000bf05300 */
[----:B------:R-:W-:Y:S05]  /*0b80*/  BRA.U !UP0, `(.L_x_0) ;  /* 0x0000000908247547 */ /* 0x000fea000b800000 */
[----:B------:R-:W-:Y:S02]  /*0b90*/  UIADD3 UR6, UP0, UPT, UR22, -0x1, URZ ;  /* 0xffffffff16067890 */ /* 0x000fe4000ff1e0ff */
[----:B------:R-:W-:Y:S02]  /*0ba0*/  UISETP.NE.U32.AND UP1, UPT, UR23, URZ, UPT ;  /* 0x000000ff1700728c */ /* 0x000fe4000bf25070 */
[----:B------:R-:W-:Y:S02]  /*0bb0*/  UIADD3.X UR7, UPT, UPT, URZ, -0x1, URZ, UP0, !UPT ;  /* 0xffffffffff077890 */ /* 0x000fe400087fe4ff */
[----:B------:R-:W-:Y:S02]  /*0bc0*/  UISETP.GE.U32.AND UP0, UPT, UR6, 0x3, UPT ;  /* 0x000000030600788c */ /* 0x000fe4000bf06070 */
[----:B------:R-:W-:Y:S02]  /*0bd0*/  UISETP.NE.AND.EX UP1, UPT, URZ, URZ, UPT, UP1 ;  /* 0x000000ffff00728c */ /* 0x000fe4000bf25310 */
[----:B------:R-:W-:-:S09]  /*0be0*/  UISETP.GE.U32.AND.EX UP0, UPT, UR7, URZ, UPT, UP0 ;  /* 0x000000ff0700728c */ /* 0x000fd2000bf06100 */
[----:B------:R-:W-:Y:S05]  /*0bf0*/  BRA.U !UP0, `(.L_x_3) ;  /* 0x0000000508207547 */ /* 0x000fea000b800000 */
[--C-:B------:R-:W-:Y:S01]  /*0c00*/  SHF.R.U32.HI R23, RZ, 0x1, R11.reuse ;  /* 0x00000001ff177819 */ /* 0x100fe2000001160b */
[----:B------:R-:W-:Y:S01]  /*0c10*/  IMAD.WIDE.U32 R12, R11, -0x5ed5a4e5, RZ ;  /* 0xa12a5b1b0b0c7825 */ /* 0x000fe200078e00ff */
[C-C-:B------:R-:W-:Y:S02]  /*0c20*/  SHF.R.U64 R9, R10.reuse, 0x1, R11.reuse ;  /* 0x000000010a097819 */ /* 0x140fe4000000120b */
[--C-:B------:R-:W-:Y:S01]  /*0c30*/  SHF.R.U32.HI R25, RZ, 0x3, R11.reuse ;  /* 0x00000003ff197819 */ /* 0x100fe2000001160b */
[----:B------:R-:W-:Y:S01]  /*0c40*/  IMAD.WIDE.U32 R4, R23, 0x10842109, RZ ;  /* 0x1084210917047825 */ /* 0x000fe200078e00ff */
[----:B------:R-:W-:-:S03]  /*0c50*/  SHF.R.U64 R17, R10, 0x3, R11 ;  /* 0x000000030a117819 */ /* 0x000fc6000000120b */
[----:B------:R-:W-:-:S04]  /*0c60*/  IMAD.WIDE.U32 R14, R25, -0x6a26dbc3, RZ ;  /* 0x95d9243d190e7825 */ /* 0x000fc800078e00ff */
[----:B------:R-:W-:-:S04]  /*0c70*/  IMAD.WIDE.U32 R6, P1, R9, -0x7bdef7be, R4 ;  /* 0x8421084209067825 */ /* 0x000fc80007820004 */
[----:B------:R-:W-:-:S04]  /*0c80*/  IMAD.WIDE.U32 R4, R9, 0x10842109, RZ ;  /* 0x1084210909047825 */ /* 0x000fc800078e00ff */
[----:B------:R-:W-:Y:S01]  /*0c90*/  IMAD.X R9, RZ, RZ, RZ, P1 ;  /* 0x000000ffff097224 */ /* 0x000fe200008e06ff */
[----:B------:R-:W-:Y:S01]  /*0ca0*/  IADD3 RZ, P1, PT, R5, R6, RZ ;  /* 0x0000000605ff7210 */ /* 0x000fe20007f3e0ff */
[----:B------:R-:W-:Y:S02]  /*0cb0*/  IMAD.MOV.U32 R8, RZ, RZ, R7 ;  /* 0x000000ffff087224 */ /* 0x000fe400078e0007 */
[----:B------:R-:W-:-:S04]  /*0cc0*/  IMAD.WIDE.U32 R12, P2, R10, 0x22190a63, R12 ;  /* 0x22190a630a0c7825 */ /* 0x000fc8000784000c */
[----:B------:R-:W-:-:S04]  /*0cd0*/  IMAD.WIDE.U32 R18, P3, R17, 0x23329f5e, R14 ;  /* 0x23329f5e11127825 */ /* 0x000fc8000786000e */
[----:B------:R-:W-:-:S04]  /*0ce0*/  IMAD.WIDE.U32 R6, R10, -0x5ed5a4e5, RZ ;  /* 0xa12a5b1b0a067825 */ /* 0x000fc800078e00ff */
[----:B------:R-:W-:-:S04]  /*0cf0*/  IMAD.WIDE.U32 R16, R17, -0x6a26dbc3, RZ ;  /* 0x95d9243d11107825 */ /* 0x000fc800078e00ff */
[----:B------:R-:W-:Y:S01]  /*0d00*/  IMAD.WIDE.U32.X R4, R23, -0x7bdef7be, R8, P1 ;  /* 0x8421084217047825 */ /* 0x000fe200008e0408 */
[----:B------:R-:W-:-:S03]  /*0d10*/  IADD3 RZ, P1, PT, R7, R12, RZ ;  /* 0x0000000c07ff7210 */ /* 0x000fc60007f3e0ff */
[----:B------:R-:W-:Y:S01]  /*0d20*/  IMAD.X R15, RZ, RZ, RZ, P2 ;  /* 0x000000ffff0f7224 */ /* 0x000fe200010e06ff */
[----:B------:R-:W-:Y:S01]  /*0d30*/  IADD3 RZ, P2, PT, R17, R18, RZ ;  /* 0x0000001211ff7210 */ /* 0x000fe20007f5e0ff */
[----:B------:R-:W-:Y:S01]  /*0d40*/  IMAD.MOV.U32 R14, RZ, RZ, R13 ;  /* 0x000000ffff0e7224 */ /* 0x000fe200078e000d */
[--C-:B------:R-:W-:Y:S01]  /*0d50*/  SHF.R.U32.HI R31, RZ, 0x4, R5.reuse ;  /* 0x00000004ff1f7819 */ /* 0x100fe20000011605 */
[----:B------:R-:W-:Y:S01]  /*0d60*/  IMAD.X R23, RZ, RZ, RZ, P3 ;  /* 0x000000ffff177224 */ /* 0x000fe200018e06ff */
[----:B------:R-:W-:Y:S01]  /*0d70*/  SHF.R.U64 R29, R4, 0x4, R5 ;  /* 0x00000004041d7819 */ /* 0x000fe20000001205 */
[----:B------:R-:W-:Y:S02]  /*0d80*/  IMAD.MOV.U32 R22, RZ, RZ, R19 ;  /* 0x000000ffff167224 */ /* 0x000fe400078e0013 */
[----:B------:R-:W-:-:S04]  /*0d90*/  IMAD.WIDE.U32.X R8, R11, 0x22190a63, R14, P1 ;  /* 0x22190a630b087825 */ /* 0x000fc800008e040e */
[----:B------:R-:W-:Y:S01]  /*0da0*/  IMAD.WIDE.U32.X R14, R25, 0x23329f5e, R22, P2 ;  /* 0x23329f5e190e7825 */ /* 0x000fe200010e0416 */
[--C-:B------:R-:W-:Y:S02]  /*0db0*/  SHF.R.U32.HI R27, RZ, 0x9, R9.reuse ;  /* 0x00000009ff1b7819 */ /* 0x100fe40000011609 */
[----:B------:R-:W-:Y:S01]  /*0dc0*/  SHF.R.U64 R25, R8, 0x9, R9 ;  /* 0x0000000908197819 */ /* 0x000fe20000001209 */
[----:B------:R-:W-:Y:S01]  /*0dd0*/  IMAD.WIDE.U32 R6, R31, 0x21084211, RZ ;  /* 0x210842111f067825 */ /* 0x000fe200078e00ff */
[--C-:B------:R-:W-:Y:S02]  /*0de0*/  SHF.R.U32.HI R23, RZ, 0xc, R15.reuse ;  /* 0x0000000cff177819 */ /* 0x100fe4000001160f */
[----:B------:R-:W-:Y:S01]  /*0df0*/  SHF.R.U64 R19, R14, 0xc, R15 ;  /* 0x0000000c0e137819 */ /* 0x000fe2000000120f */
[----:B------:R-:W-:-:S04]  /*0e00*/  IMAD.WIDE.U32 R4, R29, 0x21084211, RZ ;  /* 0x210842111d047825 */ /* 0x000fc800078e00ff */
[----:B------:R-:W-:-:S04]  /*0e10*/  IMAD.WIDE.U32 R6, P1, R29, 0x8421084, R6 ;  /* 0x084210841d067825 */ /* 0x000fc80007820006 */
[----:B------:R-:W-:Y:S01]  /*0e20*/  IMAD.WIDE.U32 R12, R27, 0x10842109, RZ ;  /* 0x108421091b0c7825 */ /* 0x000fe200078e00ff */
[----:B------:R-:W-:-:S03]  /*0e30*/  IADD3 RZ, P2, PT, R5, R6, RZ ;  /* 0x0000000605ff7210 */ /* 0x000fc60007f5e0ff */
[----:B------:R-:W-:-:S04]  /*0e40*/  IMAD.WIDE.U32 R16, R23, 0x10842109, RZ ;  /* 0x1084210917107825 */ /* 0x000fc800078e00ff */
[----:B------:R-:W-:Y:S02]  /*0e50*/  IMAD.X R5, RZ, RZ, RZ, P1 ;  /* 0x000000ffff057224 */ /* 0x000fe400008e06ff */
[----:B------:R-:W-:-:S04]  /*0e60*/  IMAD.WIDE.U32 R8, R25, 0x10842109, RZ ;  /* 0x1084210919087825 */ /* 0x000fc800078e00ff */
[----:B------:R-:W-:-:S04]  /*0e70*/  IMAD.WIDE.U32 R12, R25, 0x4210842, R12 ;  /* 0x04210842190c7825 */ /* 0x000fc800078e000c */
[----:B------:R-:W-:Y:S01]  /*0e80*/  IMAD.WIDE.U32 R14, R19, 0x10842109, RZ ;  /* 0x10842109130e7825 */ /* 0x000fe200078e00ff */
[----:B------:R-:W-:-:S03]  /*0e90*/  IADD3 RZ, P1, PT, R9, R12, RZ ;  /* 0x0000000c09ff7210 */ /* 0x000fc60007f3e0ff */
[----:B------:R-:W-:-:S04]  /*0ea0*/  IMAD.WIDE.U32 R16, R19, 0x4210842, R16 ;  /* 0x0421084213107825 */ /* 0x000fc800078e0010 */
[----:B------:R-:W-:Y:S02]  /*0eb0*/  IMAD.MOV.U32 R4, RZ, RZ, R7 ;  /* 0x000000ffff047224 */ /* 0x000fe400078e0007 */
[----:B------:R-:W-:Y:S02]  /*0ec0*/  IMAD.X R6, R27, 0x4210842, R13, P1 ;  /* 0x042108421b067824 */ /* 0x000fe400008e060d */
[----:B------:R-:W-:Y:S01]  /*0ed0*/  IMAD.WIDE.U32.X R4, R31, 0x8421084, R4, P2 ;  /* 0x084210841f047825 */ /* 0x000fe200010e0404 */
[----:B------:R-:W-:-:S03]  /*0ee0*/  IADD3 RZ, P2, PT, R15, R16, RZ ;  /* 0x000000100fff7210 */ /* 0x000fc60007f5e0ff */
[----:B------:R-:W-:Y:S01]  /*0ef0*/  IMAD R12, R29, -0x3e, R10 ;  /* 0xffffffc21d0c7824 */ /* 0x000fe200078e020a */
[----:B------:R-:W-:Y:S01]  /*0f00*/  SHF.R.U64 R4, R4, 0x1, R5 ;  /* 0x0000000104047819 */ /* 0x000fe20000001205 */
[----:B------:R-:W-:Y:S02]  /*0f10*/  IMAD.X R16, R23, 0x4210842, R17, P2 ;  /* 0x0421084217107824 */ /* 0x000fe400010e0611 */
[----:B------:R-:W-:Y:S02]  /*0f20*/  IMAD R14, R6, -0x3e, R25 ;  /* 0xffffffc2060e7824 */ /* 0x000fe400078e0219 */
[----:B------:R-:W-:Y:S01]  /*0f30*/  IMAD R13, R4, -0x3e, R29 ;  /* 0xffffffc2040d7824 */ /* 0x000fe200078e021d */
[----:B------:R-:W3:Y:S01]  /*0f40*/  LDC.U8 R12, c[0x3][R12+0x2000] ;  /* 0x00c800000c0c7b82 */ /* 0x000ee20000000000 */
[----:B------:R-:W-:Y:S02]  /*0f50*/  IMAD R15, R16, -0x3e, R19 ;  /* 0xffffffc2100f7824 */ /* 0x000fe400078e0213 */
[----:B------:R-:W-:-:S02]  /*0f60*/  IMAD.IADD R16, R1, 0x1, R0 ;  /* 0x0000000101107824 */ /* 0x000fc400078e0200 */
[----:B------:R-:W-:-:S03]  /*0f70*/  IMAD.WIDE.U32 R4, R11, -0x14f5629b, RZ ;  /* 0xeb0a9d650b047825 */ /* 0x000fc600078e00ff */
[----:B------:R-:W4:Y:S01]  /*0f80*/  LDC.U8 R13, c[0x3][R13+0x2000] ;  /* 0x00c800000d0d7b82 */ /* 0x000f220000000000 */
[----:B------:R-:W-:Y:S02]  /*0f90*/  VIADD R0, R0, 0x4 ;  /* 0x0000000400007836 */ /* 0x000fe40000000000 */
[----:B------:R-:W-:-:S04]  /*0fa0*/  IMAD.WIDE.U32 R6, P1, R10, 0x48aa9357, R4 ;  /* 0x48aa93570a067825 */ /* 0x000fc80007820004 */
[----:B------:R-:W-:Y:S01]  /*0fb0*/  IMAD.WIDE.U32 R4, R10, -0x14f5629b, RZ ;  /* 0xeb0a9d650a047825 */ /* 0x000fe200078e00ff */
[----:B------:R-:W5:Y:S03]  /*0fc0*/  LDC.U8 R14, c[0x3][R14+0x2000] ;  /* 0x00c800000e0e7b82 */ /* 0x000f660000000000 */
[----:B------:R-:W-:Y:S01]  /*0fd0*/  IMAD.X R9, RZ, RZ, RZ, P1 ;  /* 0x000000ffff097224 */ /* 0x000fe200008e06ff */
[----:B------:R-:W-:Y:S01]  /*0fe0*/  IADD3 RZ, P1, PT, R5, R6, RZ ;  /* 0x0000000605ff7210 */ /* 0x000fe20007f3e0ff */
[----:B------:R-:W-:-:S03]  /*0ff0*/  IMAD.MOV.U32 R8, RZ, RZ, R7 ;  /* 0x000000ffff087224 */ /* 0x000fc600078e0007 */
[----:B------:R-:W0:Y:S01]  /*1000*/  LDC.U8 R15, c[0x3][R15+0x2000] ;  /* 0x00c800000f0f7b82 */ /* 0x000e220000000000 */
[----:B------:R-:W-:-:S05]  /*1010*/  IMAD.WIDE.U32.X R4, R11, 0x48aa9357, R8, P1 ;  /* 0x48aa93570b047825 */ /* 0x000fca00008e0408 */
[--C-:B------:R-:W-:Y:S02]  /*1020*/  SHF.R.U32.HI R11, RZ, 0x16, R5.reuse ;  /* 0x00000016ff0b7819 */ /* 0x100fe40000011605 */
[----:B------:R-:W-:Y:S01]  /*1030*/  SHF.R.U64 R10, R4, 0x16, R5 ;  /* 0x00000016040a7819 */ /* 0x000fe20000001205 */
[----:B---3--:R3:W-:Y:S04]  /*1040*/  STL.U8 [R16], R12 ;  /* 0x0000000c10007387 */ /* 0x0087e80000100000 */
[----:B----4-:R3:W-:Y:S04]  /*1050*/  STL.U8 [R16+0x1], R13 ;  /* 0x0000010d10007387 */ /* 0x0107e80000100000 */
[----:B-----5:R3:W-:Y:S04]  /*1060*/  STL.U8 [R16+0x2], R14 ;  /* 0x0000020e10007387 */ /* 0x0207e80000100000 */
[----:B0-----:R3:W-:Y:S02]  /*1070*/  STL.U8 [R16+0x3], R15 ;  /* 0x0000030f10007387 */ /* 0x0017e40000100000 */
.L_x_3:
[----:B------:R-:W-:Y:S05]  /*1080*/  BRA.U !UP1, `(.L_x_0) ;  /* 0x0000000109e47547 */ /* 0x000fea000b800000 */
[----:B------:R-:W-:Y:S01]  /*1090*/  UISETP.NE.U32.AND UP0, UPT, UR23, 0x1, UPT ;  /* 0x000000011700788c */ /* 0x000fe2000bf05070 */
[----:B------:R-:W-:-:S03]  /*10a0*/  LOP3.LUT R4, R2, 0x1, RZ, 0xc0, !PT ;  /* 0x0000000102047812 */ /* 0x000fc600078ec0ff */
[----:B------:R-:W-:Y:S01]  /*10b0*/  UISETP.NE.AND.EX UP0, UPT, URZ, URZ, UPT, UP0 ;  /* 0x000000ffff00728c */ /* 0x000fe2000bf05300 */
[----:B------:R-:W-:-:S04]  /*10c0*/  ISETP.NE.U32.AND P1, PT, R4, 0x1, PT ;  /* 0x000000010400780c */ /* 0x000fc80003f25070 */
[----:B------:R-:W-:-:S04]  /*10d0*/  ISETP.NE.U32.AND.EX P1, PT, RZ, RZ, PT, P1 ;  /* 0x000000ffff00720c */ /* 0x000fc80003f25110 */
[----:B------:R-:W-:Y:S09]  /*10e0*/  BRA.U !UP0, `(.L_x_4) ;  /* 0x0000000108907547 */ /* 0x000ff2000b800000 */
[--C-:B---3--:R-:W-:Y:S02]  /*10f0*/  SHF.R.U32.HI R13, RZ, 0x1, R11.reuse ;  /* 0x00000001ff0d7819 */ /* 0x108fe4000001160b */
[----:B------:R-:W-:-:S03]  /*1100*/  SHF.R.U64 R9, R10, 0x1, R11 ;  /* 0x000000010a097819 */ /* 0x000fc6000000120b */
[----:B------:R-:W-:-:S04]  /*1110*/  IMAD.WIDE.U32 R4, R13, 0x10842109, RZ ;  /* 0x108421090d047825 */ /* 0x000fc800078e00ff */
[----:B------:R-:W-:-:S04]  /*1120*/  IMAD.WIDE.U32 R6, P2, R9, -0x7bdef7be, R4 ;  /* 0x8421084209067825 */ /* 0x000fc80007840004 */
[----:B------:R-:W-:-:S04]  /*1130*/  IMAD.WIDE.U32 R4, R9, 0x10842109, RZ ;  /* 0x1084210909047825 */ /* 0x000fc800078e00ff */
[----:B------:R-:W-:Y:S01]  /*1140*/  IMAD.X R9, RZ, RZ, RZ, P2 ;  /* 0x000000ffff097224 */ /* 0x000fe200010e06ff */
[----:B------:R-:W-:Y:S01]  /*1150*/  IADD3 RZ, P2, PT, R5, R6, RZ ;  /* 0x0000000605ff7210 */ /* 0x000fe20007f5e0ff */
[----:B------:R-:W-:-:S04]  /*1160*/  IMAD.MOV.U32 R8, RZ, RZ, R7 ;  /* 0x000000ffff087224 */ /* 0x000fc800078e0007 */
[----:B------:R-:W-:-:S05]  /*1170*/  IMAD.WIDE.U32.X R8, R13, -0x7bdef7be, R8, P2 ;  /* 0x842108420d087825 */ /* 0x000fca00010e0408 */
[--C-:B------:R-:W-:Y:S02]  /*1180*/  SHF.R.U32.HI R15, RZ, 0x4, R9.reuse ;  /* 0x00000004ff0f7819 */ /* 0x100fe40000011609 */
[----:B------:R-:W-:-:S03]  /*1190*/  SHF.R.U64 R13, R8, 0x4, R9 ;  /* 0x00000004080d7819 */ /* 0x000fc60000001209 */
[----:B------:R-:W-:-:S04]  /*11a0*/  IMAD.WIDE.U32 R4, R15, 0x21084211, RZ ;  /* 0x210842110f047825 */ /* 0x000fc800078e00ff */
[C---:B------:R-:W-:Y:S02]  /*11b0*/  IMAD R12, R13.reuse, -0x3e, R10 ;  /* 0xffffffc20d0c7824 */ /* 0x040fe400078e020a */
[----:B------:R-:W-:-:S04]  /*11c0*/  IMAD.WIDE.U32 R6, P2, R13, 0x8421084, R4 ;  /* 0x084210840d067825 */ /* 0x000fc80007840004 */
[----:B------:R-:W-:Y:S01]  /*11d0*/  IMAD.WIDE.U32 R4, R13, 0x21084211, RZ ;  /* 0x210842110d047825 */ /* 0x000fe200078e00ff */
[----:B------:R-:W3:Y:S03]  /*11e0*/  LDC.U8 R12, c[0x3][R12+0x2000] ;  /* 0x00c800000c0c7b82 */ /* 0x000ee60000000000 */
[----:B------:R-:W-:Y:S01]  /*11f0*/  IMAD.X R9, RZ, RZ, RZ, P2 ;  /* 0x000000ffff097224 */ /* 0x000fe200010e06ff */
[----:B------:R-:W-:Y:S01]  /*1200*/  IADD3 RZ, P2, PT, R5, R6, RZ ;  /* 0x0000000605ff7210 */ /* 0x000fe20007f5e0ff */
[----:B------:R-:W-:Y:S02]  /*1210*/  IMAD.MOV.U32 R8, RZ, RZ, R7 ;  /* 0x000000ffff087224 */ /* 0x000fe400078e0007 */
[----:B------:R-:W-:-:S04]  /*1220*/  IMAD.WIDE.U32 R4, R11, -0x5ed5a4e5, RZ ;  /* 0xa12a5b1b0b047825 */ /* 0x000fc800078e00ff */
[----:B------:R-:W-:-:S04]  /*1230*/  IMAD.WIDE.U32.X R8, R15, 0x8421084, R8, P2 ;  /* 0x084210840f087825 */ /* 0x000fc800010e0408 */
[----:B------:R-:W-:Y:S01]  /*1240*/  IMAD.WIDE.U32 R6, P2, R10, 0x22190a63, R4 ;  /* 0x22190a630a067825 */ /* 0x000fe20007840004 */
[----:B------:R-:W-:-:S03]  /*1250*/  SHF.R.U64 R8, R8, 0x1, R9 ;  /* 0x0000000108087819 */ /* 0x000fc60000001209 */
[----:B------:R-:W-:-:S04]  /*1260*/  IMAD.WIDE.U32 R4, R10, -0x5ed5a4e5, RZ ;  /* 0xa12a5b1b0a047825 */ /* 0x000fc800078e00ff */
[----:B------:R-:W-:Y:S02]  /*1270*/  IMAD R14, R8, -0x3e, R13 ;  /* 0xffffffc2080e7824 */ /* 0x000fe400078e020d */
[----:B------:R-:W-:Y:S02]  /*1280*/  IMAD.IADD R13, R1, 0x1, R0 ;  /* 0x00000001010d7824 */ /* 0x000fe400078e0200 */
[----:B------:R-:W-:Y:S01]  /*1290*/  IMAD.X R9, RZ, RZ, RZ, P2 ;  /* 0x000000ffff097224 */ /* 0x000fe200010e06ff */
[----:B------:R-:W-:Y:S01]  /*12a0*/  IADD3 RZ, P2, PT, R5, R6, RZ ;  /* 0x0000000605ff7210 */ /* 0x000fe20007f5e0ff */
[----:B------:R-:W4:Y:S01]  /*12b0*/  LDC.U8 R14, c[0x3][R14+0x2000] ;  /* 0x00c800000e0e7b82 */ /* 0x000f220000000000 */
[----:B------:R-:W-:Y:S02]  /*12c0*/  IMAD.MOV.U32 R8, RZ, RZ, R7 ;  /* 0x000000ffff087224 */ /* 0x000fe400078e0007 */
[----:B------:R-:W-:Y:S02]  /*12d0*/  VIADD R0, R0, 0x2 ;  /* 0x0000000200007836 */ /* 0x000fe40000000000 */
[----:B------:R-:W-:-:S05]  /*12e0*/  IMAD.WIDE.U32.X R8, R11, 0x22190a63, R8, P2 ;  /* 0x22190a630b087825 */ /* 0x000fca00010e0408 */
[--C-:B------:R-:W-:Y:S02]  /*12f0*/  SHF.R.U32.HI R11, RZ, 0x9, R9.reuse ;  /* 0x00000009ff0b7819 */ /* 0x100fe40000011609 */
[----:B------:R-:W-:Y:S01]  /*1300*/  SHF.R.U64 R10, R8, 0x9, R9 ;  /* 0x00000009080a7819 */ /* 0x000fe20000001209 */
[----:B---3--:R3:W-:Y:S04]  /*1310*/  STL.U8 [R13], R12 ;  /* 0x0000000c0d007387 */ /* 0x0087e80000100000 */
[----:B----4-:R3:W-:Y:S02]  /*1320*/  STL.U8 [R13+0x1], R14 ;  /* 0x0000010e0d007387 */ /* 0x0107e40000100000 */
.L_x_4:
[----:B------:R-:W-:Y:S05]  /*1330*/  @P1 BRA `(.L_x_0) ;  /* 0x0000000000381947 */ /* 0x000fea0003800000 */
        /* <DEDUP_REMOVED lines=9> */
[----:B------:R-:W-:-:S05]  /*13d0*/  SHF.R.U64 R5, R4, 0x4, R5 ;  /* 0x0000000404057819 */ /* 0x000fca0000001205 */
[----:B------:R-:W-:Y:S02]  /*13e0*/  IMAD R4, R5, -0x3e, R10 ;  /* 0xffffffc205047824 */ /* 0x000fe400078e020a */
[----:B------:R-:W-:-:S04]  /*13f0*/  IMAD.IADD R5, R1, 0x1, R0 ;  /* 0x0000000101057824 */ /* 0x000fc800078e0200 */
[----:B------:R-:W3:Y:S02]  /*1400*/  LDC.U8 R4, c[0x3][R4+0x2000] ;  /* 0x00c8000004047b82 */ /* 0x000ee40000000000 */
[----:B---3--:R4:W-:Y:S02]  /*1410*/  STL.U8 [R5], R4 ;  /* 0x0000000405007387 */ /* 0x0089e40000100000 */
.L_x_0:
[----:B------:R-:W-:Y:S01]  /*1420*/  IMAD.IADD R0, R1, 0x1, R2 ;  /* 0x0000000101007824 */ /* 0x000fe200078e0202 */
[----:B------:R-:W-:Y:S01]  /*1430*/  CS2R R10, SRZ ;  /* 0x00000000000a7805 */ /* 0x000fe2000001ff00 */
[----:B----4-:R-:W-:Y:S01]  /*1440*/  IMAD.MOV.U32 R4, RZ, RZ, -0x76543211 ;  /* 0x89abcdefff047424 */ /* 0x010fe200078e00ff */
[----:B------:R-:W-:Y:S01]  /*1450*/  ISETP.GE.U32.AND P1, PT, R2, 0x40, PT ;  /* 0x000000400200780c */ /* 0x000fe20003f26070 */
[----:B------:R-:W-:Y:S01]  /*1460*/  IMAD.MOV.U32 R5, RZ, RZ, 0x1234567 ;  /* 0x01234567ff057424 */ /* 0x000fe200078e00ff */
[----:B------:R4:W-:Y:S01]  /*1470*/  STL.U8 [R0], RZ ;  /* 0x000000ff00007387 */ /* 0x0009e20000100000 */
[----:B------:R-:W-:Y:S01]  /*1480*/  IMAD.MOV.U32 R6, RZ, RZ, 0x76543210 ;  /* 0x76543210ff067424 */ /* 0x000fe200078e00ff */
[----:B------:R-:W-:Y:S01]  /*1490*/  ISETP.GE.U32.AND.EX P1, PT, R3, RZ, PT, P1 ;  /* 0x000000ff0300720c */ /* 0x000fe20003f26110 */
[----:B------:R-:W-:Y:S01]  /*14a0*/  IMAD.MOV.U32 R7, RZ, RZ, -0x1234568 ;  /* 0xfedcba98ff077424 */ /* 0x000fe200078e00ff */
[----:B------:R4:W-:Y:S01]  /*14b0*/  STL [R1+0x80], RZ ;  /* 0x000080ff01007387 */ /* 0x0009e20000100800 */
[----:B------:R-:W-:Y:S01]  /*14c0*/  IMAD.MOV.U32 R8, RZ, RZ, -0x3c4d1e79 ;  /* 0xc3b2e187ff087424 */ /* 0x000fe200078e00ff */
[----:B------:R-:W-:Y:S01]  /*14d0*/  BSSY.RECONVERGENT B0, `(.L_x_5) ;  /* 0x0000542000007945 */ /* 0x000fe20003800200 */
[----:B------:R-:W-:Y:S01]  /*14e0*/  IMAD.MOV.U32 R9, RZ, RZ, -0xf695a4c ;  /* 0xf096a5b4ff097424 */ /* 0x000fe200078e00ff */
[----:B------:R4:W-:Y:S04]  /*14f0*/  STL.128 [R1+0x20], R4 ;  /* 0x0000200401007387 */ /* 0x0009e80000100c00 */
[----:B------:R4:W-:Y:S04]  /*1500*/  STL.128 [R1+0x30], R8 ;  /* 0x0000300801007387 */ /* 0x0009e80000100c00 */
[----:B------:R4:W-:Y:S04]  /*1510*/  STL.128 [R1+0x40], RZ ;  /* 0x000040ff01007387 */ /* 0x0009e80000100c00 */
[----:B------:R4:W-:Y:S04]  /*1520*/  STL.128 [R1+0x50], RZ ;  /* 0x000050ff01007387 */ /* 0x0009e80000100c00 */
[----:B------:R4:W-:Y:S04]  /*1530*/  STL.128 [R1+0x60], RZ ;  /* 0x000060ff01007387 */ /* 0x0009e80000100c00 */
[----:B------:R4:W-:Y:S01]  /*1540*/  STL.128 [R1+0x70], RZ ;  /* 0x000070ff01007387 */ /* 0x0009e20000100c00 */
[----:B------:R-:W-:Y:S05]  /*1550*/  @!P1 BRA `(.L_x_6) ;  /* 0x0000004800309947 */ /* 0x000fea0003800000 */
[----:B------:R-:W-:Y:S01]  /*1560*/  BSSY.RECONVERGENT B1, `(.L_x_7) ;  /* 0x000046e000017945 */ /* 0x000fe20003800200 */
[----:B------:R-:W-:Y:S02]  /*1570*/  IMAD.MOV.U32 R26, RZ, RZ, 0x40 ;  /* 0x00000040ff1a7424 */ /* 0x000fe400078e00ff */
[----:B------:R-:W-:Y:S02]  /*1580*/  IMAD.MOV.U32 R29, RZ, RZ, RZ ;  /* 0x000000ffff1d7224 */ /* 0x000fe400078e00ff */
[----:B------:R-:W-:Y:S02]  /*1590*/  IMAD.MOV.U32 R23, RZ, RZ, -0x76543211 ;  /* 0x89abcdefff177424 */ /* 0x000fe400078e00ff */
[----:B------:R-:W-:Y:S02]  /*15a0*/  IMAD.MOV.U32 R22, RZ, RZ, 0x1234567 ;  /* 0x01234567ff167424 */ /* 0x000fe400078e00ff */
[----:B----4-:R-:W-:Y:S02]  /*15b0*/  IMAD.MOV.U32 R0, RZ, RZ, 0x76543210 ;  /* 0x76543210ff007424 */ /* 0x010fe400078e00ff */
[----:B------:R-:W-:-:S02]  /*15c0*/  IMAD.MOV.U32 R30, RZ, RZ, -0x1234568 ;  /* 0xfedcba98ff1e7424 */ /* 0x000fc400078e00ff */
[----:B------:R-:W-:Y:S02]  /*15d0*/  IMAD.MOV.U32 R24, RZ, RZ, -0x3c4d1e79 ;  /* 0xc3b2e187ff187424 */ /* 0x000fe400078e00ff */
[----:B------:R-:W-:Y:S02]  /*15e0*/  IMAD.MOV.U32 R31, RZ, RZ, -0xf695a4c ;  /* 0xf096a5b4ff1f7424 */ /* 0x000fe400078e00ff */
[----:B------:R-:W-:Y:S02]  /*15f0*/  IMAD.MOV.U32 R27, RZ, RZ, RZ ;  /* 0x000000ffff1b7224 */ /* 0x000fe400078e00ff */
[----:B------:R-:W-:Y:S02]  /*1600*/  IMAD.MOV.U32 R25, RZ, RZ, RZ ;  /* 0x000000ffff197224 */ /* 0x000fe400078e00ff */
[----:B------:R-:W-:-:S07]  /*1610*/  IMAD.MOV.U32 R8, RZ, RZ, RZ ;  /* 0x000000ffff087224 */ /* 0x000fce00078e00ff */
.L_x_8:
[----:B------:R-:W-:-:S05]  /*1620*/  IMAD.IADD R28, R1, 0x1, R8 ;  /* 0x00000001011c7824 */ /* 0x000fca00078e0208 */
[----:B------:R-:W4:Y:S04]  /*1630*/  LDL.128 R4, [R28] ;  /* 0x000000001c047983 */ /* 0x000f280000100c00 */
[----:B----4-:R4:W-:Y:S04]  /*1640*/  STL.128 [R1+0x40], R4 ;  /* 0x0000400401007387 */ /* 0x0109e80000100c00 */
[----:B------:R-:W5:Y:S01]  /*1650*/  LDL.128 R8, [R28+0x10] ;  /* 0x000010001c087983 */ /* 0x000f620000100c00 */
[----:B------:R-:W-:Y:S02]  /*1660*/  LOP3.LUT R46, R4, R24, RZ, 0x3c, !PT ;  /* 0x00000018042e7212 */ /* 0x000fe400078e3cff */
[----:B------:R-:W-:-:S03]  /*1670*/  LOP3.LUT R44, R5, R31, RZ, 0x3c, !PT ;  /* 0x0000001f052c7212 */ /* 0x000fc600078e3cff */
[C---:B------:R-:W-:Y:S01]  /*1680*/  IMAD.SHL.U32 R19, R46.reuse, 0x8, RZ ;  /* 0x000000082e137824 */ /* 0x040fe200078e00ff */
[C-C-:B------:R-:W-:Y:S02]  /*1690*/  SHF.R.U64 R17, R46.reuse, 0x1d, R44.reuse ;  /* 0x0000001d2e117819 */ /* 0x140fe4000000122c */
[--C-:B------:R-:W-:Y:S02]  /*16a0*/  SHF.R.U64 R18, R46, 0xd, R44.reuse ;  /* 0x0000000d2e127819 */ /* 0x100fe4000000122c */
[----:B---3--:R-:W-:Y:S02]  /*16b0*/  SHF.R.U32.HI R16, RZ, 0xd, R44 ;  /* 0x0000000dff107819 */ /* 0x008fe4000001162c */
[----:B------:R-:W-:Y:S02]  /*16c0*/  LOP3.LUT R17, R17, 0x7f8, RZ, 0xc0, !PT ;  /* 0x000007f811117812 */ /* 0x000fe400078ec0ff */
[----:B------:R-:W-:Y:S02]  /*16d0*/  LOP3.LUT R19, R19, 0x7f8, RZ, 0xc0, !PT ;  /* 0x000007f813137812 */ /* 0x000fe400078ec0ff */
[----:B------:R-:W-:-:S02]  /*16e0*/  LOP3.LUT R18, R18, 0x7f8, RZ, 0xc0, !PT ;  /* 0x000007f812127812 */ /* 0x000fc400078ec0ff */
[----:B------:R-:W-:Y:S01]  /*16f0*/  LOP3.LUT R45, R16, 0x7f8, RZ, 0xc0, !PT ;  /* 0x000007f8102d7812 */ /* 0x000fe200078ec0ff */
[----:B------:R-:W3:Y:S08]  /*1700*/  LDC.64 R32, c[0x3][R19] ;  /* 0x00c0000013207b82 */ /* 0x000ef00000000a00 */
[----:B------:R-:W3:Y:S08]  /*1710*/  LDC.64 R34, c[0x3][R18+0x800] ;  /* 0x00c2000012227b82 */ /* 0x000ef00000000a00 */
[----:B------:R-:W3:Y:S08]  /*1720*/  LDC.64 R16, c[0x3][R17+0x1000] ;  /* 0x00c4000011107b82 */ /* 0x000ef00000000a00 */
[----:B------:R-:W0:Y:S01]  /*1730*/  LDC.64 R36, c[0x3][R45+0x1800] ;  /* 0x00c600002d247b82 */ /* 0x000e220000000a00 */
[----:B------:R-:W-:-:S02]  /*1740*/  SHF.R.U64 R42, R46, 0x5, R44 ;  /* 0x000000052e2a7819 */ /* 0x000fc4000000122c */
[--C-:B------:R-:W-:Y:S02]  /*1750*/  SHF.R.U64 R40, R46, 0x15, R44.reuse ;  /* 0x000000152e287819 */ /* 0x100fe4000000122c */
[----:B------:R-:W-:Y:S02]  /*1760*/  SHF.R.U32.HI R38, RZ, 0x5, R44 ;  /* 0x00000005ff267819 */ /* 0x000fe4000001162c */
[----:B------:R-:W-:Y:S02]  /*1770*/  LOP3.LUT R42, R42, 0x7f8, RZ, 0xc0, !PT ;  /* 0x000007f82a2a7812 */ /* 0x000fe400078ec0ff */
[----:B------:R-:W-:Y:S02]  /*1780*/  LOP3.LUT R40, R40, 0x7f8, RZ, 0xc0, !PT ;  /* 0x000007f828287812 */ /* 0x000fe400078ec0ff */
[----:B------:R-:W-:Y:S02]  /*1790*/  LOP3.LUT R38, R38, 0x7f8, RZ, 0xc0, !PT ;  /* 0x000007f826267812 */ /* 0x000fe400078ec0ff */
[----:B---3--:R-:W-:-:S02]  /*17a0*/  LOP3.LUT R39, R16, R34, R32, 0x96, !PT ;  /* 0x0000002210277212 */ /* 0x008fc400078e9620 */
[----:B------:R-:W-:Y:S02]  /*17b0*/  LOP3.LUT R33, R17, R35, R33, 0x96, !PT ;  /* 0x0000002311217212 */ /* 0x000fe400078e9621 */
[----:B0-----:R-:W-:Y:S02]  /*17c0*/  LOP3.LUT R16, R39, R36, RZ, 0x3c, !PT ;  /* 0x0000002427107212 */ /* 0x001fe400078e3cff */
[----:B------:R-:W-:Y:S02]  /*17d0*/  LOP3.LUT R37, R33, R37, RZ, 0x3c, !PT ;  /* 0x0000002521257212 */ /* 0x000fe400078e3cff */
[----:B------:R-:W-:-:S05]  /*17e0*/  IADD3 R49, P0, PT, R23, -R16, RZ ;  /* 0x8000001017317210 */ /* 0x000fca0007f1e0ff */
[----:B------:R-:W-:Y:S01]  /*17f0*/  IMAD.X R48, R22, 0x1, ~R37, P0 ;  /* 0x0000000116307824 */ /* 0x000fe200000e0e25 */
[----:B------:R-:W-:-:S04]  /*1800*/  LOP3.LUT R49, R49, R6, RZ, 0x3c, !PT ;  /* 0x0000000631317212 */ /* 0x000fc800078e3cff */
[----:B------:R-:W-:Y:S01]  /*1810*/  LOP3.LUT R48, R48, R7, RZ, 0x3c, !PT ;  /* 0x0000000730307212 */ /* 0x000fe200078e3cff */
[----:B------:R-:W-:-:S03]  /*1820*/  IMAD.SHL.U32 R34, R49, 0x8, RZ ;  /* 0x0000000831227824 */ /* 0x000fc600078e00ff */
[C-C-:B------:R-:W-:Y:S02]  /*1830*/  SHF.R.U64 R32, R49.reuse, 0xd, R48.reuse ;  /* 0x0000000d31207819 */ /* 0x140fe40000001230 */
[----:B------:R-:W-:Y:S02]  /*1840*/  SHF.R.U64 R47, R49, 0x1d, R48 ;  /* 0x0000001d312f7819 */ /* 0x000fe40000001230 */
[----:B------:R-:W-:Y:S02]  /*1850*/  SHF.R.U32.HI R36, RZ, 0x15, R44 ;  /* 0x00000015ff247819 */ /* 0x000fe4000001162c */
[----:B------:R-:W-:Y:S02]  /*1860*/  SHF.R.U32.HI R19, RZ, 0xd, R48 ;  /* 0x0000000dff137819 */ /* 0x000fe40000011630 */
[----:B------:R-:W-:Y:S02]  /*1870*/  LOP3.LUT R34, R34, 0x7f8, RZ, 0xc0, !PT ;  /* 0x000007f822227812 */ /* 0x000fe400078ec0ff */
[----:B------:R-:W-:-:S02]  /*1880*/  LOP3.LUT R32, R32, 0x7f8, RZ, 0xc0, !PT ;  /* 0x000007f820207812 */ /* 0x000fc400078ec0ff */
[----:B------:R-:W-:Y:S01]  /*1890*/  LOP3.LUT R47, R47, 0x7f8, RZ, 0xc0, !PT ;  /* 0x000007f82f2f7812 */ /* 0x000fe200078ec0ff */
[----:B------:R-:W0:Y:S01]  /*18a0*/  LDC.64 R42, c[0x3][R42+0x1800] ;  /* 0x00c600002a2a7b82 */ /* 0x000e220000000a00 */
[----:B------:R-:W-:Y:S02]  /*18b0*/  LOP3.LUT R36, R36, 0x7f8, RZ, 0xc0, !PT ;  /* 0x000007f824247812 */ /* 0x000fe400078ec0ff */
[----:B------:R-:W-:-:S05]  /*18c0*/  LOP3.LUT R19, R19, 0x7f8, RZ, 0xc0, !PT ;  /* 0x000007f813137812 */ /* 0x000fca00078ec0ff */
[----:B------:R-:W0:Y:S08]  /*18d0*/  LDC.64 R40, c[0x3][R40+0x1000] ;  /* 0x00c4000028287b82 */ /* 0x000e300000000a00 */
[----:B------:R-:W0:Y:S08]  /*18e0*/  LDC.64 R38, c[0x3][R38+0x800] ;  /* 0x00c2000026267b82 */ /* 0x000e300000000a00 */
[----:B------:R-:W3:Y:S08]  /*18f0*/  LDC.64 R34, c[0x3][R34] ;  /* 0x00c0000022227b82 */ /* 0x000ef00000000a00 */
[----:B------:R-:W3:Y:S08]  /*1900*/  LDC.64 R32, c[0x3][R32+0x800] ;  /* 0x00c2000020207b82 */ /* 0x000ef00000000a00 */
[----:B------:R-:W3:Y:S08]  /*1910*/  LDC.64 R16, c[0x3][R47+0x1000] ;  /* 0x00c400002f107b82 */ /* 0x000ef00000000a00 */
[----:B------:R-:W1:Y:S08]  /*1920*/  LDC.64 R36, c[0x3][R36] ;  /* 0x00c0000024247b82 */ /* 0x000e700000000a00 */
[----:B------:R-:W2:Y:S01]  /*1930*/  LDC.64 R18, c[0x3][R19+0x1800] ;  /* 0x00c6000013127b82 */ /* 0x000ea20000000a00 */
[----:B-----5:R5:W-:Y:S04]  /*1940*/  STL.128 [R1+0x50], R8 ;  /* 0x0000500801007387 */ /* 0x020be80000100c00 */
[----:B------:R-:W4:Y:S01]  /*1950*/  LDL.128 R12, [R28+0x20] ;  /* 0x000020001c0c7983 */ /* 0x000f220000100c00 */
[----:B0-----:R-:W-:-:S02]  /*1960*/  LOP3.LUT R41, R39, R41, R43, 0x96, !PT ;  /* 0x0000002927297212 */ /* 0x001fc400078e962b */
[----:B------:R-:W-:Y:S02]  /*1970*/  LOP3.LUT R45, R38, R40, R42, 0x96, !PT ;  /* 0x00000028262d7212 */ /* 0x000fe400078e962a */
[----:B---3--:R-:W-:Y:S02]  /*1980*/  LOP3.LUT R39, R16, R32, R34, 0x96, !PT ;  /* 0x0000002010277212 */ /* 0x008fe400078e9622 */
[----:B------:R-:W-:Y:S02]  /*1990*/  LOP3.LUT R17, R17, R33, R35, 0x96, !PT ;  /* 0x0000002111117212 */ /* 0x000fe400078e9623 */
[----:B-1----:R-:W-:Y:S02]  /*19a0*/  LOP3.LUT R33, R45, R36, RZ, 0x3c, !PT ;  /* 0x000000242d217212 */ /* 0x002fe400078e3cff */
[----:B--2---:R-:W-:Y:S02]  /*19b0*/  LOP3.LUT R16, R39, R18, RZ, 0x3c, !PT ;  /* 0x0000001227107212 */ /* 0x004fe400078e3cff */
[----:B------:R-:W-:-:S02]  /*19c0*/  LOP3.LUT R35, R41, R37, RZ, 0x3c, !PT ;  /* 0x0000002529237212 */ /* 0x000fc400078e3cff */
[----:B------:R-:W-:Y:S02]  /*19d0*/  LOP3.LUT R18, R17, R19, RZ, 0x3c, !PT ;  /* 0x0000001311127212 */ /* 0x000fe400078e3cff */
[----:B------:R-:W-:Y:S02]  /*19e0*/  IADD3 R33, P0, PT, R0, R33, RZ ;  /* 0x0000002100217210 */ /* 0x000fe40007f1e0ff */
[----:B------:R-:W-:Y:S02]  /*19f0*/  IADD3 R16, P1, PT, RZ, -R16, RZ ;  /* 0x80000010ff107210 */ /* 0x000fe40007f3e0ff */
[C-C-:B------:R-:W-:Y:S01]  /*1a00*/  SHF.R.U64 R42, R49.reuse, 0x5, R48.reuse ;  /* 0x00000005312a7819 */ /* 0x140fe20000001230 */
[----:B------:R-:W-:Y:S01]  /*1a10*/  IMAD.X R35, R30, 0x1, R35, P0 ;  /* 0x000000011e237824 */ /* 0x000fe200000e0623 */
[----:B------:R-:W-:Y:S01]  /*1a20*/  SHF.R.U64 R40, R49, 0x15, R48 ;  /* 0x0000001531287819 */ /* 0x000fe20000001230 */
[----:B------:R-:W-:Y:S01]  /*1a30*/  IMAD.X R17, RZ, RZ, ~R18, P1 ;  /* 0x000000ffff117224 */ /* 0x000fe200008e0e12 */
[--C-:B------:R-:W-:Y:S01]  /*1a40*/  SHF.R.U32.HI R38, RZ, 0x5, R48.reuse ;  /* 0x00000005ff267819 */ /* 0x100fe20000011630 */
[----:B------:R-:W-:Y:S01]  /*1a50*/  IMAD R35, R35, 0x5, RZ ;  /* 0x0000000523237824 */ /* 0x000fe200078e02ff */
[----:B------:R-:W-:Y:S01]  /*1a60*/  SHF.R.U32.HI R36, RZ, 0x15, R48 ;  /* 0x00000015ff247819 */ /* 0x000fe20000011630 */
[----:B------:R-:W-:Y:S01]  /*1a70*/  IMAD.WIDE.U32 R16, R33, 0x5, R16 ;  /* 0x0000000521107825 */ /* 0x000fe200078e0010 */
[----:B------:R-:W-:-:S02]  /*1a80*/  LOP3.LUT R42, R42, 0x7f8, RZ, 0xc0, !PT ;  /* 0x000007f82a2a7812 */ /* 0x000fc400078ec0ff */
[----:B------:R-:W-:Y:S01]  /*1a90*/  LOP3.LUT R40, R40, 0x7f8, RZ, 0xc0, !PT ;  /* 0x000007f828287812 */ /* 0x000fe200078ec0ff */
[----:B------:R-:W-:Y:S01]  /*1aa0*/  IMAD.IADD R18, R17, 0x1, R35 ;  /* 0x0000000111127824 */ /* 0x000fe200078e0223 */
[----:B------:R-:W-:Y:S02]  /*1ab0*/  LOP3.LUT R45, R16, R8, RZ, 0x3c, !PT ;  /* 0x00000008102d7212 */ /* 0x000fe400078e3cff */
[----:B------:R-:W-:Y:S01]  /*1ac0*/  LOP3.LUT R38, R38, 0x7f8, RZ, 0xc0, !PT ;  /* 0x000007f826267812 */ /* 0x000fe200078ec0ff */
[----:B------:R-:W0:Y:S01]  /*1ad0*/  LDC.64 R42, c[0x3][R42+0x1800] ;  /* 0x00c600002a2a7b82 */ /* 0x000e220000000a00 */
[----:B------:R-:W-:Y:S01]  /*1ae0*/  LOP3.LUT R47, R18, R9, RZ, 0x3c, !PT ;  /* 0x00000009122f7212 */ /* 0x000fe200078e3cff */
[C---:B------:R-:W-:Y:S01]  /*1af0*/  IMAD.SHL.U32 R34, R45.reuse, 0x8, RZ ;  /* 0x000000082d227824 */ /* 0x040fe200078e00ff */
[----:B------:R-:W-:Y:S02]  /*1b00*/  LOP3.LUT R36, R36, 0x7f8, RZ, 0xc0, !PT ;  /* 0x000007f824247812 */ /* 0x000fe400078ec0ff */
[----:B------:R-:W-:-:S02]  /*1b10*/  SHF.R.U64 R18, R45, 0x1d, R47 ;  /* 0x0000001d2d127819 */ /* 0x000fc4000000122f */
[--C-:B------:R-:W-:Y:S01]  /*1b20*/  SHF.R.U64 R50, R45, 0xd, R47.reuse ;  /* 0x0000000d2d327819 */ /* 0x100fe2000000122f */
[----:B------:R-:W0:Y:S01]  /*1b30*/  LDC.64 R40, c[0x3][R40+0x1000] ;  /* 0x00c4000028287b82 */ /* 0x000e220000000a00 */
[----:B------:R-:W-:Y:S02]  /*1b40*/  SHF.R.U32.HI R33, RZ, 0xd, R47 ;  /* 0x0000000dff217819 */ /* 0x000fe4000001162f */
[----:B------:R-:W-:Y:S02]  /*1b50*/  LOP3.LUT R34, R34, 0x7f8, RZ, 0xc0, !PT ;  /* 0x000007f822227812 */ /* 0x000fe400078ec0ff */
[----:B------:R-:W-:Y:S02]  /*1b60*/  LOP3.LUT R18, R18, 0x7f8, RZ, 0xc0, !PT ;  /* 0x000007f812127812 */ /* 0x000fe400078ec0ff */
[----:B------:R-:W-:Y:S01]  /*1b70*/  LOP3.LUT R50, R50, 0x7f8, RZ, 0xc0, !PT ;  /* 0x000007f832327812 */ /* 0x000fe200078ec0ff */
[----:B------:R-:W0:Y:S01]  /*1b80*/  LDC.64 R38, c[0x3][R38+0x800] ;  /* 0x00c2000026267b82 */ /* 0x000e220000000a00 */
[----:B------:R-:W-:-:S07]  /*1b90*/  LOP3.LUT R33, R33, 0x7f8, RZ, 0xc0, !PT ;  /* 0x000007f821217812 */ /* 0x000fce00078ec0ff */
[----:B------:R-:W1:Y:S08]  /*1ba0*/  LDC.64 R34, c[0x3][R34] ;  /* 0x00c0000022227b82 */ /* 0x000e700000000a00 */
[----:B------:R-:W1:Y:S08]  /*1bb0*/  LDC.64 R16, c[0x3][R50+0x800] ;  /* 0x00c2000032107b82 */ /* 0x000e700000000a00 */
[----:B------:R-:W1:Y:S08]  /*1bc0*/  LDC.64 R18, c[0x3][R18+0x1000] ;  /* 0x00c4000012127b82 */ /* 0x000e700000000a00 */
[----:B------:R-:W2:Y:S08]  /*1bd0*/  LDC.64 R36, c[0x3][R36] ;  /* 0x00c0000024247b82 */ /* 0x000eb00000000a00 */
[----:B------:R-:W3:Y:S01]  /*1be0*/  LDC.64 R32, c[0x3][R33+0x1800] ;  /* 0x00c6000021207b82 */ /* 0x000ee20000000a00 */
[----:B0-----:R-:W-:-:S02]  /*1bf0*/  LOP3.LUT R51, R38, R40, R42, 0x96, !PT ;  /* 0x0000002826337212 */ /* 0x001fc400078e962a */
[----:B------:R-:W-:Y:S02]  /*1c00*/  LOP3.LUT R43, R39, R41, R43, 0x96, !PT ;  /* 0x00000029272b7212 */ /* 0x000fe400078e962b */
[----:B------:R-:W-:-:S04]  /*1c10*/  SHF.R.U64 R38, R45, 0x15, R47 ;  /* 0x000000152d267819 */ /* 0x000fc8000000122f */
[----:B------:R-:W-:Y:S02]  /*1c20*/  LOP3.LUT R38, R38, 0x7f8, RZ, 0xc0, !PT ;  /* 0x000007f826267812 */ /* 0x000fe400078ec0ff */
[----:B-1----:R-:W-:Y:S02]  /*1c30*/  LOP3.LUT R39, R18, R16, R34, 0x96, !PT ;  /* 0x0000001012277212 */ /* 0x002fe400078e9622 */
[----:B------:R-:W-:Y:S02]  /*1c40*/  LOP3.LUT R17, R19, R17, R35, 0x96, !PT ;  /* 0x0000001113117212 */ /* 0x000fe400078e9623 */
[----:B--2---:R-:W-:Y:S02]  /*1c50*/  LOP3.LUT R41, R51, R36, RZ, 0x3c, !PT ;  /* 0x0000002433297212 */ /* 0x004fe400078e3cff */
[----:B------:R-:W-:Y:S02]  /*1c60*/  LOP3.LUT R37, R43, R37, RZ, 0x3c, !PT ;  /* 0x000000252b257212 */ /* 0x000fe400078e3cff */
[----:B------:R-:W-:-:S02]  /*1c70*/  IADD3 R19, P0, PT, R41, R46, RZ ;  /* 0x0000002e29137210 */ /* 0x000fc40007f1e0ff */
[--C-:B------:R-:W-:Y:S02]  /*1c80*/  SHF.R.U64 R41, R45, 0x5, R47.reuse ;  /* 0x000000052d297819 */ /* 0x100fe4000000122f */
[----:B---3--:R-:W-:Y:S01]  /*1c90*/  LOP3.LUT R16, R39, R32, RZ, 0x3c, !PT ;  /* 0x0000002027107212 */ /* 0x008fe200078e3cff */
[----:B------:R-:W-:Y:S01]  /*1ca0*/  IMAD.X R44, R37, 0x1, R44, P0 ;  /* 0x00000001252c7824 */ /* 0x000fe200000e062c */
[----:B------:R-:W-:Y:S01]  /*1cb0*/  SHF.R.U32.HI R43, RZ, 0x5, R47 ;  /* 0x00000005ff2b7819 */ /* 0x000fe2000001162f */
[----:B------:R-:W0:Y:S01]  /*1cc0*/  LDC.64 R38, c[0x3][R38+0x1000] ;  /* 0x00c4000026267b82 */ /* 0x000e220000000a00 */
[----:B------:R-:W-:Y:S02]  /*1cd0*/  LOP3.LUT R32, R17, R33, RZ, 0x3c, !PT ;  /* 0x0000002111207212 */ /* 0x000fe400078e3cff */
[----:B------:R-:W-:Y:S02]  /*1ce0*/  IADD3 R16, P1, PT, RZ, -R16, RZ ;  /* 0x80000010ff107210 */ /* 0x000fe40007f3e0ff */
[----:B------:R-:W-:-:S02]  /*1cf0*/  LOP3.LUT R41, R41, 0x7f8, RZ, 0xc0, !PT ;  /* 0x000007f829297812 */ /* 0x000fc400078ec0ff */
[----:B------:R-:W-:Y:S01]  /*1d00*/  LOP3.LUT R43, R43, 0x7f8, RZ, 0xc0, !PT ;  /* 0x000007f82b2b7812 */ /* 0x000fe200078ec0ff */
[----:B------:R-:W-:-:S03]  /*1d10*/  IMAD.X R17, RZ, RZ, ~R32, P1 ;  /* 0x000000ffff117224 */ /* 0x000fc600008e0e20 */
[----:B------:R-:W0:Y:S01]  /*1d20*/  LDC.64 R40, c[0x3][R41+0x1800] ;  /* 0x00c6000029287b82 */ /* 0x000e220000000a00 */
[----:B------:R-:W-:-:S04]  /*1d30*/  IMAD.WIDE.U32 R16, R19, 0x5, R16 ;  /* 0x0000000513107825 */ /* 0x000fc800078e0010 */
[----:B------:R-:W-:Y:S01]  /*1d40*/  IMAD R19, R44, 0x5, RZ ;  /* 0x000000052c137824 */ /* 0x000fe200078e02ff */
[----:B------:R-:W-:Y:S02]  /*1d50*/  LOP3.LUT R44, R16, R10, RZ, 0x3c, !PT ;  /* 0x0000000a102c7212 */ /* 0x000fe400078e3cff */
[----:B------:R-:W0:Y:S01]  /*1d60*/  LDC.64 R42, c[0x3][R43+0x800] ;  /* 0x00c200002b2a7b82 */ /* 0x000e220000000a00 */
[----:B------:R-:W-:Y:S02]  /*1d70*/  IMAD.IADD R46, R17, 0x1, R19 ;  /* 0x00000001112e7824 */ /* 0x000fe400078e0213 */
[----:B------:R-:W-:-:S03]  /*1d80*/  IMAD.SHL.U32 R37, R44, 0x8, RZ ;  /* 0x000000082c257824 */ /* 0x000fc600078e00ff */
[----:B------:R-:W-:Y:S02]  /*1d90*/  LOP3.LUT R46, R46, R11, RZ, 0x3c, !PT ;  /* 0x0000000b2e2e7212 */ /* 0x000fe400078e3cff */
[----:B------:R-:W-:Y:S02]  /*1da0*/  LOP3.LUT R37, R37, 0x7f8, RZ, 0xc0, !PT ;  /* 0x000007f825257812 */ /* 0x000fe400078ec0ff */
[C-C-:B------:R-:W-:Y:S02]  /*1db0*/  SHF.R.U64 R35, R44.reuse, 0xd, R46.reuse ;  /* 0x0000000d2c237819 */ /* 0x140fe4000000122e */
[----:B------:R-:W-:Y:S02]  /*1dc0*/  SHF.R.U64 R33, R44, 0x1d, R46 ;  /* 0x0000001d2c217819 */ /* 0x000fe4000000122e */
[----:B------:R-:W-:Y:S01]  /*1dd0*/  LOP3.LUT R35, R35, 0x7f8, RZ, 0xc0, !PT ;  /* 0x000007f823237812 */ /* 0x000fe200078ec0ff */
[----:B------:R-:W1:Y:S01]  /*1de0*/  LDC.64 R36, c[0x3][R37] ;  /* 0x00c0000025247b82 */ /* 0x000e620000000a00 */
[----:B------:R-:W-:-:S07]  /*1df0*/  LOP3.LUT R33, R33, 0x7f8, RZ, 0xc0, !PT ;  /* 0x000007f821217812 */ /* 0x000fce00078ec0ff */
[----:B------:R-:W1:Y:S08]  /*1e00*/  LDC.64 R34, c[0x3][R35+0x800] ;  /* 0x00c2000023227b82 */ /* 0x000e700000000a00 */
[----:B------:R-:W1:Y:S01]  /*1e10*/  LDC.64 R32, c[0x3][R33+0x1000] ;  /* 0x00c4000021207b82 */ /* 0x000e620000000a00 */
[----:B------:R-:W-:-:S04]  /*1e20*/  SHF.R.U32.HI R50, RZ, 0xd, R46 ;  /* 0x0000000dff327819 */ /* 0x000fc8000001162e */
[----:B------:R-:W-:Y:S02]  /*1e30*/  LOP3.LUT R50, R50, 0x7f8, RZ, 0xc0, !PT ;  /* 0x000007f832327812 */ /* 0x000fe400078ec0ff */
[----:B-1----:R-:W-:Y:S01]  /*1e40*/  LOP3.LUT R51, R33, R35, R37, 0x96, !PT ;  /* 0x0000002321337212 */ /* 0x002fe200078e9625 */
[----:B----4-:R1:W-:Y:S04]  /*1e50*/  STL.128 [R1+0x60], R12 ;  /* 0x0000600c01007387 */ /* 0x0103e80000100c00 */
[----:B------:R0:W2:Y:S01]  /*1e60*/  LDL.128 R16, [R28+0x30] ;  /* 0x000030001c107983 */ /* 0x0000a20000100c00 */
[----:B------:R-:W-:-:S05]  /*1e70*/  IADD3 R27, P3, PT, R27, 0x200, RZ ;  /* 0x000002001b1b7810 */ /* 0x000fca0007f7e0ff */
[----:B------:R-:W-:Y:S01]  /*1e80*/  IMAD.X R25, RZ, RZ, R25, P3 ;  /* 0x000000ffff197224 */ /* 0x000fe200018e0619 */
[----:B0-----:R-:W-:Y:S02]  /*1e90*/  LOP3.LUT R28, R42, R38, R40, 0x96, !PT ;  /* 0x000000262a1c7212 */ /* 0x001fe400078e9628 */
[----:B------:R-:W-:Y:S02]  /*1ea0*/  SHF.R.U32.HI R40, RZ, 0x15, R47 ;  /* 0x00000015ff287819 */ /* 0x000fe4000001162f */
[----:B------:R-:W-:Y:S02]  /*1eb0*/  LOP3.LUT R42, R43, R39, R41, 0x96, !PT ;  /* 0x000000272b2a7212 */ /* 0x000fe400078e9629 */
[----:B------:R-:W-:Y:S01]  /*1ec0*/  LOP3.LUT R40, R40, 0x7f8, RZ, 0xc0, !PT ;  /* 0x000007f828287812 */ /* 0x000fe200078ec0ff */
[----:B------:R-:W0:Y:S01]  /*1ed0*/  LDC.64 R38, c[0x3][R50+0x1800] ;  /* 0x00c6000032267b82 */ /* 0x000e220000000a00 */
[----:B------:R-:W-:Y:S02]  /*1ee0*/  LOP3.LUT R43, R32, R34, R36, 0x96, !PT ;  /* 0x00000022202b7212 */ /* 0x000fe400078e9624 */
[----:B------:R-:W-:-:S02]  /*1ef0*/  SHF.R.U64 R36, R44, 0x5, R46 ;  /* 0x000000052c247819 */ /* 0x000fc4000000122e */
[--C-:B------:R-:W-:Y:S02]  /*1f00*/  SHF.R.U64 R34, R44, 0x15, R46.reuse ;  /* 0x000000152c227819 */ /* 0x100fe4000000122e */
[----:B------:R-:W-:Y:S01]  /*1f10*/  SHF.R.U32.HI R32, RZ, 0x5, R46 ;  /* 0x00000005ff207819 */ /* 0x000fe2000001162e */
[----:B------:R-:W3:Y:S01]  /*1f20*/  LDC.64 R40, c[0x3][R40] ;  /* 0x00c0000028287b82 */ /* 0x000ee20000000a00 */
[----:B------:R-:W-:Y:S02]  /*1f30*/  LOP3.LUT R36, R36, 0x7f8, RZ, 0xc0, !PT ;  /* 0x000007f824247812 */ /* 0x000fe400078ec0ff */
[----:B------:R-:W-:Y:S02]  /*1f40*/  LOP3.LUT R34, R34, 0x7f8, RZ, 0xc0, !PT ;  /* 0x000007f822227812 */ /* 0x000fe400078ec0ff */
[----:B------:R-:W-:-:S03]  /*1f50*/  LOP3.LUT R32, R32, 0x7f8, RZ, 0xc0, !PT ;  /* 0x000007f820207812 */ /* 0x000fc600078ec0ff */
[----:B------:R-:W4:Y:S08]  /*1f60*/  LDC.64 R36, c[0x3][R36+0x1800] ;  /* 0x00c6000024247b82 */ /* 0x000f300000000a00 */
[----:B------:R-:W4:Y:S08]  /*1f70*/  LDC.64 R34, c[0x3][R34+0x1000] ;  /* 0x00c4000022227b82 */ /* 0x000f300000000a00 */
[----:B------:R-:W4:Y:S01]  /*1f80*/  LDC.64 R32, c[0x3][R32+0x800] ;  /* 0x00c2000020207b82 */ /* 0x000f220000000a00 */
[----:B0-----:R-:W-:-:S02]  /*1f90*/  LOP3.LUT R43, R43, R38, RZ, 0x3c, !PT ;  /* 0x000000262b2b7212 */ /* 0x001fc400078e3cff */
[----:B------:R-:W-:Y:S02]  /*1fa0*/  LOP3.LUT R51, R51, R39, RZ, 0x3c, !PT ;  /* 0x0000002733337212 */ /* 0x000fe400078e3cff */
[----:B------:R-:W-:Y:S02]  /*1fb0*/  IADD3 R38, P1, PT, RZ, -R43, RZ ;  /* 0x8000002bff267210 */ /* 0x000fe40007f3e0ff */
[----:B---3--:R-:W-:-:S03]  /*1fc0*/  LOP3.LUT R28, R28, R40, RZ, 0x3c, !PT ;  /* 0x000000281c1c7212 */ /* 0x008fc600078e3cff */
[----:B------:R-:W-:Y:S01]  /*1fd0*/  IMAD.X R39, RZ, RZ, ~R51, P1 ;  /* 0x000000ffff277224 */ /* 0x000fe200008e0e33 */
[----:B------:R-:W-:Y:S02]  /*1fe0*/  LOP3.LUT R41, R42, R41, RZ, 0x3c, !PT ;  /* 0x000000292a297212 */ /* 0x000fe400078e3cff */
[----:B------:R-:W-:-:S05]  /*1ff0*/  IADD3 R49, P0, PT, R28, R49, RZ ;  /* 0x000000311c317210 */ /* 0x000fca0007f1e0ff */
[----:B------:R-:W-:Y:S02]  /*2000*/  IMAD.X R48, R41, 0x1, R48, P0 ;  /* 0x0000000129307824 */ /* 0x000fe400000e0630 */
[----:B------:R-:W-:-:S04]  /*2010*/  IMAD.WIDE.U32 R38, R49, 0x5, R38 ;  /* 0x0000000531267825 */ /* 0x000fc800078e0026 */
[----:B------:R-:W-:Y:S01]  /*2020*/  IMAD R41, R48, 0x5, RZ ;  /* 0x0000000530297824 */ /* 0x000fe200078e02ff */
[----:B------:R-:W-:Y:S02]  /*2030*/  LOP3.LUT R42, R38, R12, RZ, 0x3c, !PT ;  /* 0x0000000c262a7212 */ /* 0x000fe400078e3cff */
[----:B------:R-:W-:Y:S01]  /*2040*/  SHF.R.U32.HI R48, RZ, 0x15, R46 ;  /* 0x00000015ff307819 */ /* 0x000fe2000001162e */
[----:B------:R-:W-:Y:S02]  /*2050*/  IMAD.IADD R28, R39, 0x1, R41 ;  /* 0x00000001271c7824 */ /* 0x000fe400078e0229 */
[----:B------:R-:W-:Y:S01]  /*2060*/  IMAD.SHL.U32 R39, R42, 0x8, RZ ;  /* 0x000000082a277824 */ /* 0x000fe200078e00ff */
[----:B------:R-:W-:Y:S02]  /*2070*/  LOP3.LUT R48, R48, 0x7f8, RZ, 0xc0, !PT ;  /* 0x000007f830307812 */ /* 0x000fe400078ec0ff */
[----:B------:R-:W-:Y:S02]  /*2080*/  LOP3.LUT R28, R28, R13, RZ, 0x3c, !PT ;  /* 0x0000000d1c1c7212 */ /* 0x000fe400078e3cff */
[----:B----4-:R-:W-:Y:S01]  /*2090*/  LOP3.LUT R43, R32, R34, R36, 0x96, !PT ;  /* 0x00000022202b7212 */ /* 0x010fe200078e9624 */
[----:B------:R-:W0:Y:S01]  /*20a0*/  LDC.64 R40, c[0x3][R48] ;  /* 0x00c0000030287b82 */ /* 0x000e220000000a00 */
[----:B------:R-:W-:-:S02]  /*20b0*/  SHF.R.U64 R36, R42, 0xd, R28 ;  /* 0x0000000d2a247819 */ /* 0x000fc4000000121c */
[--C-:B------:R-:W-:Y:S02]  /*20c0*/  SHF.R.U64 R34, R42, 0x1d, R28.reuse ;  /* 0x0000001d2a227819 */ /* 0x100fe4000000121c */
[----:B------:R-:W-:Y:S02]  /*20d0*/  LOP3.LUT R39, R39, 0x7f8, RZ, 0xc0, !PT ;  /* 0x000007f827277812 */ /* 0x000fe400078ec0ff */
[----:B------:R-:W-:Y:S02]  /*20e0*/  LOP3.LUT R36, R36, 0x7f8, RZ, 0xc0, !PT ;  /* 0x000007f824247812 */ /* 0x000fe400078ec0ff */
[----:B------:R-:W-:Y:S02]  /*20f0*/  LOP3.LUT R34, R34, 0x7f8, RZ, 0xc0, !PT ;  /* 0x000007f822227812 */ /* 0x000fe400078ec0ff */
[----:B------:R-:W-:Y:S01]  /*2100*/  LOP3.LUT R49, R33, R35, R37, 0x96, !PT ;  /* 0x0000002321317212 */ /* 0x000fe200078e9625 */
[----:B------:R-:W3:Y:S01]  /*2110*/  LDC.64 R38, c[0x3][R39] ;  /* 0x00c0000027267b82 */ /* 0x000ee20000000a00 */
[----:B------:R-:W-:-:S04]  /*2120*/  SHF.R.U32.HI R50, RZ, 0xd, R28 ;  /* 0x0000000dff327819 */ /* 0x000fc8000001161c */
[----:B------:R-:W-:-:S03]  /*2130*/  LOP3.LUT R50, R50, 0x7f8, RZ, 0xc0, !PT ;  /* 0x000007f832327812 */ /* 0x000fc600078ec0ff */
[----:B------:R-:W3:Y:S08]  /*2140*/  LDC.64 R36, c[0x3][R36+0x800] ;  /* 0x00c2000024247b82 */ /* 0x000ef00000000a00 */
[----:B------:R-:W3:Y:S08]  /*2150*/  LDC.64 R34, c[0x3][R34+0x1000] ;  /* 0x00c4000022227b82 */ /* 0x000ef00000000a00 */
[----:B------:R-:W4:Y:S01]  /*2160*/  LDC.64 R32, c[0x3][R50+0x1800] ;  /* 0x00c6000032207b82 */ /* 0x000f220000000a00 */
[----:B---3--:R-:W-:-:S02]  /*2170*/  LOP3.LUT R51, R34, R36, R38, 0x96, !PT ;  /* 0x0000002422337212 */ /* 0x008fc400078e9626 */
[----:B0-----:R-:W-:Y:S02]  /*2180*/  LOP3.LUT R38, R43, R40, RZ, 0x3c, !PT ;  /* 0x000000282b267212 */ /* 0x001fe400078e3cff */
[----:B------:R-:W-:Y:S02]  /*2190*/  LOP3.LUT R40, R49, R41, RZ, 0x3c, !PT ;  /* 0x0000002931287212 */ /* 0x000fe400078e3cff */
[----:B------:R-:W-:Y:S02]  /*21a0*/  IADD3 R45, P0, PT, R38, R45, RZ ;  /* 0x0000002d262d7210 */ /* 0x000fe40007f1e0ff */
[C-C-:B------:R-:W-:Y:S02]  /*21b0*/  SHF.R.U64 R41, R42.reuse, 0x5, R28.reuse ;  /* 0x000000052a297819 */ /* 0x140fe4000000121c */
[--C-:B------:R-:W-:Y:S01]  /*21c0*/  SHF.R.U64 R38, R42, 0x15, R28.reuse ;  /* 0x000000152a267819 */ /* 0x100fe2000000121c */
[----:B------:R-:W-:Y:S01]  /*21d0*/  IMAD.X R47, R40, 0x1, R47, P0 ;  /* 0x00000001282f7824 */ /* 0x000fe200000e062f */
[----:B------:R-:W-:-:S02]  /*21e0*/  SHF.R.U32.HI R49, RZ, 0x5, R28 ;  /* 0x00000005ff317819 */ /* 0x000fc4000001161c */
[----:B------:R-:W-:Y:S01]  /*21f0*/  LOP3.LUT R35, R35, R37, R39, 0x96, !PT ;  /* 0x0000002523237212 */ /* 0x000fe200078e9627 */
[----:B------:R-:W-:Y:S01]  /*2200*/  IMAD R47, R47, 0x5, RZ ;  /* 0x000000052f2f7824 */ /* 0x000fe200078e02ff */
[----:B----4-:R-:W-:Y:S02]  /*2210*/  LOP3.LUT R32, R51, R32, RZ, 0x3c, !PT ;  /* 0x0000002033207212 */ /* 0x010fe400078e3cff */
[----:B------:R-:W-:Y:S02]  /*2220*/  LOP3.LUT R41, R41, 0x7f8, RZ, 0xc0, !PT ;  /* 0x000007f829297812 */ /* 0x000fe400078ec0ff */
[----:B------:R-:W-:Y:S02]  /*2230*/  LOP3.LUT R38, R38, 0x7f8, RZ, 0xc0, !PT ;  /* 0x000007f826267812 */ /* 0x000fe400078ec0ff */
[----:B------:R-:W-:Y:S02]  /*2240*/  LOP3.LUT R49, R49, 0x7f8, RZ, 0xc0, !PT ;  /* 0x000007f831317812 */ /* 0x000fe400078ec0ff */
[----:B------:R-:W-:Y:S01]  /*2250*/  LOP3.LUT R33, R35, R33, RZ, 0x3c, !PT ;  /* 0x0000002123217212 */ /* 0x000fe200078e3cff */
[----:B------:R-:W0:Y:S01]  /*2260*/  LDC.64 R40, c[0x3][R41+0x1800] ;  /* 0x00c6000029287b82 */ /* 0x000e220000000a00 */
[----:B------:R-:W-:-:S05]  /*2270*/  IADD3 R32, P1, PT, RZ, -R32, RZ ;  /* 0x80000020ff207210 */ /* 0x000fca0007f3e0ff */
[----:B------:R-:W-:Y:S02]  /*2280*/  IMAD.X R33, RZ, RZ, ~R33, P1 ;  /* 0x000000ffff217224 */ /* 0x000fe400008e0e21 */
[----:B------:R-:W0:Y:S01]  /*2290*/  LDC.64 R38, c[0x3][R38+0x1000] ;  /* 0x00c4000026267b82 */ /* 0x000e220000000a00 */
[----:B------:R-:W-:-:S04]  /*22a0*/  IMAD.WIDE.U32 R32, R45, 0x5, R32 ;  /* 0x000000052d207825 */ /* 0x000fc800078e0020 */
[----:B------:R-:W-:Y:S01]  /*22b0*/  IMAD.IADD R34, R33, 0x1, R47 ;  /* 0x0000000121227824 */ /* 0x000fe200078e022f */
[----:B------:R-:W-:Y:S02]  /*22c0*/  LOP3.LUT R43, R32, R14, RZ, 0x3c, !PT ;  /* 0x0000000e202b7212 */ /* 0x000fe400078e3cff */
[----:B------:R-:W0:Y:S02]  /*22d0*/  LDC.64 R48, c[0x3][R49+0x800] ;  /* 0x00c2000031307b82 */ /* 0x000e240000000a00 */
[----:B------:R-:W-:Y:S01]  /*22e0*/  LOP3.LUT R45, R34, R15, RZ, 0x3c, !PT ;  /* 0x0000000f222d7212 */ /* 0x000fe200078e3cff */
[----:B------:R-:W-:-:S03]  /*22f0*/  IMAD.SHL.U32 R37, R43, 0x8, RZ ;  /* 0x000000082b257824 */ /* 0x000fc600078e00ff */
[C-C-:B------:R-:W-:Y:S02]  /*2300*/  SHF.R.U64 R53, R43.reuse, 0xd, R45.reuse ;  /* 0x0000000d2b357819 */ /* 0x140fe4000000122d */
[--C-:B------:R-:W-:Y:S02]  /*2310*/  SHF.R.U64 R52, R43, 0x1d, R45.reuse ;  /* 0x0000001d2b347819 */ /* 0x100fe4000000122d */
[----:B------:R-:W-:Y:S02]  /*2320*/  LOP3.LUT R37, R37, 0x7f8, RZ, 0xc0, !PT ;  /* 0x000007f825257812 */ /* 0x000fe400078ec0ff */
[----:B------:R-:W-:Y:S02]  /*2330*/  LOP3.LUT R53, R53, 0x7f8, RZ, 0xc0, !PT ;  /* 0x000007f835357812 */ /* 0x000fe400078ec0ff */
[----:B------:R-:W-:Y:S02]  /*2340*/  LOP3.LUT R52, R52, 0x7f8, RZ, 0xc0, !PT ;  /* 0x000007f834347812 */ /* 0x000fe400078ec0ff */
[----:B------:R-:W3:Y:S01]  /*2350*/  LDC.64 R36, c[0x3][R37] ;  /* 0x00c0000025247b82 */ /* 0x000ee20000000a00 */
[----:B------:R-:W-:-:S04]  /*2360*/  SHF.R.U32.HI R50, RZ, 0xd, R45 ;  /* 0x0000000dff327819 */ /* 0x000fc8000001162d */
[----:B------:R-:W-:-:S03]  /*2370*/  LOP3.LUT R50, R50, 0x7f8, RZ, 0xc0, !PT ;  /* 0x000007f832327812 */ /* 0x000fc600078ec0ff */
[----:B------:R-:W3:Y:S08]  /*2380*/  LDC.64 R34, c[0x3][R53+0x800] ;  /* 0x00c2000035227b82 */ /* 0x000ef00000000a00 */
[----:B------:R-:W3:Y:S01]  /*2390*/  LDC.64 R32, c[0x3][R52+0x1000] ;  /* 0x00c4000034207b82 */ /* 0x000ee20000000a00 */
[----:B0-----:R-:W-:Y:S02]  /*23a0*/  LOP3.LUT R47, R48, R38, R40, 0x96, !PT ;  /* 0x00000026302f7212 */ /* 0x001fe400078e9628 */
[----:B------:R-:W-:-:S02]  /*23b0*/  SHF.R.U32.HI R40, RZ, 0x15, R28 ;  /* 0x00000015ff287819 */ /* 0x000fc4000001161c */
[----:B------:R-:W-:Y:S02]  /*23c0*/  LOP3.LUT R48, R49, R39, R41, 0x96, !PT ;  /* 0x0000002731307212 */ /* 0x000fe400078e9629 */
[----:B------:R-:W-:Y:S01]  /*23d0*/  LOP3.LUT R40, R40, 0x7f8, RZ, 0xc0, !PT ;  /* 0x000007f828287812 */ /* 0x000fe200078ec0ff */
[----:B------:R-:W0:Y:S08]  /*23e0*/  LDC.64 R38, c[0x3][R50+0x1800] ;  /* 0x00c6000032267b82 */ /* 0x000e300000000a00 */
[----:B------:R-:W4:Y:S01]  /*23f0*/  LDC.64 R40, c[0x3][R40] ;  /* 0x00c0000028287b82 */ /* 0x000f220000000a00 */
[----:B---3--:R-:W-:-:S02]  /*2400*/  LOP3.LUT R49, R32, R34, R36, 0x96, !PT ;  /* 0x0000002220317212 */ /* 0x008fc400078e9624 */
[C-C-:B------:R-:W-:Y:S02]  /*2410*/  SHF.R.U64 R36, R43.reuse, 0x5, R45.reuse ;  /* 0x000000052b247819 */ /* 0x140fe4000000122d */
[--C-:B------:R-:W-:Y:S01]  /*2420*/  SHF.R.U64 R34, R43, 0x15, R45.reuse ;  /* 0x000000152b227819 */ /* 0x100fe2000000122d */
[----:B--2---:R2:W-:Y:S01]  /*2430*/  STL.128 [R1+0x70], R16 ;  /* 0x0000701001007387 */ /* 0x0045e20000100c00 */
[----:B------:R-:W-:Y:S02]  /*2440*/  SHF.R.U32.HI R32, RZ, 0x5, R45 ;  /* 0x00000005ff207819 */ /* 0x000fe4000001162d */
[----:B------:R-:W-:Y:S02]  /*2450*/  LOP3.LUT R36, R36, 0x7f8, RZ, 0xc0, !PT ;  /* 0x000007f824247812 */ /* 0x000fe400078ec0ff */
[----:B------:R-:W-:Y:S02]  /*2460*/  LOP3.LUT R34, R34, 0x7f8, RZ, 0xc0, !PT ;  /* 0x000007f822227812 */ /* 0x000fe400078ec0ff */
[----:B------:R-:W-:-:S02]  /*2470*/  LOP3.LUT R32, R32, 0x7f8, RZ, 0xc0, !PT ;  /* 0x000007f820207812 */ /* 0x000fc400078ec0ff */
[----:B------:R-:W-:Y:S02]  /*2480*/  LOP3.LUT R51, R33, R35, R37, 0x96, !PT ;  /* 0x0000002321337212 */ /* 0x000fe400078e9625 */
[----:B------:R-:W3:Y:S01]  /*2490*/  LDC.64 R36, c[0x3][R36+0x1800] ;  /* 0x00c6000024247b82 */ /* 0x000ee20000000a00 */
[----:B0-----:R-:W-:-:S07]  /*24a0*/  LOP3.LUT R49, R49, R38, RZ, 0x3c, !PT ;  /* 0x0000002631317212 */ /* 0x001fce00078e3cff */
[----:B------:R-:W3:Y:S01]  /*24b0*/  LDC.64 R34, c[0x3][R34+0x1000] ;  /* 0x00c4000022227b82 */ /* 0x000ee20000000a00 */
[----:B------:R-:W-:Y:S02]  /*24c0*/  LOP3.LUT R51, R51, R39, RZ, 0x3c, !PT ;  /* 0x0000002733337212 */ /* 0x000fe400078e3cff */
[----:B------:R-:W-:Y:S02]  /*24d0*/  IADD3 R38, P1, PT, RZ, -R49, RZ ;  /* 0x80000031ff267210 */ /* 0x000fe40007f3e0ff */
[----:B----4-:R-:W-:-:S03]  /*24e0*/  LOP3.LUT R47, R47, R40, RZ, 0x3c, !PT ;  /* 0x000000282f2f7212 */ /* 0x010fc600078e3cff */
[----:B------:R-:W3:Y:S01]  /*24f0*/  LDC.64 R32, c[0x3][R32+0x800] ;  /* 0x00c2000020207b82 */ /* 0x000ee20000000a00 */
[----:B------:R-:W-:Y:S01]  /*2500*/  LOP3.LUT R41, R48, R41, RZ, 0x3c, !PT ;  /* 0x0000002930297212 */ /* 0x000fe200078e3cff */
[----:B------:R-:W-:Y:S01]  /*2510*/  IMAD.X R39, RZ, RZ, ~R51, P1 ;  /* 0x000000ffff277224 */ /* 0x000fe200008e0e33 */
[----:B------:R-:W-:-:S05]  /*2520*/  IADD3 R47, P0, PT, R47, R44, RZ ;  /* 0x0000002c2f2f7210 */ /* 0x000fca0007f1e0ff */
[----:B------:R-:W-:Y:S02]  /*2530*/  IMAD.X R46, R41, 0x1, R46, P0 ;  /* 0x00000001292e7824 */ /* 0x000fe400000e062e */
[----:B------:R-:W-:-:S04]  /*2540*/  IMAD.WIDE.U32 R38, R47, 0x5, R38 ;  /* 0x000000052f267825 */ /* 0x000fc800078e0026 */
[----:B------:R-:W-:Y:S01]  /*2550*/  IMAD R41, R46, 0x5, RZ ;  /* 0x000000052e297824 */ /* 0x000fe200078e02ff */
[----:B------:R-:W-:-:S03]  /*2560*/  SHF.R.U32.HI R46, RZ, 0x15, R45 ;  /* 0x00000015ff2e7819 */ /* 0x000fc6000001162d */
[----:B------:R-:W-:Y:S01]  /*2570*/  IMAD.IADD R44, R39, 0x1, R41 ;  /* 0x00000001272c7824 */ /* 0x000fe200078e0229 */
[----:B------:R-:W-:Y:S02]  /*2580*/  LOP3.LUT R39, R38, R16, RZ, 0x3c, !PT ;  /* 0x0000001026277212 */ /* 0x000fe400078e3cff */
[----:B------:R-:W-:Y:S02]  /*2590*/  LOP3.LUT R46, R46, 0x7f8, RZ, 0xc0, !PT ;  /* 0x000007f82e2e7812 */ /* 0x000fe400078ec0ff */
[----:B------:R-:W-:Y:S01]  /*25a0*/  LOP3.LUT R44, R44, R17, RZ, 0x3c, !PT ;  /* 0x000000112c2c7212 */ /* 0x000fe200078e3cff */
[----:B------:R-:W-:-:S03]  /*25b0*/  IMAD.SHL.U32 R40, R39, 0x8, RZ ;  /* 0x0000000827287824 */ /* 0x000fc600078e00ff */
[C-C-:B------:R-:W-:Y:S01]  /*25c0*/  SHF.R.U64 R50, R39.reuse, 0x1d, R44.reuse ;  /* 0x0000001d27327819 */ /* 0x140fe2000000122c */
[----:B------:R-:W0:Y:S01]  /*25d0*/  LDC.64 R46, c[0x3][R46] ;  /* 0x00c000002e2e7b82 */ /* 0x000e220000000a00 */
[----:B------:R-:W-:Y:S02]  /*25e0*/  LOP3.LUT R40, R40, 0x7f8, RZ, 0xc0, !PT ;  /* 0x000007f828287812 */ /* 0x000fe400078ec0ff */
[--C-:B------:R-:W-:Y:S02]  /*25f0*/  SHF.R.U32.HI R48, RZ, 0xd, R44.reuse ;  /* 0x0000000dff307819 */ /* 0x100fe4000001162c */
[----:B------:R-:W-:Y:S02]  /*2600*/  LOP3.LUT R50, R50, 0x7f8, RZ, 0xc0, !PT ;  /* 0x000007f832327812 */ /* 0x000fe400078ec0ff */
[----:B------:R-:W-:Y:S01]  /*2610*/  LOP3.LUT R48, R48, 0x7f8, RZ, 0xc0, !PT ;  /* 0x000007f830307812 */ /* 0x000fe200078ec0ff */
[----:B------:R-:W4:Y:S01]  /*2620*/  LDC.64 R40, c[0x3][R40] ;  /* 0x00c0000028287b82 */ /* 0x000f220000000a00 */
[----:B------:R-:W-:-:S02]  /*2630*/  SHF.R.U64 R52, R39, 0x5, R44 ;  /* 0x0000000527347819 */ /* 0x000fc4000000122c */
[C---:B------:R-:W-:Y:S02]  /*2640*/  SHF.R.U64 R38, R39.reuse, 0x15, R44 ;  /* 0x0000001527267819 */ /* 0x040fe4000000122c */
[----:B------:R-:W-:Y:S02]  /*2650*/  LOP3.LUT R52, R52, 0x7f8, RZ, 0xc0, !PT ;  /* 0x000007f834347812 */ /* 0x000fe400078ec0ff */
[----:B------:R-:W-:Y:S02]  /*2660*/  LOP3.LUT R38, R38, 0x7f8, RZ, 0xc0, !PT ;  /* 0x000007f826267812 */ /* 0x000fe400078ec0ff */
[----:B---3--:R-:W-:Y:S02]  /*2670*/  LOP3.LUT R49, R32, R34, R36, 0x96, !PT ;  /* 0x0000002220317212 */ /* 0x008fe400078e9624 */
[----:B------:R-:W-:Y:S02]  /*2680*/  SHF.R.U64 R36, R39, 0xd, R44 ;  /* 0x0000000d27247819 */ /* 0x000fe4000000122c */
[----:B------:R-:W-:-:S02]  /*2690*/  LOP3.LUT R51, R33, R35, R37, 0x96, !PT ;  /* 0x0000002321337212 */ /* 0x000fc400078e9625 */
[----:B------:R-:W-:Y:S01]  /*26a0*/  LOP3.LUT R36, R36, 0x7f8, RZ, 0xc0, !PT ;  /* 0x000007f824247812 */ /* 0x000fe200078ec0ff */
[----:B------:R-:W4:Y:S08]  /*26b0*/  LDC.64 R34, c[0x3][R50+0x1000] ;  /* 0x00c4000032227b82 */ /* 0x000f300000000a00 */
[----:B------:R-:W4:Y:S08]  /*26c0*/  LDC.64 R36, c[0x3][R36+0x800] ;  /* 0x00c2000024247b82 */ /* 0x000f300000000a00 */
[----:B------:R-:W3:Y:S01]  /*26d0*/  LDC.64 R32, c[0x3][R48+0x1800] ;  /* 0x00c6000030207b82 */ /* 0x000ee20000000a00 */
[----:B0-----:R-:W-:-:S02]  /*26e0*/  LOP3.LUT R51, R51, R47, RZ, 0x3c, !PT ;  /* 0x0000002f33337212 */ /* 0x001fc400078e3cff */
[----:B------:R-:W-:-:S04]  /*26f0*/  SHF.R.U32.HI R47, RZ, 0x5, R44 ;  /* 0x00000005ff2f7819 */ /* 0x000fc8000001162c */
[----:B------:R-:W-:Y:S02]  /*2700*/  LOP3.LUT R47, R47, 0x7f8, RZ, 0xc0, !PT ;  /* 0x000007f82f2f7812 */ /* 0x000fe400078ec0ff */
[----:B----4-:R-:W-:Y:S02]  /*2710*/  LOP3.LUT R53, R34, R36, R40, 0x96, !PT ;  /* 0x0000002422357212 */ /* 0x010fe400078e9628 */
[----:B------:R-:W-:Y:S02]  /*2720*/  LOP3.LUT R35, R35, R37, R41, 0x96, !PT ;  /* 0x0000002523237212 */ /* 0x000fe400078e9629 */
[----:B------:R-:W-:Y:S02]  /*2730*/  LOP3.LUT R37, R49, R46, RZ, 0x3c, !PT ;  /* 0x0000002e31257212 */ /* 0x000fe400078e3cff */
[----:B------:R-:W0:Y:S01]  /*2740*/  LDC.64 R46, c[0x3][R47+0x800] ;  /* 0x00c200002f2e7b82 */ /* 0x000e220000000a00 */
[----:B---3--:R-:W-:Y:S02]  /*2750*/  LOP3.LUT R32, R53, R32, RZ, 0x3c, !PT ;  /* 0x0000002035207212 */ /* 0x008fe400078e3cff */
[----:B------:R-:W-:-:S02]  /*2760*/  IADD3 R37, P0, PT, R37, R42, RZ ;  /* 0x0000002a25257210 */ /* 0x000fc40007f1e0ff */
[----:B------:R-:W-:Y:S02]  /*2770*/  LOP3.LUT R33, R35, R33, RZ, 0x3c, !PT ;  /* 0x0000002123217212 */ /* 0x000fe400078e3cff */
[----:B------:R-:W-:Y:S01]  /*2780*/  IADD3 R32, P1, PT, RZ, -R32, RZ ;  /* 0x80000020ff207210 */ /* 0x000fe20007f3e0ff */
[----:B------:R-:W-:Y:S01]  /*2790*/  IMAD.X R28, R51, 0x1, R28, P0 ;  /* 0x00000001331c7824 */ /* 0x000fe200000e061c */
[----:B------:R-:W0:Y:S03]  /*27a0*/  LDC.64 R52, c[0x3][R52+0x1800] ;  /* 0x00c6000034347b82 */ /* 0x000e260000000a00 */
[----:B------:R-:W-:Y:S02]  /*27b0*/  IMAD.X R33, RZ, RZ, ~R33, P1 ;  /* 0x000000ffff217224 */ /* 0x000fe400008e0e21 */
[----:B------:R-:W-:Y:S02]  /*27c0*/  IMAD R35, R28, 0x5, RZ ;  /* 0x000000051c237824 */ /* 0x000fe400078e02ff */
[----:B------:R-:W-:Y:S01]  /*27d0*/  IMAD.WIDE.U32 R32, R37, 0x5, R32 ;  /* 0x0000000525207825 */ /* 0x000fe200078e0020 */
[----:B------:R-:W0:Y:S03]  /*27e0*/  LDC.64 R50, c[0x3][R38+0x1000] ;  /* 0x00c4000026327b82 */ /* 0x000e260000000a00 */
[----:B------:R-:W-:Y:S01]  /*27f0*/  IMAD.IADD R34, R33, 0x1, R35 ;  /* 0x0000000121227824 */ /* 0x000fe200078e0223 */
[----:B------:R-:W-:-:S04]  /*2800*/  LOP3.LUT R28, R32, R18, RZ, 0x3c, !PT ;  /* 0x00000012201c7212 */ /* 0x000fc800078e3cff */
[----:B------:R-:W-:Y:S01]  /*2810*/  LOP3.LUT R33, R34, R19, RZ, 0x3c, !PT ;  /* 0x0000001322217212 */ /* 0x000fe200078e3cff */
[----:B------:R-:W-:-:S03]  /*2820*/  IMAD.SHL.U32 R48, R28, 0x8, RZ ;  /* 0x000000081c307824 */ /* 0x000fc600078e00ff */
[C-C-:B------:R-:W-:Y:S02]  /*2830*/  SHF.R.U64 R37, R28.reuse, 0xd, R33.reuse ;  /* 0x0000000d1c257819 */ /* 0x140fe40000001221 */
[----:B------:R-:W-:Y:S02]  /*2840*/  SHF.R.U64 R32, R28, 0x1d, R33 ;  /* 0x0000001d1c207819 */ /* 0x000fe40000001221 */
[----:B------:R-:W-:Y:S02]  /*2850*/  LOP3.LUT R48, R48, 0x7f8, RZ, 0xc0, !PT ;  /* 0x000007f830307812 */ /* 0x000fe400078ec0ff */
[----:B------:R-:W-:Y:S02]  /*2860*/  LOP3.LUT R37, R37, 0x7f8, RZ, 0xc0, !PT ;  /* 0x000007f825257812 */ /* 0x000fe400078ec0ff */
[----:B------:R-:W-:Y:S02]  /*2870*/  LOP3.LUT R32, R32, 0x7f8, RZ, 0xc0, !PT ;  /* 0x000007f820207812 */ /* 0x000fe400078ec0ff */
[----:B------:R-:W3:Y:S08]  /*2880*/  LDC.64 R48, c[0x3][R48] ;  /* 0x00c0000030307b82 */ /* 0x000ef00000000a00 */
[----:B------:R-:W3:Y:S08]  /*2890*/  LDC.64 R36, c[0x3][R37+0x800] ;  /* 0x00c2000025247b82 */ /* 0x000ef00000000a00 */
[----:B------:R-:W3:Y:S01]  /*28a0*/  LDC.64 R34, c[0x3][R32+0x1000] ;  /* 0x00c4000020227b82 */ /* 0x000ee20000000a00 */
[----:B0-----:R-:W-:-:S02]  /*28b0*/  LOP3.LUT R41, R46, R50, R52, 0x96, !PT ;  /* 0x000000322e297212 */ /* 0x001fc400078e9634 */
[----:B------:R-:W-:Y:S02]  /*28c0*/  LOP3.LUT R46, R47, R51, R53, 0x96, !PT ;  /* 0x000000332f2e7212 */ /* 0x000fe400078e9635 */
[--C-:B------:R-:W-:Y:S02]  /*28d0*/  SHF.R.U64 R51, R28, 0x15, R33.reuse ;  /* 0x000000151c337819 */ /* 0x100fe40000001221 */
[----:B------:R-:W-:Y:S02]  /*28e0*/  SHF.R.U32.HI R50, RZ, 0x5, R33 ;  /* 0x00000005ff327819 */ /* 0x000fe40000011621 */
[----:B------:R-:W-:Y:S02]  /*28f0*/  LOP3.LUT R51, R51, 0x7f8, RZ, 0xc0, !PT ;  /* 0x000007f833337812 */ /* 0x000fe400078ec0ff */
[----:B------:R-:W-:Y:S02]  /*2900*/  LOP3.LUT R50, R50, 0x7f8, RZ, 0xc0, !PT ;  /* 0x000007f832327812 */ /* 0x000fe400078ec0ff */
[----:B------:R-:W-:-:S04]  /*2910*/  LOP3.LUT R47, R18, 0xa5a5a5a5, RZ, 0x3c, !PT ;  /* 0xa5a5a5a5122f7812 */ /* 0x000fc800078e3cff */
[----:B------:R-:W-:-:S04]  /*2920*/  IADD3 R4, P0, PT, R4, -R47, RZ ;  /* 0x8000002f04047210 */ /* 0x000fc80007f1e0ff */
[----:B------:R-:W-:-:S05]  /*2930*/  LOP3.LUT R6, R4, R6, RZ, 0x3c, !PT ;  /* 0x0000000604067212 */ /* 0x000fca00078e3cff */
[----:B------:R-:W-:Y:S01]  /*2940*/  IMAD.SHL.U32 R47, R6, 0x80000, RZ ;  /* 0x00080000062f7824 */ /* 0x000fe200078e00ff */
[----:B---3--:R-:W-:Y:S02]  /*2950*/  LOP3.LUT R40, R35, R37, R49, 0x96, !PT ;  /* 0x0000002523287212 */ /* 0x008fe400078e9631 */
[----:B------:R-:W-:Y:S02]  /*2960*/  SHF.R.U64 R49, R28, 0x5, R33 ;  /* 0x000000051c317819 */ /* 0x000fe40000001221 */
[----:B------:R-:W-:Y:S02]  /*2970*/  LOP3.LUT R42, R34, R36, R48, 0x96, !PT ;  /* 0x00000024222a7212 */ /* 0x000fe400078e9630 */
[----:B------:R-:W-:Y:S01]  /*2980*/  LOP3.LUT R49, R49, 0x7f8, RZ, 0xc0, !PT ;  /* 0x000007f831317812 */ /* 0x000fe200078ec0ff */
[----:B------:R-:W0:Y:S08]  /*2990*/  LDC.64 R36, c[0x3][R51+0x1000] ;  /* 0x00c4000033247b82 */ /* 0x000e300000000a00 */
[----:B------:R-:W0:Y:S08]  /*29a0*/  LDC.64 R48, c[0x3][R49+0x1800] ;  /* 0x00c6000031307b82 */ /* 0x000e300000000a00 */
[----:B------:R-:W0:Y:S02]  /*29b0*/  LDC.64 R34, c[0x3][R50+0x800] ;  /* 0x00c2000032227b82 */ /* 0x000e240000000a00 */
[----:B0-----:R-:W-:-:S02]  /*29c0*/  LOP3.LUT R32, R34, R36, R48, 0x96, !PT ;  /* 0x0000002422207212 */ /* 0x001fc400078e9630 */
[----:B------:R-:W-:Y:S02]  /*29d0*/  SHF.R.U32.HI R34, RZ, 0x15, R44 ;  /* 0x00000015ff227819 */ /* 0x000fe4000001162c */
[----:B------:R-:W-:Y:S02]  /*29e0*/  SHF.R.U32.HI R36, RZ, 0xd, R33 ;  /* 0x0000000dff247819 */ /* 0x000fe40000011621 */
[----:B------:R-:W-:Y:S02]  /*29f0*/  LOP3.LUT R34, R34, 0x7f8, RZ, 0xc0, !PT ;  /* 0x000007f822227812 */ /* 0x000fe400078ec0ff */
[----:B------:R-:W-:Y:S02]  /*2a00*/  LOP3.LUT R38, R35, R37, R49, 0x96, !PT ;  /* 0x0000002523267212 */ /* 0x000fe400078e9631 */
[----:B------:R-:W-:Y:S02]  /*2a10*/  LOP3.LUT R36, R36, 0x7f8, RZ, 0xc0, !PT ;  /* 0x000007f824247812 */ /* 0x000fe400078ec0ff */
[----:B------:R-:W0:Y:S01]  /*2a20*/  LDC.64 R34, c[0x3][R34] ;  /* 0x00c0000022227b82 */ /* 0x000e220000000a00 */
[----:B------:R-:W-:-:S05]  /*2a30*/  LOP3.LUT R48, R19, 0xa5a5a5a5, RZ, 0x3c, !PT ;  /* 0xa5a5a5a513307812 */ /* 0x000fca00078e3cff */
[----:B------:R-:W-:Y:S01]  /*2a40*/  IMAD.X R5, R5, 0x1, ~R48, P0 ;  /* 0x0000000105057824 */ /* 0x000fe200000e0e30 */
[----:B-----5:R-:W-:Y:S01]  /*2a50*/  IADD3 R8, P0, PT, R8, R6, RZ ;  /* 0x0000000608087210 */ /* 0x020fe20007f1e0ff */
[----:B------:R-:W3:Y:S03]  /*2a60*/  LDC.64 R36, c[0x3][R36+0x1800] ;  /* 0x00c6000024247b82 */ /* 0x000ee60000000a00 */
[----:B------:R-:W-:Y:S02]  /*2a70*/  LOP3.LUT R7, R5, R7, RZ, 0x3c, !PT ;  /* 0x0000000705077212 */ /* 0x000fe400078e3cff */
[----:B------:R-:W-:Y:S02]  /*2a80*/  LOP3.LUT R47, R47, 0xfff80000, R8, 0x96, !PT ;  /* 0xfff800002f2f7812 */ /* 0x000fe400078e9608 */
[--C-:B------:R-:W-:Y:S01]  /*2a90*/  SHF.L.U64.HI R48, R6, 0x13, R7.reuse ;  /* 0x0000001306307819 */ /* 0x100fe20000010207 */
[----:B------:R-:W-:Y:S01]  /*2aa0*/  IMAD.X R9, R9, 0x1, R7, P0 ;  /* 0x0000000109097824 */ /* 0x000fe200000e0607 */
[----:B------:R-:W-:-:S04]  /*2ab0*/  IADD3 R10, P0, PT, R10, -R47, RZ ;  /* 0x8000002f0a0a7210 */ /* 0x000fc80007f1e0ff */
[----:B------:R-:W-:Y:S02]  /*2ac0*/  LOP3.LUT R48, R48, R9, RZ, 0x3c, !PT ;  /* 0x0000000930307212 */ /* 0x000fe400078e3cff */
[----:B-1----:R-:W-:Y:S02]  /*2ad0*/  LOP3.LUT R12, R10, R12, RZ, 0x3c, !PT ;  /* 0x0000000c0a0c7212 */ /* 0x002fe400078e3cff */
[----:B------:R-:W-:-:S05]  /*2ae0*/  LOP3.LUT R48, RZ, R48, RZ, 0x33, !PT ;  /* 0x00000030ff307212 */ /* 0x000fca00078e33ff */
[----:B------:R-:W-:Y:S01]  /*2af0*/  IMAD.X R11, R11, 0x1, ~R48, P0 ;  /* 0x000000010b0b7824 */ /* 0x000fe200000e0e30 */
[----:B------:R-:W-:-:S04]  /*2b00*/  IADD3 R14, P0, PT, R14, R12, RZ ;  /* 0x0000000c0e0e7210 */ /* 0x000fc80007f1e0ff */
[----:B------:R-:W-:-:S04]  /*2b10*/  LOP3.LUT R13, R11, R13, RZ, 0x3c, !PT ;  /* 0x0000000d0b0d7212 */ /* 0x000fc800078e3cff */
[----:B------:R-:W-:Y:S01]  /*2b20*/  LOP3.LUT R48, RZ, R13, RZ, 0x33, !PT ;  /* 0x0000000dff307212 */ /* 0x000fe200078e33ff */
[----:B------:R-:W-:Y:S01]  /*2b30*/  IMAD.X R15, R15, 0x1, R13, P0 ;  /* 0x000000010f0f7824 */ /* 0x000fe200000e060d */
[----:B0-----:R-:W-:Y:S02]  /*2b40*/  LOP3.LUT R46, R46, R35, RZ, 0x3c, !PT ;  /* 0x000000232e2e7212 */ /* 0x001fe400078e3cff */
[----:B------:R-:W-:Y:S02]  /*2b50*/  LOP3.LUT R35, RZ, R12, RZ, 0x33, !PT ;  /* 0x0000000cff237212 */ /* 0x000fe400078e33ff */
[----:B------:R-:W-:Y:S02]  /*2b60*/  LOP3.LUT R34, R41, R34, RZ, 0x3c, !PT ;  /* 0x0000002229227212 */ /* 0x000fe400078e3cff */
[----:B------:R-:W-:Y:S02]  /*2b70*/  SHF.R.U64 R35, R35, 0x17, R48 ;  /* 0x0000001723237819 */ /* 0x000fe40000001230 */
[----:B---3--:R-:W-:-:S02]  /*2b80*/  LOP3.LUT R42, R42, R36, RZ, 0x3c, !PT ;  /* 0x000000242a2a7212 */ /* 0x008fc400078e3cff */
[----:B------:R-:W-:Y:S02]  /*2b90*/  SHF.R.U32.HI R36, RZ, 0x17, R48 ;  /* 0x00000017ff247819 */ /* 0x000fe40000011630 */
[----:B------:R-:W-:Y:S02]  /*2ba0*/  LOP3.LUT R35, R14, R35, RZ, 0x3c, !PT ;  /* 0x000000230e237212 */ /* 0x000fe400078e3cff */
[----:B------:R-:W-:Y:S02]  /*2bb0*/  IADD3 R43, P0, PT, R34, R43, RZ ;  /* 0x0000002b222b7210 */ /* 0x000fe40007f1e0ff */
[----:B------:R-:W-:Y:S02]  /*2bc0*/  LOP3.LUT R36, R15, R36, RZ, 0x3c, !PT ;  /* 0x000000240f247212 */ /* 0x000fe400078e3cff */
[----:B------:R-:W-:Y:S01]  /*2bd0*/  IADD3 R34, P2, PT, R16, -R35, RZ ;  /* 0x8000002310227210 */ /* 0x000fe20007f5e0ff */
[----:B------:R-:W-:Y:S01]  /*2be0*/  IMAD.X R46, R46, 0x1, R45, P0 ;  /* 0x000000012e2e7824 */ /* 0x000fe200000e062d */
[----:B------:R-:W-:-:S02]  /*2bf0*/  LOP3.LUT R40, R40, R37, RZ, 0x3c, !PT ;  /* 0x0000002528287212 */ /* 0x000fc400078e3cff */
[----:B------:R-:W-:Y:S01]  /*2c00*/  IADD3 R50, P1, PT, RZ, -R42, RZ ;  /* 0x8000002aff327210 */ /* 0x000fe20007f3e0ff */
[----:B------:R-:W-:Y:S01]  /*2c10*/  IMAD.X R36, R17, 0x1, ~R36, P2 ;  /* 0x0000000111247824 */ /* 0x000fe200010e0e24 */
[----:B------:R-:W-:Y:S01]  /*2c20*/  LOP3.LUT R35, R34, R18, RZ, 0x3c, !PT ;  /* 0x0000001222237212 */ /* 0x000fe200078e3cff */
[----:B------:R-:W-:Y:S01]  /*2c30*/  IMAD R41, R46, 0x5, RZ ;  /* 0x000000052e297824 */ /* 0x000fe200078e02ff */
[----:B------:R-:W-:Y:S01]  /*2c40*/  SHF.R.U32.HI R48, RZ, 0x15, R33 ;  /* 0x00000015ff307819 */ /* 0x000fe20000011621 */
[----:B------:R-:W-:Y:S01]  /*2c50*/  IMAD.X R51, RZ, RZ, ~R40, P1 ;  /* 0x000000ffff337224 */ /* 0x000fe200008e0e28 */
[----:B------:R-:W-:Y:S02]  /*2c60*/  IADD3 R4, P0, PT, R35, R4, RZ ;  /* 0x0000000423047210 */ /* 0x000fe40007f1e0ff */
[----:B------:R-:W-:Y:S01]  /*2c70*/  LOP3.LUT R37, R36, R19, RZ, 0x3c, !PT ;  /* 0x0000001324257212 */ /* 0x000fe200078e3cff */
[----:B------:R-:W-:Y:S01]  /*2c80*/  IMAD.WIDE.U32 R50, R43, 0x5, R50 ;  /* 0x000000052b327825 */ /* 0x000fe200078e0032 */
[----:B------:R-:W-:-:S03]  /*2c90*/  LOP3.LUT R48, R48, 0x7f8, RZ, 0xc0, !PT ;  /* 0x000007f830307812 */ /* 0x000fc600078ec0ff */
[----:B------:R-:W-:Y:S01]  /*2ca0*/  IMAD.X R5, R37, 0x1, R5, P0 ;  /* 0x0000000125057824 */ /* 0x000fe200000e0605 */
[----:B------:R-:W-:Y:S01]  /*2cb0*/  LOP3.LUT R50, R50, R4, RZ, 0x3c, !PT ;  /* 0x0000000432327212 */ /* 0x000fe200078e3cff */
[----:B------:R-:W-:Y:S01]  /*2cc0*/  IMAD.IADD R40, R51, 0x1, R41 ;  /* 0x0000000133287824 */ /* 0x000fe200078e0229 */
[----:B------:R-:W0:Y:S03]  /*2cd0*/  LDC.64 R48, c[0x3][R48] ;  /* 0x00c0000030307b82 */ /* 0x000e260000000a00 */
[----:B------:R-:W-:Y:S01]  /*2ce0*/  IMAD.SHL.U32 R47, R50, 0x8, RZ ;  /* 0x00000008322f7824 */ /* 0x000fe200078e00ff */
[----:B------:R-:W-:-:S04]  /*2cf0*/  LOP3.LUT R45, R40, R5, RZ, 0x3c, !PT ;  /* 0x00000005282d7212 */ /* 0x000fc800078e3cff */
[C-C-:B------:R-:W-:Y:S02]  /*2d00*/  SHF.R.U64 R53, R50.reuse, 0xd, R45.reuse ;  /* 0x0000000d32357819 */ /* 0x140fe4000000122d */
[--C-:B------:R-:W-:Y:S02]  /*2d10*/  SHF.R.U64 R52, R50, 0x1d, R45.reuse ;  /* 0x0000001d32347819 */ /* 0x100fe4000000122d */
[----:B------:R-:W-:Y:S02]  /*2d20*/  LOP3.LUT R47, R47, 0x7f8, RZ, 0xc0, !PT ;  /* 0x000007f82f2f7812 */ /* 0x000fe400078ec0ff */
[----:B------:R-:W-:Y:S02]  /*2d30*/  LOP3.LUT R53, R53, 0x7f8, RZ, 0xc0, !PT ;  /* 0x000007f835357812 */ /* 0x000fe400078ec0ff */
[----:B------:R-:W-:Y:S02]  /*2d40*/  LOP3.LUT R52, R52, 0x7f8, RZ, 0xc0, !PT ;  /* 0x000007f834347812 */ /* 0x000fe400078ec0ff */
[----:B------:R-:W1:Y:S01]  /*2d50*/  LDC.64 R46, c[0x3][R47] ;  /* 0x00c000002f2e7b82 */ /* 0x000e620000000a00 */
[----:B------:R-:W-:-:S04]  /*2d60*/  SHF.R.U32.HI R51, RZ, 0x5, R45 ;  /* 0x00000005ff337819 */ /* 0x000fc8000001162d */
[----:B------:R-:W-:-:S03]  /*2d70*/  LOP3.LUT R51, R51, 0x7f8, RZ, 0xc0, !PT ;  /* 0x000007f833337812 */ /* 0x000fc600078ec0ff */
[----:B------:R3:W1:Y:S08]  /*2d80*/  LDC.64 R42, c[0x3][R53+0x800] ;  /* 0x00c20000352a7b82 */ /* 0x0006700000000a00 */
[----:B------:R-:W1:Y:S01]  /*2d90*/  LDC.64 R40, c[0x3][R52+0x1000] ;  /* 0x00c4000034287b82 */ /* 0x000e620000000a00 */
[----:B---3--:R-:W-:-:S05]  /*2da0*/  IMAD.SHL.U32 R53, R35, 0x80000, RZ ;  /* 0x0008000023357824 */ /* 0x008fca00078e00ff */
[----:B------:R-:W-:Y:S02]  /*2db0*/  LOP3.LUT R53, R53, 0xfff80000, R4, 0x96, !PT ;  /* 0xfff8000035357812 */ /* 0x000fe400078e9604 */
[----:B0-----:R-:W-:Y:S02]  /*2dc0*/  LOP3.LUT R32, R32, R48, RZ, 0x3c, !PT ;  /* 0x0000003020207212 */ /* 0x001fe400078e3cff */
[----:B------:R-:W-:Y:S02]  /*2dd0*/  LOP3.LUT R48, R38, R49, RZ, 0x3c, !PT ;  /* 0x0000003126307212 */ /* 0x000fe400078e3cff */
[----:B------:R-:W-:-:S05]  /*2de0*/  IADD3 R39, P0, PT, R32, R39, RZ ;  /* 0x0000002720277210 */ /* 0x000fca0007f1e0ff */
[----:B------:R-:W-:Y:S01]  /*2df0*/  IMAD.X R48, R48, 0x1, R44, P0 ;  /* 0x0000000130307824 */ /* 0x000fe200000e062c */
[----:B------:R-:W-:Y:S02]  /*2e00*/  IADD3 R6, P0, PT, -R53, R6, RZ ;  /* 0x0000000635067210 */ /* 0x000fe40007f1e1ff */
[----:B-1----:R-:W-:Y:S02]  /*2e10*/  LOP3.LUT R38, R40, R42, R46, 0x96, !PT ;  /* 0x0000002a28267212 */ /* 0x002fe400078e962e */
[C-C-:B------:R-:W-:Y:S02]  /*2e20*/  SHF.R.U64 R46, R50.reuse, 0x5, R45.reuse ;  /* 0x00000005322e7819 */ /* 0x140fe4000000122d */
[----:B------:R-:W-:Y:S02]  /*2e30*/  SHF.R.U64 R42, R50, 0x15, R45 ;  /* 0x00000015322a7819 */ /* 0x000fe4000000122d */
[----:B------:R-:W-:Y:S02]  /*2e40*/  LOP3.LUT R46, R46, 0x7f8, RZ, 0xc0, !PT ;  /* 0x000007f82e2e7812 */ /* 0x000fe400078ec0ff */
[----:B------:R-:W-:-:S02]  /*2e50*/  LOP3.LUT R42, R42, 0x7f8, RZ, 0xc0, !PT ;  /* 0x000007f82a2a7812 */ /* 0x000fc400078ec0ff */
[----:B------:R-:W-:Y:S02]  /*2e60*/  LOP3.LUT R49, R41, R43, R47, 0x96, !PT ;  /* 0x0000002b29317212 */ /* 0x000fe400078e962f */
[----:B------:R-:W0:Y:S08]  /*2e70*/  LDC.64 R46, c[0x3][R46+0x1800] ;  /* 0x00c600002e2e7b82 */ /* 0x000e300000000a00 */
[----:B------:R-:W0:Y:S08]  /*2e80*/  LDC.64 R42, c[0x3][R42+0x1000] ;  /* 0x00c400002a2a7b82 */ /* 0x000e300000000a00 */
[----:B------:R-:W0:Y:S02]  /*2e90*/  LDC.64 R40, c[0x3][R51+0x800] ;  /* 0x00c2000033287b82 */ /* 0x000e240000000a00 */
[----:B0-----:R-:W-:-:S02]  /*2ea0*/  LOP3.LUT R47, R41, R43, R47, 0x96, !PT ;  /* 0x0000002b292f7212 */ /* 0x001fc400078e962f */
[----:B------:R-:W-:Y:S02]  /*2eb0*/  SHF.R.U32.HI R43, RZ, 0xd, R45 ;  /* 0x0000000dff2b7819 */ /* 0x000fe4000001162d */
[----:B------:R-:W-:Y:S02]  /*2ec0*/  LOP3.LUT R32, R40, R42, R46, 0x96, !PT ;  /* 0x0000002a28207212 */ /* 0x000fe400078e962e */
[----:B------:R-:W-:-:S04]  /*2ed0*/  LOP3.LUT R43, R43, 0x7f8, RZ, 0xc0, !PT ;  /* 0x000007f82b2b7812 */ /* 0x000fc800078ec0ff */
[----:B------:R-:W0:Y:S02]  /*2ee0*/  LDC.64 R40, c[0x3][R43+0x1800] ;  /* 0x00c600002b287b82 */ /* 0x000e240000000a00 */
[----:B0-----:R-:W-:Y:S02]  /*2ef0*/  LOP3.LUT R38, R38, R40, RZ, 0x3c, !PT ;  /* 0x0000002826267212 */ /* 0x001fe400078e3cff */
[----:B------:R-:W-:Y:S02]  /*2f00*/  LOP3.LUT R49, R49, R41, RZ, 0x3c, !PT ;  /* 0x0000002931317212 */ /* 0x000fe400078e3cff */
[----:B------:R-:W-:Y:S02]  /*2f10*/  IADD3 R40, P1, PT, RZ, -R38, RZ ;  /* 0x80000026ff287210 */ /* 0x000fe40007f3e0ff */
[----:B------:R-:W-:-:S03]  /*2f20*/  SHF.L.U64.HI R38, R35, 0x13, R37 ;  /* 0x0000001323267819 */ /* 0x000fc60000010225 */
[----:B------:R-:W-:Y:S01]  /*2f30*/  IMAD.X R41, RZ, RZ, ~R49, P1 ;  /* 0x000000ffff297224 */ /* 0x000fe200008e0e31 */
[----:B------:R-:W-:Y:S02]  /*2f40*/  LOP3.LUT R38, R38, R5, RZ, 0x3c, !PT ;  /* 0x0000000526267212 */ /* 0x000fe400078e3cff */
[----:B------:R-:W-:Y:S01]  /*2f50*/  SHF.R.U32.HI R49, RZ, 0x15, R45 ;  /* 0x00000015ff317819 */ /* 0x000fe2000001162d */
[----:B------:R-:W-:Y:S01]  /*2f60*/  IMAD.WIDE.U32 R40, R39, 0x5, R40 ;  /* 0x0000000527287825 */ /* 0x000fe200078e0028 */
[----:B------:R-:W-:Y:S02]  /*2f70*/  LOP3.LUT R38, RZ, R38, RZ, 0x33, !PT ;  /* 0x00000026ff267212 */ /* 0x000fe400078e33ff */
[----:B------:R-:W-:Y:S01]  /*2f80*/  LOP3.LUT R49, R49, 0x7f8, RZ, 0xc0, !PT ;  /* 0x000007f831317812 */ /* 0x000fe200078ec0ff */
[----:B------:R-:W-:Y:S01]  /*2f90*/  IMAD R39, R48, 0x5, RZ ;  /* 0x0000000530277824 */ /* 0x000fe200078e02ff */
[----:B------:R-:W-:Y:S01]  /*2fa0*/  LOP3.LUT R44, R40, R6, RZ, 0x3c, !PT ;  /* 0x00000006282c7212 */ /* 0x000fe200078e3cff */
[----:B------:R-:W-:-:S02]  /*2fb0*/  IMAD.X R7, R7, 0x1, ~R38, P0 ;  /* 0x0000000107077824 */ /* 0x000fc400000e0e26 */
[----:B------:R-:W-:Y:S01]  /*2fc0*/  IMAD.IADD R46, R41, 0x1, R39 ;  /* 0x00000001292e7824 */ /* 0x000fe200078e0227 */
[----:B------:R-:W0:Y:S01]  /*2fd0*/  LDC.64 R48, c[0x3][R49] ;  /* 0x00c0000031307b82 */ /* 0x000e220000000a00 */
[----:B------:R-:W-:-:S03]  /*2fe0*/  IMAD.SHL.U32 R42, R44, 0x8, RZ ;  /* 0x000000082c2a7824 */ /* 0x000fc600078e00ff */
[----:B------:R-:W-:Y:S02]  /*2ff0*/  LOP3.LUT R46, R46, R7, RZ, 0x3c, !PT ;  /* 0x000000072e2e7212 */ /* 0x000fe400078e3cff */
[----:B------:R-:W-:Y:S02]  /*3000*/  LOP3.LUT R42, R42, 0x7f8, RZ, 0xc0, !PT ;  /* 0x000007f82a2a7812 */ /* 0x000fe400078ec0ff */
[C-C-:B------:R-:W-:Y:S02]  /*3010*/  SHF.R.U64 R40, R44.reuse, 0xd, R46.reuse ;  /* 0x0000000d2c287819 */ /* 0x140fe4000000122e */
[----:B------:R-:W-:Y:S02]  /*3020*/  SHF.R.U64 R53, R44, 0x1d, R46 ;  /* 0x0000001d2c357819 */ /* 0x000fe4000000122e */
[----:B------:R-:W-:Y:S01]  /*3030*/  LOP3.LUT R40, R40, 0x7f8, RZ, 0xc0, !PT ;  /* 0x000007f828287812 */ /* 0x000fe200078ec0ff */
[----:B------:R-:W1:Y:S01]  /*3040*/  LDC.64 R42, c[0x3][R42] ;  /* 0x00c000002a2a7b82 */ /* 0x000e620000000a00 */
[----:B------:R-:W-:-:S02]  /*3050*/  LOP3.LUT R53, R53, 0x7f8, RZ, 0xc0, !PT ;  /* 0x000007f835357812 */ /* 0x000fc400078ec0ff */
[--C-:B------:R-:W-:Y:S02]  /*3060*/  SHF.R.U64 R52, R44, 0x15, R46.reuse ;  /* 0x000000152c347819 */ /* 0x100fe4000000122e */
[----:B------:R-:W-:Y:S02]  /*3070*/  SHF.R.U32.HI R51, RZ, 0x5, R46 ;  /* 0x00000005ff337819 */ /* 0x000fe4000001162e */
[----:B------:R-:W-:Y:S01]  /*3080*/  LOP3.LUT R52, R52, 0x7f8, RZ, 0xc0, !PT ;  /* 0x000007f834347812 */ /* 0x000fe200078ec0ff */
[----:B------:R-:W1:Y:S01]  /*3090*/  LDC.64 R40, c[0x3][R40+0x800] ;  /* 0x00c2000028287b82 */ /* 0x000e620000000a00 */
[----:B------:R-:W-:-:S07]  /*30a0*/  LOP3.LUT R51, R51, 0x7f8, RZ, 0xc0, !PT ;  /* 0x000007f833337812 */ /* 0x000fce00078ec0ff */
[----:B------:R-:W1:Y:S01]  /*30b0*/  LDC.64 R38, c[0x3][R53+0x1000] ;  /* 0x00c4000035267b82 */ /* 0x000e620000000a00 */
[----:B0-----:R-:W-:Y:S02]  /*30c0*/  LOP3.LUT R32, R32, R48, RZ, 0x3c, !PT ;  /* 0x0000003020207212 */ /* 0x001fe400078e3cff */
[----:B------:R-:W-:Y:S02]  /*30d0*/  SHF.R.U64 R48, R44, 0x5, R46 ;  /* 0x000000052c307819 */ /* 0x000fe4000000122e */
[----:B------:R-:W-:Y:S02]  /*30e0*/  LOP3.LUT R47, R47, R49, RZ, 0x3c, !PT ;  /* 0x000000312f2f7212 */ /* 0x000fe400078e3cff */
[----:B------:R-:W-:Y:S02]  /*30f0*/  LOP3.LUT R48, R48, 0x7f8, RZ, 0xc0, !PT ;  /* 0x000007f830307812 */ /* 0x000fe400078ec0ff */
[----:B------:R-:W-:-:S04]  /*3100*/  IADD3 R32, P0, PT, R32, R28, RZ ;  /* 0x0000001c20207210 */ /* 0x000fc80007f1e0ff */
[----:B------:R-:W0:Y:S01]  /*3110*/  LDC.64 R48, c[0x3][R48+0x1800] ;  /* 0x00c6000030307b82 */ /* 0x000e220000000a00 */
[----:B------:R-:W-:-:S04]  /*3120*/  IMAD.X R47, R47, 0x1, R33, P0 ;  /* 0x000000012f2f7824 */ /* 0x000fc800000e0621 */
[----:B------:R-:W-:Y:S01]  /*3130*/  IMAD R47, R47, 0x7, RZ ;  /* 0x000000072f2f7824 */ /* 0x000fe200078e02ff */
[----:B-1----:R-:W-:Y:S02]  /*3140*/  LOP3.LUT R42, R38, R40, R42, 0x96, !PT ;  /* 0x00000028262a7212 */ /* 0x002fe400078e962a */
[----:B------:R-:W-:Y:S02]  /*3150*/  LOP3.LUT R43, R39, R41, R43, 0x96, !PT ;  /* 0x00000029272b7212 */ /* 0x000fe400078e962b */
[----:B------:R-:W0:Y:S08]  /*3160*/  LDC.64 R40, c[0x3][R52+0x1000] ;  /* 0x00c4000034287b82 */ /* 0x000e300000000a00 */
[----:B------:R-:W0:Y:S02]  /*3170*/  LDC.64 R38, c[0x3][R51+0x800] ;  /* 0x00c2000033267b82 */ /* 0x000e240000000a00 */
[----:B0-----:R-:W-:-:S02]  /*3180*/  LOP3.LUT R28, R38, R40, R48, 0x96, !PT ;  /* 0x00000028261c7212 */ /* 0x001fc400078e9630 */
[--C-:B------:R-:W-:Y:S02]  /*3190*/  SHF.R.U32.HI R38, RZ, 0xd, R46.reuse ;  /* 0x0000000dff267819 */ /* 0x100fe4000001162e */
[----:B------:R-:W-:Y:S02]  /*31a0*/  LOP3.LUT R41, R39, R41, R49, 0x96, !PT ;  /* 0x0000002927297212 */ /* 0x000fe400078e9631 */
[----:B------:R-:W-:Y:S02]  /*31b0*/  LOP3.LUT R51, R38, 0x7f8, RZ, 0xc0, !PT ;  /* 0x000007f826337812 */ /* 0x000fe400078ec0ff */
[----:B------:R-:W-:Y:S02]  /*31c0*/  SHF.R.U32.HI R49, RZ, 0x15, R46 ;  /* 0x00000015ff317819 */ /* 0x000fe4000001162e */
[----:B------:R-:W0:Y:S02]  /*31d0*/  LDC.64 R38, c[0x3][R51+0x1800] ;  /* 0x00c6000033267b82 */ /* 0x000e240000000a00 */
[----:B------:R-:W-:-:S06]  /*31e0*/  LOP3.LUT R49, R49, 0x7f8, RZ, 0xc0, !PT ;  /* 0x000007f831317812 */ /* 0x000fcc00078ec0ff */
[----:B------:R-:W1:Y:S01]  /*31f0*/  LDC.64 R48, c[0x3][R49] ;  /* 0x00c0000031307b82 */ /* 0x000e620000000a00 */
[----:B0-----:R-:W-:Y:S02]  /*3200*/  LOP3.LUT R42, R42, R38, RZ, 0x3c, !PT ;  /* 0x000000262a2a7212 */ /* 0x001fe400078e3cff */
[----:B------:R-:W-:Y:S02]  /*3210*/  LOP3.LUT R43, R43, R39, RZ, 0x3c, !PT ;  /* 0x000000272b2b7212 */ /* 0x000fe400078e3cff */
[----:B------:R-:W-:Y:S02]  /*3220*/  IADD3 R38, P1, PT, RZ, -R42, RZ ;  /* 0x8000002aff267210 */ /* 0x000fe40007f3e0ff */
[----:B-1----:R-:W-:-:S03]  /*3230*/  LOP3.LUT R28, R28, R48, RZ, 0x3c, !PT ;  /* 0x000000301c1c7212 */ /* 0x002fc600078e3cff */
[----:B------:R-:W-:Y:S01]  /*3240*/  IMAD.X R39, RZ, RZ, ~R43, P1 ;  /* 0x000000ffff277224 */ /* 0x000fe200008e0e2b */
[----:B------:R-:W-:Y:S02]  /*3250*/  LOP3.LUT R41, R41, R49, RZ, 0x3c, !PT ;  /* 0x0000003129297212 */ /* 0x000fe400078e3cff */
[----:B------:R-:W-:Y:S01]  /*3260*/  IADD3 R28, P0, PT, R28, R50, RZ ;  /* 0x000000321c1c7210 */ /* 0x000fe20007f1e0ff */
[----:B------:R-:W-:-:S04]  /*3270*/  IMAD.WIDE.U32 R32, R32, 0x7, R38 ;  /* 0x0000000720207825 */ /* 0x000fc800078e0026 */
[----:B------:R-:W-:Y:S01]  /*3280*/  IMAD.IADD R40, R33, 0x1, R47 ;  /* 0x0000000121287824 */ /* 0x000fe200078e022f */
[----:B------:R-:W-:Y:S01]  /*3290*/  LOP3.LUT R47, R32, R6, R8, 0x96, !PT ;  /* 0x00000006202f7212 */ /* 0x000fe200078e9608 */
[----:B------:R-:W-:Y:S01]  /*32a0*/  IMAD.X R41, R41, 0x1, R45, P0 ;  /* 0x0000000129297824 */ /* 0x000fe200000e062d */
[----:B------:R-:W-:Y:S02]  /*32b0*/  LOP3.LUT R8, R6, R8, RZ, 0x3c, !PT ;  /* 0x0000000806087212 */ /* 0x000fe400078e3cff */
[----:B------:R-:W-:Y:S01]  /*32c0*/  LOP3.LUT R40, R40, R7, R9, 0x96, !PT ;  /* 0x0000000728287212 */ /* 0x000fe200078e9609 */
[----:B------:R-:W-:Y:S01]  /*32d0*/  IMAD.SHL.U32 R42, R47, 0x8, RZ ;  /* 0x000000082f2a7824 */ /* 0x000fe200078e00ff */
[----:B------:R-:W-:Y:S01]  /*32e0*/  LOP3.LUT R9, R7, R9, RZ, 0x3c, !PT ;  /* 0x0000000907097212 */ /* 0x000fe200078e3cff */
[----:B------:R-:W-:Y:S01]  /*32f0*/  IMAD R41, R41, 0x7, RZ ;  /* 0x0000000729297824 */ /* 0x000fe200078e02ff */
[C-C-:B------:R-:W-:Y:S02]  /*3300*/  SHF.R.U64 R38, R47.reuse, 0xd, R40.reuse ;  /* 0x0000000d2f267819 */ /* 0x140fe40000001228 */
[----:B------:R-:W-:-:S02]  /*3310*/  SHF.R.U64 R53, R47, 0x1d, R40 ;  /* 0x0000001d2f357819 */ /* 0x000fc40000001228 */
[----:B------:R-:W-:Y:S02]  /*3320*/  LOP3.LUT R42, R42, 0x7f8, RZ, 0xc0, !PT ;  /* 0x000007f82a2a7812 */ /* 0x000fe400078ec0ff */
[----:B------:R-:W-:Y:S02]  /*3330*/  LOP3.LUT R38, R38, 0x7f8, RZ, 0xc0, !PT ;  /* 0x000007f826267812 */ /* 0x000fe400078ec0ff */
[----:B------:R-:W-:Y:S02]  /*3340*/  LOP3.LUT R53, R53, 0x7f8, RZ, 0xc0, !PT ;  /* 0x000007f835357812 */ /* 0x000fe400078ec0ff */
[----:B------:R-:W0:Y:S01]  /*3350*/  LDC.64 R42, c[0x3][R42] ;  /* 0x00c000002a2a7b82 */ /* 0x000e220000000a00 */
[C-C-:B------:R-:W-:Y:S02]  /*3360*/  SHF.R.U64 R48, R47.reuse, 0x5, R40.reuse ;  /* 0x000000052f307819 */ /* 0x140fe40000001228 */
[--C-:B------:R-:W-:Y:S02]  /*3370*/  SHF.R.U64 R52, R47, 0x15, R40.reuse ;  /* 0x000000152f347819 */ /* 0x100fe40000001228 */
[----:B------:R-:W-:-:S02]  /*3380*/  SHF.R.U32.HI R51, RZ, 0x5, R40 ;  /* 0x00000005ff337819 */ /* 0x000fc40000011628 */
[----:B------:R-:W-:Y:S01]  /*3390*/  LOP3.LUT R48, R48, 0x7f8, RZ, 0xc0, !PT ;  /* 0x000007f830307812 */ /* 0x000fe200078ec0ff */
[----:B------:R-:W0:Y:S01]  /*33a0*/  LDC.64 R38, c[0x3][R38+0x800] ;  /* 0x00c2000026267b82 */ /* 0x000e220000000a00 */
[----:B------:R-:W-:Y:S02]  /*33b0*/  LOP3.LUT R52, R52, 0x7f8, RZ, 0xc0, !PT ;  /* 0x000007f834347812 */ /* 0x000fe400078ec0ff */
[----:B------:R-:W-:Y:S02]  /*33c0*/  LOP3.LUT R51, R51, 0x7f8, RZ, 0xc0, !PT ;  /* 0x000007f833337812 */ /* 0x000fe400078ec0ff */
[----:B------:R-:W-:-:S03]  /*33d0*/  SHF.R.U32.HI R50, RZ, 0xd, R40 ;  /* 0x0000000dff327819 */ /* 0x000fc60000011628 */
[----:B------:R1:W0:Y:S01]  /*33e0*/  LDC.64 R32, c[0x3][R53+0x1000] ;  /* 0x00c4000035207b82 */ /* 0x0002220000000a00 */
[----:B------:R-:W-:-:S07]  /*33f0*/  LOP3.LUT R50, R50, 0x7f8, RZ, 0xc0, !PT ;  /* 0x000007f832327812 */ /* 0x000fce00078ec0ff */
[----:B------:R-:W3:Y:S01]  /*3400*/  LDC.64 R48, c[0x3][R48+0x1800] ;  /* 0x00c6000030307b82 */ /* 0x000ee20000000a00 */
[----:B-1----:R-:W-:-:S04]  /*3410*/  SHF.R.U32.HI R53, RZ, 0x15, R40 ;  /* 0x00000015ff357819 */ /* 0x002fc80000011628 */
[----:B------:R-:W-:Y:S02]  /*3420*/  LOP3.LUT R53, R53, 0x7f8, RZ, 0xc0, !PT ;  /* 0x000007f835357812 */ /* 0x000fe400078ec0ff */
[----:B0-----:R-:W-:Y:S02]  /*3430*/  LOP3.LUT R42, R32, R38, R42, 0x96, !PT ;  /* 0x00000026202a7212 */ /* 0x001fe400078e962a */
[----:B------:R-:W-:Y:S02]  /*3440*/  LOP3.LUT R43, R33, R39, R43, 0x96, !PT ;  /* 0x00000027212b7212 */ /* 0x000fe400078e962b */
[----:B------:R0:W3:Y:S08]  /*3450*/  LDC.64 R38, c[0x3][R52+0x1000] ;  /* 0x00c4000034267b82 */ /* 0x0000f00000000a00 */
[----:B------:R-:W3:Y:S08]  /*3460*/  LDC.64 R32, c[0x3][R51+0x800] ;  /* 0x00c2000033207b82 */ /* 0x000ef00000000a00 */
[----:B0-----:R-:W0:Y:S01]  /*3470*/  LDC.64 R52, c[0x3][R53] ;  /* 0x00c0000035347b82 */ /* 0x001e220000000a00 */
[----:B---3--:R-:W-:-:S02]  /*3480*/  LOP3.LUT R32, R32, R38, R48, 0x96, !PT ;  /* 0x0000002620207212 */ /* 0x008fc400078e9630 */
[----:B------:R-:W-:-:S05]  /*3490*/  LOP3.LUT R33, R33, R39, R49, 0x96, !PT ;  /* 0x0000002721217212 */ /* 0x000fca00078e9631 */
[----:B------:R-:W1:Y:S01]  /*34a0*/  LDC.64 R38, c[0x3][R50+0x1800] ;  /* 0x00c6000032267b82 */ /* 0x000e620000000a00 */
[----:B0-----:R-:W-:Y:S02]  /*34b0*/  LOP3.LUT R33, R33, R53, RZ, 0x3c, !PT ;  /* 0x0000003521217212 */ /* 0x001fe400078e3cff */
[----:B-1----:R-:W-:Y:S02]  /*34c0*/  LOP3.LUT R42, R42, R38, RZ, 0x3c, !PT ;  /* 0x000000262a2a7212 */ /* 0x002fe400078e3cff */
[----:B------:R-:W-:Y:S02]  /*34d0*/  LOP3.LUT R43, R43, R39, RZ, 0x3c, !PT ;  /* 0x000000272b2b7212 */ /* 0x000fe400078e3cff */
[----:B------:R-:W-:-:S05]  /*34e0*/  IADD3 R38, P1, PT, RZ, -R42, RZ ;  /* 0x8000002aff267210 */ /* 0x000fca0007f3e0ff */
[----:B------:R-:W-:Y:S02]  /*34f0*/  IMAD.X R39, RZ, RZ, ~R43, P1 ;  /* 0x000000ffff277224 */ /* 0x000fe400008e0e2b */
[----:B------:R-:W-:Y:S01]  /*3500*/  IMAD.WIDE.U32 R48, R28, 0x7, R38 ;  /* 0x000000071c307825 */ /* 0x000fe200078e0026 */
[----:B------:R-:W-:Y:S02]  /*3510*/  IADD3 R28, P0, PT, R8, R10, RZ ;  /* 0x0000000a081c7210 */ /* 0x000fe40007f1e0ff */
[----:B------:R-:W-:Y:S01]  /*3520*/  LOP3.LUT R39, RZ, R8, RZ, 0x33, !PT ;  /* 0x00000008ff277212 */ /* 0x000fe200078e33ff */
[----:B------:R-:W-:Y:S01]  /*3530*/  IMAD.IADD R45, R49, 0x1, R41 ;  /* 0x00000001312d7824 */ /* 0x000fe200078e0229 */
[----:B------:R-:W-:Y:S01]  /*3540*/  LOP3.LUT R48, R48, R28, RZ, 0x3c, !PT ;  /* 0x0000001c30307212 */ /* 0x000fe200078e3cff */
[----:B------:R-:W-:Y:S01]  /*3550*/  IMAD.X R38, R9, 0x1, R11, P0 ;  /* 0x0000000109267824 */ /* 0x000fe200000e060b */
[----:B------:R-:W-:Y:S02]  /*3560*/  LOP3.LUT R41, R32, R52, RZ, 0x3c, !PT ;  /* 0x0000003420297212 */ /* 0x000fe400078e3cff */
[----:B------:R-:W-:Y:S01]  /*3570*/  LOP3.LUT R32, RZ, R9, RZ, 0x33, !PT ;  /* 0x00000009ff207212 */ /* 0x000fe200078e33ff */
[----:B------:R-:W-:Y:S01]  /*3580*/  IMAD.SHL.U32 R51, R48, 0x8, RZ ;  /* 0x0000000830337824 */ /* 0x000fe200078e00ff */
[----:B------:R-:W-:-:S02]  /*3590*/  LOP3.LUT R45, R45, R38, RZ, 0x3c, !PT ;  /* 0x000000262d2d7212 */ /* 0x000fc400078e3cff */
[----:B------:R-:W-:Y:S02]  /*35a0*/  SHF.R.U64 R39, R39, 0x17, R32 ;  /* 0x0000001727277819 */ /* 0x000fe40000001220 */
[C-C-:B------:R-:W-:Y:S02]  /*35b0*/  SHF.R.U64 R43, R48.reuse, 0xd, R45.reuse ;  /* 0x0000000d302b7819 */ /* 0x140fe4000000122d */
[----:B------:R-:W-:Y:S02]  /*35c0*/  SHF.R.U64 R49, R48, 0x1d, R45 ;  /* 0x0000001d30317819 */ /* 0x000fe4000000122d */
[----:B------:R-:W-:Y:S02]  /*35d0*/  LOP3.LUT R51, R51, 0x7f8, RZ, 0xc0, !PT ;  /* 0x000007f833337812 */ /* 0x000fe400078ec0ff */
[----:B------:R-:W-:Y:S02]  /*35e0*/  LOP3.LUT R43, R43, 0x7f8, RZ, 0xc0, !PT ;  /* 0x000007f82b2b7812 */ /* 0x000fe400078ec0ff */
[----:B------:R-:W-:-:S02]  /*35f0*/  LOP3.LUT R49, R49, 0x7f8, RZ, 0xc0, !PT ;  /* 0x000007f831317812 */ /* 0x000fc400078ec0ff */
[----:B------:R-:W0:Y:S01]  /*3600*/  LDC.64 R50, c[0x3][R51] ;  /* 0x00c0000033327b82 */ /* 0x000e220000000a00 */
[----:B------:R-:W-:Y:S02]  /*3610*/  LOP3.LUT R39, R28, R39, RZ, 0x3c, !PT ;  /* 0x000000271c277212 */ /* 0x000fe400078e3cff */
[----:B------:R-:W-:Y:S02]  /*3620*/  SHF.R.U32.HI R53, RZ, 0x5, R45 ;  /* 0x00000005ff357819 */ /* 0x000fe4000001162d */
[----:B------:R-:W-:Y:S02]  /*3630*/  IADD3 R39, P0, PT, -R39, R12, RZ ;  /* 0x0000000c27277210 */ /* 0x000fe40007f1e1ff */
[----:B------:R-:W-:Y:S01]  /*3640*/  LOP3.LUT R53, R53, 0x7f8, RZ, 0xc0, !PT ;  /* 0x000007f835357812 */ /* 0x000fe200078ec0ff */
[----:B------:R-:W0:Y:S01]  /*3650*/  LDC.64 R42, c[0x3][R43+0x800] ;  /* 0x00c200002b2a7b82 */ /* 0x000e220000000a00 */
[----:B------:R-:W-:-:S05]  /*3660*/  IADD3 R41, P1, PT, R41, R44, RZ ;  /* 0x0000002c29297210 */ /* 0x000fca0007f3e0ff */
[----:B------:R-:W-:Y:S02]  /*3670*/  IMAD.X R33, R33, 0x1, R46, P1 ;  /* 0x0000000121217824 */ /* 0x000fe400008e062e */
[----:B------:R-:W0:Y:S02]  /*3680*/  LDC.64 R10, c[0x3][R49+0x1000] ;  /* 0x00c40000310a7b82 */ /* 0x000e240000000a00 */
[----:B------:R-:W-:Y:S01]  /*3690*/  IMAD R33, R33, 0x7, RZ ;  /* 0x0000000721217824 */ /* 0x000fe200078e02ff */
[----:B0-----:R-:W-:Y:S02]  /*36a0*/  LOP3.LUT R12, R10, R42, R50, 0x96, !PT ;  /* 0x0000002a0a0c7212 */ /* 0x001fe400078e9632 */
[C-C-:B------:R-:W-:Y:S02]  /*36b0*/  SHF.R.U64 R50, R48.reuse, 0x5, R45.reuse ;  /* 0x0000000530327819 */ /* 0x140fe4000000122d */
[----:B------:R-:W-:Y:S02]  /*36c0*/  SHF.R.U64 R42, R48, 0x15, R45 ;  /* 0x00000015302a7819 */ /* 0x000fe4000000122d */
[----:B------:R-:W-:-:S02]  /*36d0*/  LOP3.LUT R50, R50, 0x7f8, RZ, 0xc0, !PT ;  /* 0x000007f832327812 */ /* 0x000fc400078ec0ff */
[----:B------:R-:W-:Y:S02]  /*36e0*/  LOP3.LUT R42, R42, 0x7f8, RZ, 0xc0, !PT ;  /* 0x000007f82a2a7812 */ /* 0x000fe400078ec0ff */
[----:B------:R-:W-:Y:S02]  /*36f0*/  LOP3.LUT R52, R11, R43, R51, 0x96, !PT ;  /* 0x0000002b0b347212 */ /* 0x000fe400078e9633 */
[----:B------:R-:W0:Y:S08]  /*3700*/  LDC.64 R50, c[0x3][R50+0x1800] ;  /* 0x00c6000032327b82 */ /* 0x000e300000000a00 */
[----:B------:R-:W0:Y:S08]  /*3710*/  LDC.64 R42, c[0x3][R42+0x1000] ;  /* 0x00c400002a2a7b82 */ /* 0x000e300000000a00 */
[----:B------:R-:W0:Y:S02]  /*3720*/  LDC.64 R10, c[0x3][R53+0x800] ;  /* 0x00c20000350a7b82 */ /* 0x000e240000000a00 */
[----:B0-----:R-:W-:-:S02]  /*3730*/  LOP3.LUT R44, R11, R43, R51, 0x96, !PT ;  /* 0x0000002b0b2c7212 */ /* 0x001fc400078e9633 */
[--C-:B------:R-:W-:Y:S02]  /*3740*/  SHF.R.U32.HI R51, RZ, 0xd, R45.reuse ;  /* 0x0000000dff337819 */ /* 0x100fe4000001162d */
[----:B------:R-:W-:Y:S02]  /*3750*/  LOP3.LUT R49, R10, R42, R50, 0x96, !PT ;  /* 0x0000002a0a317212 */ /* 0x000fe400078e9632 */
[----:B------:R-:W-:Y:S02]  /*3760*/  LOP3.LUT R51, R51, 0x7f8, RZ, 0xc0, !PT ;  /* 0x000007f833337812 */ /* 0x000fe400078ec0ff */
[----:B------:R-:W-:Y:S02]  /*3770*/  SHF.R.U32.HI R43, RZ, 0x17, R32 ;  /* 0x00000017ff2b7819 */ /* 0x000fe40000011620 */
[----:B------:R0:W1:Y:S01]  /*3780*/  LDC.64 R10, c[0x3][R51+0x1800] ;  /* 0x00c60000330a7b82 */ /* 0x0000620000000a00 */
[----:B------:R-:W-:-:S04]  /*3790*/  SHF.R.U32.HI R50, RZ, 0x15, R45 ;  /* 0x00000015ff327819 */ /* 0x000fc8000001162d */
[----:B------:R-:W-:-:S06]  /*37a0*/  LOP3.LUT R50, R50, 0x7f8, RZ, 0xc0, !PT ;  /* 0x000007f832327812 */ /* 0x000fcc00078ec0ff */
[----:B0-----:R-:W0:Y:S01]  /*37b0*/  LDC.64 R50, c[0x3][R50] ;  /* 0x00c0000032327b82 */ /* 0x001e220000000a00 */
[----:B-1----:R-:W-:Y:S02]  /*37c0*/  LOP3.LUT R12, R12, R10, RZ, 0x3c, !PT ;  /* 0x0000000a0c0c7212 */ /* 0x002fe400078e3cff */
[----:B------:R-:W-:Y:S02]  /*37d0*/  LOP3.LUT R52, R52, R11, RZ, 0x3c, !PT ;  /* 0x0000000b34347212 */ /* 0x000fe400078e3cff */
[----:B------:R-:W-:Y:S02]  /*37e0*/  IADD3 R10, P1, PT, RZ, -R12, RZ ;  /* 0x8000000cff0a7210 */ /* 0x000fe40007f3e0ff */
[----:B------:R-:W-:-:S03]  /*37f0*/  LOP3.LUT R12, R38, R43, RZ, 0x3c, !PT ;  /* 0x0000002b260c7212 */ /* 0x000fc600078e3cff */
[----:B------:R-:W-:Y:S02]  /*3800*/  IMAD.X R11, RZ, RZ, ~R52, P1 ;  /* 0x000000ffff0b7224 */ /* 0x000fe400008e0e34 */
[----:B------:R-:W-:Y:S01]  /*3810*/  IMAD.X R42, R13, 0x1, ~R12, P0 ;  /* 0x000000010d2a7824 */ /* 0x000fe200000e0e0c */
[----:B0-----:R-:W-:Y:S01]  /*3820*/  LOP3.LUT R44, R44, R51, RZ, 0x3c, !PT ;  /* 0x000000332c2c7212 */ /* 0x001fe200078e3cff */
[----:B------:R-:W-:Y:S01]  /*3830*/  IMAD.WIDE.U32 R10, R41, 0x7, R10 ;  /* 0x00000007290a7825 */ /* 0x000fe200078e000a */
[----:B------:R-:W-:-:S03]  /*3840*/  LOP3.LUT R49, R49, R50, RZ, 0x3c, !PT ;  /* 0x0000003231317212 */ /* 0x000fc600078e3cff */
[----:B------:R-:W-:Y:S01]  /*3850*/  IMAD.IADD R43, R11, 0x1, R33 ;  /* 0x000000010b2b7824 */ /* 0x000fe200078e0221 */
[----:B------:R-:W-:Y:S02]  /*3860*/  LOP3.LUT R41, R10, R39, RZ, 0x3c, !PT ;  /* 0x000000270a297212 */ /* 0x000fe400078e3cff */
[----:B------:R-:W-:Y:S02]  /*3870*/  IADD3 R47, P0, PT, R49, R47, RZ ;  /* 0x0000002f312f7210 */ /* 0x000fe40007f1e0ff */
[----:B------:R-:W-:Y:S01]  /*3880*/  LOP3.LUT R43, R43, R42, RZ, 0x3c, !PT ;  /* 0x0000002a2b2b7212 */ /* 0x000fe200078e3cff */
[C---:B------:R-:W-:Y:S02]  /*3890*/  IMAD.SHL.U32 R33, R41.reuse, 0x8, RZ ;  /* 0x0000000829217824 */ /* 0x040fe400078e00ff */
[----:B------:R-:W-:Y:S01]  /*38a0*/  IMAD.X R44, R44, 0x1, R40, P0 ;  /* 0x000000012c2c7824 */ /* 0x000fe200000e0628 */
[C-C-:B------:R-:W-:Y:S02]  /*38b0*/  SHF.R.U64 R46, R41.reuse, 0xd, R43.reuse ;  /* 0x0000000d292e7819 */ /* 0x140fe4000000122b */
[----:B------:R-:W-:-:S02]  /*38c0*/  SHF.R.U64 R53, R41, 0x1d, R43 ;  /* 0x0000001d29357819 */ /* 0x000fc4000000122b */
[----:B------:R-:W-:Y:S02]  /*38d0*/  LOP3.LUT R33, R33, 0x7f8, RZ, 0xc0, !PT ;  /* 0x000007f821217812 */ /* 0x000fe400078ec0ff */
[----:B------:R-:W-:Y:S02]  /*38e0*/  LOP3.LUT R46, R46, 0x7f8, RZ, 0xc0, !PT ;  /* 0x000007f82e2e7812 */ /* 0x000fe400078ec0ff */
[----:B------:R-:W-:Y:S02]  /*38f0*/  LOP3.LUT R53, R53, 0x7f8, RZ, 0xc0, !PT ;  /* 0x000007f835357812 */ /* 0x000fe400078ec0ff */
[----:B------:R-:W0:Y:S01]  /*3900*/  LDC.64 R32, c[0x3][R33] ;  /* 0x00c0000021207b82 */ /* 0x000e220000000a00 */
[----:B------:R-:W-:-:S04]  /*3910*/  SHF.R.U32.HI R52, RZ, 0x5, R43 ;  /* 0x00000005ff347819 */ /* 0x000fc8000001162b */
[----:B------:R-:W-:-:S03]  /*3920*/  LOP3.LUT R52, R52, 0x7f8, RZ, 0xc0, !PT ;  /* 0x000007f834347812 */ /* 0x000fc600078ec0ff */
[----:B------:R-:W0:Y:S08]  /*3930*/  LDC.64 R12, c[0x3][R46+0x800] ;  /* 0x00c200002e0c7b82 */ /* 0x000e300000000a00 */
[----:B------:R-:W0:Y:S02]  /*3940*/  LDC.64 R10, c[0x3][R53+0x1000] ;  /* 0x00c40000350a7b82 */ /* 0x000e240000000a00 */
[----:B0-----:R-:W-:-:S02]  /*3950*/  LOP3.LUT R46, R10, R12, R32, 0x96, !PT ;  /* 0x0000000c0a2e7212 */ /* 0x001fc400078e9620 */
[C-C-:B------:R-:W-:Y:S02]  /*3960*/  SHF.R.U64 R32, R41.reuse, 0x5, R43.reuse ;  /* 0x0000000529207819 */ /* 0x140fe4000000122b */
[----:B------:R-:W-:Y:S02]  /*3970*/  SHF.R.U64 R12, R41, 0x15, R43 ;  /* 0x00000015290c7819 */ /* 0x000fe4000000122b */
[----:B------:R-:W-:Y:S02]  /*3980*/  LOP3.LUT R32, R32, 0x7f8, RZ, 0xc0, !PT ;  /* 0x000007f820207812 */ /* 0x000fe400078ec0ff */
[----:B------:R-:W-:Y:S02]  /*3990*/  LOP3.LUT R12, R12, 0x7f8, RZ, 0xc0, !PT ;  /* 0x000007f80c0c7812 */ /* 0x000fe400078ec0ff */
[----:B------:R-:W-:Y:S02]  /*39a0*/  LOP3.LUT R51, R11, R13, R33, 0x96, !PT ;  /* 0x0000000d0b337212 */ /* 0x000fe400078e9621 */
[----:B------:R-:W0:Y:S08]  /*39b0*/  LDC.64 R32, c[0x3][R32+0x1800] ;  /* 0x00c6000020207b82 */ /* 0x000e300000000a00 */
[----:B------:R-:W0:Y:S08]  /*39c0*/  LDC.64 R12, c[0x3][R12+0x1000] ;  /* 0x00c400000c0c7b82 */ /* 0x000e300000000a00 */
[----:B------:R-:W0:Y:S02]  /*39d0*/  LDC.64 R10, c[0x3][R52+0x800] ;  /* 0x00c20000340a7b82 */ /* 0x000e240000000a00 */
[----:B0-----:R-:W-:Y:S01]  /*39e0*/  LOP3.LUT R50, R11, R13, R33, 0x96, !PT ;  /* 0x0000000d0b327212 */ /* 0x001fe200078e9621 */
[----:B------:R-:W-:Y:S01]  /*39f0*/  IMAD R33, R44, 0x7, RZ ;  /* 0x000000072c217824 */ /* 0x000fe200078e02ff */
[----:B------:R-:W-:-:S02]  /*3a00*/  SHF.R.U32.HI R13, RZ, 0xd, R43 ;  /* 0x0000000dff0d7819 */ /* 0x000fc4000001162b */
[----:B------:R-:W-:Y:S02]  /*3a10*/  LOP3.LUT R49, R10, R12, R32, 0x96, !PT ;  /* 0x0000000c0a317212 */ /* 0x000fe400078e9620 */
[----:B------:R-:W-:-:S04]  /*3a20*/  LOP3.LUT R13, R13, 0x7f8, RZ, 0xc0, !PT ;  /* 0x000007f80d0d7812 */ /* 0x000fc800078ec0ff */
[----:B------:R-:W0:Y:S02]  /*3a30*/  LDC.64 R10, c[0x3][R13+0x1800] ;  /* 0x00c600000d0a7b82 */ /* 0x000e240000000a00 */
[----:B0-----:R-:W-:Y:S02]  /*3a40*/  LOP3.LUT R46, R46, R10, RZ, 0x3c, !PT ;  /* 0x0000000a2e2e7212 */ /* 0x001fe400078e3cff */
[----:B------:R-:W-:Y:S02]  /*3a50*/  LOP3.LUT R51, R51, R11, RZ, 0x3c, !PT ;  /* 0x0000000b33337212 */ /* 0x000fe400078e3cff */
[----:B------:R-:W-:-:S05]  /*3a60*/  IADD3 R10, P1, PT, RZ, -R46, RZ ;  /* 0x8000002eff0a7210 */ /* 0x000fca0007f3e0ff */
[----:B------:R-:W-:Y:S02]  /*3a70*/  IMAD.X R11, RZ, RZ, ~R51, P1 ;  /* 0x000000ffff0b7224 */ /* 0x000fe400008e0e33 */
[----:B------:R-:W-:Y:S01]  /*3a80*/  IMAD.WIDE.U32 R10, R47, 0x7, R10 ;  /* 0x000000072f0a7825 */ /* 0x000fe200078e000a */
[----:B------:R-:W-:-:S03]  /*3a90*/  SHF.R.U32.HI R47, RZ, 0x15, R43 ;  /* 0x00000015ff2f7819 */ /* 0x000fc6000001162b */
[----:B------:R-:W-:Y:S01]  /*3aa0*/  IMAD.IADD R40, R11, 0x1, R33 ;  /* 0x000000010b287824 */ /* 0x000fe200078e0221 */
[----:B------:R-:W-:Y:S02]  /*3ab0*/  LOP3.LUT R44, R10, R39, R14, 0x96, !PT ;  /* 0x000000270a2c7212 */ /* 0x000fe400078e960e */
[----:B------:R-:W-:Y:S02]  /*3ac0*/  LOP3.LUT R47, R47, 0x7f8, RZ, 0xc0, !PT ;  /* 0x000007f82f2f7812 */ /* 0x000fe400078ec0ff */
[----:B------:R-:W-:Y:S01]  /*3ad0*/  LOP3.LUT R40, R40, R42, R15, 0x96, !PT ;  /* 0x0000002a28287212 */ /* 0x000fe200078e960f */
[----:B------:R-:W-:-:S03]  /*3ae0*/  IMAD.SHL.U32 R33, R44, 0x8, RZ ;  /* 0x000000082c217824 */ /* 0x000fc600078e00ff */
[C-C-:B------:R-:W-:Y:S01]  /*3af0*/  SHF.R.U64 R51, R44.reuse, 0xd, R40.reuse ;  /* 0x0000000d2c337819 */ /* 0x140fe20000001228 */
[----:B------:R-:W0:Y:S01]  /*3b00*/  LDC.64 R46, c[0x3][R47] ;  /* 0x00c000002f2e7b82 */ /* 0x000e220000000a00 */
[--C-:B------:R-:W-:Y:S02]  /*3b10*/  SHF.R.U64 R53, R44, 0x1d, R40.reuse ;  /* 0x0000001d2c357819 */ /* 0x100fe40000001228 */
[----:B------:R-:W-:Y:S02]  /*3b20*/  LOP3.LUT R33, R33, 0x7f8, RZ, 0xc0, !PT ;  /* 0x000007f821217812 */ /* 0x000fe400078ec0ff */
[----:B------:R-:W-:Y:S02]  /*3b30*/  LOP3.LUT R51, R51, 0x7f8, RZ, 0xc0, !PT ;  /* 0x000007f833337812 */ /* 0x000fe400078ec0ff */
[----:B------:R-:W-:Y:S02]  /*3b40*/  LOP3.LUT R53, R53, 0x7f8, RZ, 0xc0, !PT ;  /* 0x000007f835357812 */ /* 0x000fe400078ec0ff */
[----:B------:R-:W1:Y:S01]  /*3b50*/  LDC.64 R32, c[0x3][R33] ;  /* 0x00c0000021207b82 */ /* 0x000e620000000a00 */
[----:B------:R-:W-:-:S04]  /*3b60*/  SHF.R.U32.HI R52, RZ, 0x5, R40 ;  /* 0x00000005ff347819 */ /* 0x000fc80000011628 */
[----:B------:R-:W-:-:S03]  /*3b70*/  LOP3.LUT R52, R52, 0x7f8, RZ, 0xc0, !PT ;  /* 0x000007f834347812 */ /* 0x000fc600078ec0ff */
[----:B------:R-:W1:Y:S08]  /*3b80*/  LDC.64 R12, c[0x3][R51+0x800] ;  /* 0x00c20000330c7b82 */ /* 0x000e700000000a00 */
[----:B------:R-:W1:Y:S01]  /*3b90*/  LDC.64 R10, c[0x3][R53+0x1000] ;  /* 0x00c40000350a7b82 */ /* 0x000e620000000a00 */
[----:B0-----:R-:W-:Y:S02]  /*3ba0*/  LOP3.LUT R46, R49, R46, RZ, 0x3c, !PT ;  /* 0x0000002e312e7212 */ /* 0x001fe400078e3cff */
[----:B------:R-:W-:-:S02]  /*3bb0*/  LOP3.LUT R49, R50, R47, RZ, 0x3c, !PT ;  /* 0x0000002f32317212 */ /* 0x000fc400078e3cff */
[----:B------:R-:W-:-:S05]  /*3bc0*/  IADD3 R46, P0, PT, R46, R48, RZ ;  /* 0x000000302e2e7210 */ /* 0x000fca0007f1e0ff */
[----:B------:R-:W-:Y:S01]  /*3bd0*/  IMAD.X R49, R49, 0x1, R45, P0 ;  /* 0x0000000131317824 */ /* 0x000fe200000e062d */
[----:B------:R-:W-:-:S03]  /*3be0*/  LOP3.LUT R45, R39, R14, RZ, 0x3c, !PT ;  /* 0x0000000e272d7212 */ /* 0x000fc600078e3cff */
[----:B------:R-:W-:Y:S01]  /*3bf0*/  IMAD R49, R49, 0x7, RZ ;  /* 0x0000000731317824 */ /* 0x000fe200078e02ff */
[----:B------:R-:W-:Y:S02]  /*3c00*/  IADD3 R34, P0, PT, R45, R34, RZ ;  /* 0x000000222d227210 */ /* 0x000fe40007f1e0ff */
        /* <DEDUP_REMOVED lines=19> */
[----:B------:R-:W-:-:S03]  /*3d40*/  LOP3.LUT R46, R42, R15, RZ, 0x3c, !PT ;  /* 0x0000000f2a2e7212 */ /* 0x000fc600078e3cff */
[----:B------:R-:W-:Y:S02]  /*3d50*/  IMAD.IADD R49, R11, 0x1, R49 ;  /* 0x000000010b317824 */ /* 0x000fe400078e0231 */
[----:B------:R-:W-:Y:S01]  /*3d60*/  IMAD.X R50, R46, 0x1, R36, P0 ;  /* 0x000000012e327824 */ /* 0x000fe200000e0624 */
[----:B------:R-:W-:Y:S02]  /*3d70*/  LOP3.LUT R36, R10, R34, RZ, 0x3c, !PT ;  /* 0x000000220a247212 */ /* 0x000fe400078e3cff */
[----:B------:R-:W-:Y:S02]  /*3d80*/  SHF.R.U32.HI R10, RZ, 0x15, R40 ;  /* 0x00000015ff0a7819 */ /* 0x000fe40000011628 */
[----:B------:R-:W-:Y:S01]  /*3d90*/  LOP3.LUT R49, R49, R50, RZ, 0x3c, !PT ;  /* 0x0000003231317212 */ /* 0x000fe200078e3cff */
[----:B------:R-:W-:Y:S01]  /*3da0*/  IMAD.SHL.U32 R51, R36, 0x8, RZ ;  /* 0x0000000824337824 */ /* 0x000fe200078e00ff */
[----:B------:R-:W-:Y:S02]  /*3db0*/  LOP3.LUT R10, R10, 0x7f8, RZ, 0xc0, !PT ;  /* 0x000007f80a0a7812 */ /* 0x000fe400078ec0ff */
[----:B------:R-:W-:-:S02]  /*3dc0*/  SHF.R.U64 R14, R36, 0xd, R49 ;  /* 0x0000000d240e7819 */ /* 0x000fc40000001231 */
[--C-:B------:R-:W-:Y:S02]  /*3dd0*/  SHF.R.U64 R53, R36, 0x1d, R49.reuse ;  /* 0x0000001d24357819 */ /* 0x100fe40000001231 */
[----:B------:R-:W-:Y:S01]  /*3de0*/  LOP3.LUT R14, R14, 0x7f8, RZ, 0xc0, !PT ;  /* 0x000007f80e0e7812 */ /* 0x000fe200078ec0ff */
[----:B------:R-:W0:Y:S01]  /*3df0*/  LDC.64 R10, c[0x3][R10] ;  /* 0x00c000000a0a7b82 */ /* 0x000e220000000a00 */
[----:B------:R-:W-:Y:S02]  /*3e00*/  LOP3.LUT R51, R51, 0x7f8, RZ, 0xc0, !PT ;  /* 0x000007f833337812 */ /* 0x000fe400078ec0ff */
[----:B------:R-:W-:Y:S02]  /*3e10*/  LOP3.LUT R53, R53, 0x7f8, RZ, 0xc0, !PT ;  /* 0x000007f835357812 */ /* 0x000fe400078ec0ff */
[----:B------:R-:W-:-:S03]  /*3e20*/  SHF.R.U32.HI R52, RZ, 0x5, R49 ;  /* 0x00000005ff347819 */ /* 0x000fc60000011631 */
[----:B------:R-:W1:Y:S01]  /*3e30*/  LDC.64 R12, c[0x3][R51] ;  /* 0x00c00000330c7b82 */ /* 0x000e620000000a00 */
[----:B------:R-:W-:-:S07]  /*3e40*/  LOP3.LUT R52, R52, 0x7f8, RZ, 0xc0, !PT ;  /* 0x000007f834347812 */ /* 0x000fce00078ec0ff */
[----:B------:R-:W1:Y:S08]  /*3e50*/  LDC.64 R14, c[0x3][R14+0x800] ;  /* 0x00c200000e0e7b82 */ /* 0x000e700000000a00 */
[----:B------:R3:W1:Y:S02]  /*3e60*/  LDC.64 R32, c[0x3][R53+0x1000] ;  /* 0x00c4000035207b82 */ /* 0x0006640000000a00 */
[----:B---3--:R-:W-:-:S04]  /*3e70*/  SHF.R.U32.HI R53, RZ, 0x15, R49 ;  /* 0x00000015ff357819 */ /* 0x008fc80000011631 */
[----:B------:R-:W-:Y:S02]  /*3e80*/  LOP3.LUT R53, R53, 0x7f8, RZ, 0xc0, !PT ;  /* 0x000007f835357812 */ /* 0x000fe400078ec0ff */
[----:B0-----:R-:W-:Y:S02]  /*3e90*/  LOP3.LUT R48, R48, R10, RZ, 0x3c, !PT ;  /* 0x0000000a30307212 */ /* 0x001fe400078e3cff */
[----:B------:R-:W-:Y:S02]  /*3ea0*/  LOP3.LUT R47, R47, R11, RZ, 0x3c, !PT ;  /* 0x0000000b2f2f7212 */ /* 0x000fe400078e3cff */
[----:B------:R0:W3:Y:S01]  /*3eb0*/  LDC.64 R10, c[0x3][R52+0x800] ;  /* 0x00c20000340a7b82 */ /* 0x0000e20000000a00 */
[----:B------:R-:W-:-:S05]  /*3ec0*/  IADD3 R48, P0, PT, R48, R41, RZ ;  /* 0x0000002930307210 */ /* 0x000fca0007f1e0ff */
[----:B------:R-:W-:Y:S02]  /*3ed0*/  IMAD.X R47, R47, 0x1, R43, P0 ;  /* 0x000000012f2f7824 */ /* 0x000fe400000e062b */
[----:B0-----:R-:W0:Y:S02]  /*3ee0*/  LDC.64 R52, c[0x3][R53] ;  /* 0x00c0000035347b82 */ /* 0x001e240000000a00 */
[----:B------:R-:W-:Y:S01]  /*3ef0*/  IMAD R47, R47, 0x7, RZ ;  /* 0x000000072f2f7824 */ /* 0x000fe200078e02ff */
[----:B-1----:R-:W-:Y:S02]  /*3f00*/  LOP3.LUT R14, R32, R14, R12, 0x96, !PT ;  /* 0x0000000e200e7212 */ /* 0x002fe400078e960c */
[C-C-:B------:R-:W-:Y:S02]  /*3f10*/  SHF.R.U64 R32, R36.reuse, 0x5, R49.reuse ;  /* 0x0000000524207819 */ /* 0x140fe40000001231 */
[----:B------:R-:W-:Y:S02]  /*3f20*/  SHF.R.U64 R12, R36, 0x15, R49 ;  /* 0x00000015240c7819 */ /* 0x000fe40000001231 */
[----:B------:R-:W-:-:S02]  /*3f30*/  LOP3.LUT R32, R32, 0x7f8, RZ, 0xc0, !PT ;  /* 0x000007f820207812 */ /* 0x000fc400078ec0ff */
[----:B------:R-:W-:Y:S02]  /*3f40*/  LOP3.LUT R12, R12, 0x7f8, RZ, 0xc0, !PT ;  /* 0x000007f80c0c7812 */ /* 0x000fe400078ec0ff */
[----:B------:R-:W-:Y:S02]  /*3f50*/  LOP3.LUT R51, R33, R15, R13, 0x96, !PT ;  /* 0x0000000f21337212 */ /* 0x000fe400078e960d */
[----:B------:R-:W3:Y:S08]  /*3f60*/  LDC.64 R32, c[0x3][R32+0x1800] ;  /* 0x00c6000020207b82 */ /* 0x000ef00000000a00 */
[----:B------:R-:W3:Y:S02]  /*3f70*/  LDC.64 R12, c[0x3][R12+0x1000] ;  /* 0x00c400000c0c7b82 */ /* 0x000ee40000000a00 */
[----:B---3--:R-:W-:-:S02]  /*3f80*/  LOP3.LUT R41, R11, R13, R33, 0x96, !PT ;  /* 0x0000000d0b297212 */ /* 0x008fc400078e9621 */
[----:B------:R-:W-:Y:S02]  /*3f90*/  SHF.R.U32.HI R13, RZ, 0xd, R49 ;  /* 0x0000000dff0d7819 */ /* 0x000fe40000011631 */
[----:B------:R-:W-:Y:S02]  /*3fa0*/  LOP3.LUT R15, R10, R12, R32, 0x96, !PT ;  /* 0x0000000c0a0f7212 */ /* 0x000fe400078e9620 */
[----:B------:R-:W-:Y:S02]  /*3fb0*/  LOP3.LUT R13, R13, 0x7f8, RZ, 0xc0, !PT ;  /* 0x000007f80d0d7812 */ /* 0x000fe400078ec0ff */
[----:B0-----:R-:W-:Y:S02]  /*3fc0*/  LOP3.LUT R15, R15, R52, RZ, 0x3c, !PT ;  /* 0x000000340f0f7212 */ /* 0x001fe400078e3cff */
[----:B------:R-:W0:Y:S01]  /*3fd0*/  LDC.64 R10, c[0x3][R13+0x1800] ;  /* 0x00c600000d0a7b82 */ /* 0x000e220000000a00 */
[----:B------:R-:W-:Y:S02]  /*3fe0*/  LOP3.LUT R41, R41, R53, RZ, 0x3c, !PT ;  /* 0x0000003529297212 */ /* 0x000fe400078e3cff */
[----:B0-----:R-:W-:-:S02]  /*3ff0*/  LOP3.LUT R14, R14, R10, RZ, 0x3c, !PT ;  /* 0x0000000a0e0e7212 */ /* 0x001fc400078e3cff */
[----:B------:R-:W-:Y:S02]  /*4000*/  LOP3.LUT R51, R51, R11, RZ, 0x3c, !PT ;  /* 0x0000000b33337212 */ /* 0x000fe400078e3cff */
[----:B------:R-:W-:Y:S02]  /*4010*/  IADD3 R10, P1, PT, RZ, -R14, RZ ;  /* 0x8000000eff0a7210 */ /* 0x000fe40007f3e0ff */
[----:B------:R-:W-:-:S03]  /*4020*/  LOP3.LUT R14, R34, 0x89abcdef, RZ, 0x3c, !PT ;  /* 0x89abcdef220e7812 */ /* 0x000fc600078e3cff */
[----:B------:R-:W-:Y:S01]  /*4030*/  IMAD.X R11, RZ, RZ, ~R51, P1 ;  /* 0x000000ffff0b7224 */ /* 0x000fe200008e0e33 */
[----:B------:R-:W-:Y:S02]  /*4040*/  IADD3 R35, P0, PT, -R14, R35, RZ ;  /* 0x000000230e237210 */ /* 0x000fe40007f1e1ff */
[----:B------:R-:W-:Y:S01]  /*4050*/  LOP3.LUT R14, R50, 0x1234567, RZ, 0x3c, !PT ;  /* 0x01234567320e7812 */ /* 0x000fe200078e3cff */
[----:B------:R-:W-:-:S04]  /*4060*/  IMAD.WIDE.U32 R10, R48, 0x7, R10 ;  /* 0x00000007300a7825 */ /* 0x000fc800078e000a */
[----:B------:R-:W-:Y:S01]  /*4070*/  IMAD.X R37, R37, 0x1, ~R14, P0 ;  /* 0x0000000125257824 */ /* 0x000fe200000e0e0e */
[----:B------:R-:W-:Y:S01]  /*4080*/  LOP3.LUT R14, R10, R35, RZ, 0x3c, !PT ;  /* 0x000000230a0e7212 */ /* 0x000fe200078e3cff */
[----:B------:R-:W-:Y:S01]  /*4090*/  IMAD.IADD R48, R11, 0x1, R47 ;  /* 0x000000010b307824 */ /* 0x000fe200078e022f */
[----:B------:R-:W-:-:S03]  /*40a0*/  IADD3 R15, P0, PT, R15, R44, RZ ;  /* 0x0000002c0f0f7210 */ /* 0x000fc60007f1e0ff */
[----:B------:R-:W-:Y:S01]  /*40b0*/  IMAD.SHL.U32 R32, R14, 0x8, RZ ;  /* 0x000000080e207824 */ /* 0x000fe200078e00ff */
[----:B------:R-:W-:Y:S01]  /*40c0*/  LOP3.LUT R43, R48, R37, RZ, 0x3c, !PT ;  /* 0x00000025302b7212 */ /* 0x000fe200078e3cff */
[----:B------:R-:W-:-:S03]  /*40d0*/  IMAD.X R41, R41, 0x1, R40, P0 ;  /* 0x0000000129297824 */ /* 0x000fc600000e0628 */
[C-C-:B------:R-:W-:Y:S01]  /*40e0*/  SHF.R.U64 R12, R14.reuse, 0xd, R43.reuse ;  /* 0x0000000d0e0c7819 */ /* 0x140fe2000000122b */
[----:B------:R-:W-:Y:S01]  /*40f0*/  IMAD R41, R41, 0x7, RZ ;  /* 0x0000000729297824 */ /* 0x000fe200078e02ff */
[--C-:B------:R-:W-:Y:S02]  /*4100*/  SHF.R.U64 R47, R14, 0x1d, R43.reuse ;  /* 0x0000001d0e2f7819 */ /* 0x100fe4000000122b */
[----:B------:R-:W-:Y:S02]  /*4110*/  LOP3.LUT R32, R32, 0x7f8, RZ, 0xc0, !PT ;  /* 0x000007f820207812 */ /* 0x000fe400078ec0ff */
[----:B------:R-:W-:Y:S02]  /*4120*/  LOP3.LUT R12, R12, 0x7f8, RZ, 0xc0, !PT ;  /* 0x000007f80c0c7812 */ /* 0x000fe400078ec0ff */
[----:B------:R-:W-:Y:S02]  /*4130*/  LOP3.LUT R47, R47, 0x7f8, RZ, 0xc0, !PT ;  /* 0x000007f82f2f7812 */ /* 0x000fe400078ec0ff */
[----:B------:R-:W0:Y:S01]  /*4140*/  LDC.64 R32, c[0x3][R32] ;  /* 0x00c0000020207b82 */ /* 0x000e220000000a00 */
[----:B------:R-:W-:-:S02]  /*4150*/  SHF.R.U64 R52, R14, 0x5, R43 ;  /* 0x000000050e347819 */ /* 0x000fc4000000122b */
[--C-:B------:R-:W-:Y:S02]  /*4160*/  SHF.R.U64 R51, R14, 0x15, R43.reuse ;  /* 0x000000150e337819 */ /* 0x100fe4000000122b */
[--C-:B------:R-:W-:Y:S02]  /*4170*/  SHF.R.U32.HI R48, RZ, 0x5, R43.reuse ;  /* 0x00000005ff307819 */ /* 0x100fe4000001162b */
        /* <DEDUP_REMOVED lines=8> */
[----:B-1----:R-:W-:-:S04]  /*4200*/  LOP3.LUT R47, R35, 0xa5a5a5a5, RZ, 0x3c, !PT ;  /* 0xa5a5a5a5232f7812 */ /* 0x002fc800078e3cff */
[----:B------:R-:W-:Y:S02]  /*4210*/  IADD3 R44, P1, PT, -R47, R4, RZ ;  /* 0x000000042f2c7210 */ /* 0x000fe40007f3e1ff */
[----:B------:R-:W-:Y:S02]  /*4220*/  LOP3.LUT R4, R37, 0xa5a5a5a5, RZ, 0x3c, !PT ;  /* 0xa5a5a5a525047812 */ /* 0x000fe400078e3cff */
[----:B------:R-:W-:-:S03]  /*4230*/  LOP3.LUT R6, R44, R6, RZ, 0x3c, !PT ;  /* 0x000000062c067212 */ /* 0x000fc600078e3cff */
[----:B------:R-:W-:Y:S01]  /*4240*/  IMAD.X R47, R5, 0x1, ~R4, P1 ;  /* 0x00000001052f7824 */ /* 0x000fe200008e0e04 */
[C---:B------:R-:W-:Y:S01]  /*4250*/  IADD3 R8, P1, PT, R6.reuse, R8, RZ ;  /* 0x0000000806087210 */ /* 0x040fe20007f3e0ff */
[----:B------:R-:W-:-:S03]  /*4260*/  IMAD.SHL.U32 R5, R6, 0x80000, RZ ;  /* 0x0008000006057824 */ /* 0x000fc600078e00ff */
[----:B------:R-:W-:Y:S02]  /*4270*/  LOP3.LUT R7, R47, R7, RZ, 0x3c, !PT ;  /* 0x000000072f077212 */ /* 0x000fe400078e3cff */
[----:B------:R-:W-:Y:S02]  /*4280*/  LOP3.LUT R5, R5, 0xfff80000, R8, 0x96, !PT ;  /* 0xfff8000005057812 */ /* 0x000fe400078e9608 */
[----:B------:R-:W-:Y:S01]  /*4290*/  SHF.L.U64.HI R4, R6, 0x13, R7 ;  /* 0x0000001306047819 */ /* 0x000fe20000010207 */
[----:B------:R-:W-:Y:S01]  /*42a0*/  IMAD.X R9, R7, 0x1, R9, P1 ;  /* 0x0000000107097824 */ /* 0x000fe200008e0609 */
[----:B------:R-:W-:-:S04]  /*42b0*/  IADD3 R28, P1, PT, -R5, R28, RZ ;  /* 0x0000001c051c7210 */ /* 0x000fc80007f3e1ff */
[----:B------:R-:W-:Y:S02]  /*42c0*/  LOP3.LUT R4, R4, R9, RZ, 0x3c, !PT ;  /* 0x0000000904047212 */ /* 0x000fe400078e3cff */
[----:B------:R-:W-:Y:S02]  /*42d0*/  LOP3.LUT R39, R28, R39, RZ, 0x3c, !PT ;  /* 0x000000271c277212 */ /* 0x000fe400078e3cff */
[----:B------:R-:W-:Y:S02]  /*42e0*/  LOP3.LUT R5, RZ, R4, RZ, 0x33, !PT ;  /* 0x00000004ff057212 */ /* 0x000fe400078e33ff */
[----:B------:R-:W-:-:S03]  /*42f0*/  LOP3.LUT R4, RZ, R39, RZ, 0x33, !PT ;  /* 0x00000027ff047212 */ /* 0x000fc600078e33ff */
[----:B------:R-:W-:Y:S01]  /*4300*/  IMAD.X R38, R38, 0x1, ~R5, P1 ;  /* 0x0000000126267824 */ /* 0x000fe200008e0e05 */
[----:B------:R-:W-:Y:S02]  /*4310*/  IADD3 R45, P1, PT, R39, R45, RZ ;  /* 0x0000002d272d7210 */ /* 0x000fe40007f3e0ff */
[----:B0-----:R-:W-:Y:S02]  /*4320*/  LOP3.LUT R32, R10, R12, R32, 0x96, !PT ;  /* 0x0000000c0a207212 */ /* 0x001fe400078e9620 */
[----:B------:R-:W-:Y:S02]  /*4330*/  LOP3.LUT R33, R11, R13, R33, 0x96, !PT ;  /* 0x0000000d0b217212 */ /* 0x000fe400078e9621 */
[----:B------:R-:W3:Y:S01]  /*4340*/  LDC.64 R12, c[0x3][R51+0x1000] ;  /* 0x00c40000330c7b82 */ /* 0x000ee20000000a00 */
[----:B------:R-:W-:-:S05]  /*4350*/  LOP3.LUT R42, R38, R42, RZ, 0x3c, !PT ;  /* 0x0000002a262a7212 */ /* 0x000fca00078e3cff */
[----:B------:R-:W-:Y:S02]  /*4360*/  IMAD.X R46, R42, 0x1, R46, P1 ;  /* 0x000000012a2e7824 */ /* 0x000fe400008e062e */
[----:B------:R-:W3:Y:S02]  /*4370*/  LDC.64 R10, c[0x3][R48+0x800] ;  /* 0x00c20000300a7b82 */ /* 0x000ee40000000a00 */
[----:B---3--:R-:W-:Y:S02]  /*4380*/  LOP3.LUT R12, R10, R12, R52, 0x96, !PT ;  /* 0x0000000c0a0c7212 */ /* 0x008fe400078e9634 */
[----:B------:R-:W-:Y:S02]  /*4390*/  SHF.R.U32.HI R10, RZ, 0xd, R43 ;  /* 0x0000000dff0a7819 */ /* 0x000fe4000001162b */
[----:B------:R-:W-:Y:S02]  /*43a0*/  LOP3.LUT R13, R11, R13, R53, 0x96, !PT ;  /* 0x0000000d0b0d7212 */ /* 0x000fe400078e9635 */
[----:B------:R-:W-:-:S06]  /*43b0*/  LOP3.LUT R10, R10, 0x7f8, RZ, 0xc0, !PT ;  /* 0x000007f80a0a7812 */ /* 0x000fcc00078ec0ff */
[----:B------:R-:W0:Y:S02]  /*43c0*/  LDC.64 R10, c[0x3][R10+0x1800] ;  /* 0x00c600000a0a7b82 */ /* 0x000e240000000a00 */
[----:B0-----:R-:W-:Y:S02]  /*43d0*/  LOP3.LUT R33, R33, R11, RZ, 0x3c, !PT ;  /* 0x0000000b21217212 */ /* 0x001fe400078e3cff */
[----:B------:R-:W-:Y:S02]  /*43e0*/  LOP3.LUT R11, RZ, R42, RZ, 0x33, !PT ;  /* 0x0000002aff0b7212 */ /* 0x000fe400078e33ff */
[----:B------:R-:W-:Y:S02]  /*43f0*/  LOP3.LUT R32, R32, R10, RZ, 0x3c, !PT ;  /* 0x0000000a20207212 */ /* 0x000fe400078e3cff */
[--C-:B------:R-:W-:Y:S02]  /*4400*/  SHF.R.U64 R4, R4, 0x17, R11.reuse ;  /* 0x0000001704047819 */ /* 0x100fe4000000120b */
[----:B------:R-:W-:-:S02]  /*4410*/  SHF.R.U32.HI R11, RZ, 0x17, R11 ;  /* 0x00000017ff0b7819 */ /* 0x000fc4000001160b */
[----:B------:R-:W-:Y:S02]  /*4420*/  LOP3.LUT R5, R45, R4, RZ, 0x3c, !PT ;  /* 0x000000042d057212 */ /* 0x000fe400078e3cff */
[----:B------:R-:W-:Y:S02]  /*4430*/  LOP3.LUT R11, R46, R11, RZ, 0x3c, !PT ;  /* 0x0000000b2e0b7212 */ /* 0x000fe400078e3cff */
[----:B------:R-:W-:Y:S02]  /*4440*/  IADD3 R34, P2, PT, -R5, R34, RZ ;  /* 0x0000002205227210 */ /* 0x000fe40007f5e1ff */
[----:B------:R-:W-:Y:S02]  /*4450*/  IADD3 R4, P1, PT, RZ, -R32, RZ ;  /* 0x80000020ff047210 */ /* 0x000fe40007f3e0ff */
[----:B------:R-:W-:Y:S01]  /*4460*/  LOP3.LUT R35, R34, R35, RZ, 0x3c, !PT ;  /* 0x0000002322237212 */ /* 0x000fe200078e3cff */
[----:B------:R-:W-:Y:S02]  /*4470*/  IMAD.X R50, R50, 0x1, ~R11, P2 ;  /* 0x0000000132327824 */ /* 0x000fe400010e0e0b */
[----:B------:R-:W-:Y:S01]  /*4480*/  IMAD.X R5, RZ, RZ, ~R33, P1 ;  /* 0x000000ffff057224 */ /* 0x000fe200008e0e21 */
[----:B------:R-:W-:-:S02]  /*4490*/  IADD3 R44, P0, PT, R35, R44, RZ ;  /* 0x0000002c232c7210 */ /* 0x000fc40007f1e0ff */
[----:B------:R-:W-:Y:S01]  /*44a0*/  LOP3.LUT R37, R50, R37, RZ, 0x3c, !PT ;  /* 0x0000002532257212 */ /* 0x000fe200078e3cff */
[----:B------:R-:W-:-:S04]  /*44b0*/  IMAD.WIDE.U32 R4, R15, 0x7, R4 ;  /* 0x000000070f047825 */ /* 0x000fc800078e0004 */
[----:B------:R-:W-:Y:S01]  /*44c0*/  IMAD.X R47, R37, 0x1, R47, P0 ;  /* 0x00000001252f7824 */ /* 0x000fe200000e062f */
[----:B------:R-:W-:Y:S01]  /*44d0*/  LOP3.LUT R15, R4, R44, RZ, 0x3c, !PT ;  /* 0x0000002c040f7212 */ /* 0x000fe200078e3cff */
[----:B------:R-:W-:Y:S02]  /*44e0*/  IMAD.IADD R48, R5, 0x1, R41 ;  /* 0x0000000105307824 */ /* 0x000fe400078e0229 */
[----:B------:R-:W0:Y:S02]  /*44f0*/  LDC.64 R40, c[0x3][R40] ;  /* 0x00c0000028287b82 */ /* 0x000e240000000a00 */
        /* <DEDUP_REMOVED lines=8> */
[----:B------:R-:W-:-:S02]  /*4580*/  SHF.R.U32.HI R51, RZ, 0xd, R48 ;  /* 0x0000000dff337819 */ /* 0x000fc40000011630 */
[----:B------:R-:W-:Y:S02]  /*4590*/  SHF.R.U64 R52, R15, 0x5, R48 ;  /* 0x000000050f347819 */ /* 0x000fe40000001230 */
[----:B------:R-:W-:Y:S02]  /*45a0*/  LOP3.LUT R51, R51, 0x7f8, RZ, 0xc0, !PT ;  /* 0x000007f833337812 */ /* 0x000fe400078ec0ff */
[----:B------:R-:W-:Y:S01]  /*45b0*/  LOP3.LUT R52, R52, 0x7f8, RZ, 0xc0, !PT ;  /* 0x000007f834347812 */ /* 0x000fe200078ec0ff */
[----:B------:R-:W1:Y:S08]  /*45c0*/  LDC.64 R10, c[0x3][R10+0x800] ;  /* 0x00c200000a0a7b82 */ /* 0x000e700000000a00 */
[----:B------:R-:W1:Y:S01]  /*45d0*/  LDC.64 R4, c[0x3][R53+0x1000] ;  /* 0x00c4000035047b82 */ /* 0x000e620000000a00 */
[----:B0-----:R-:W-:-:S02]  /*45e0*/  LOP3.LUT R12, R12, R40, RZ, 0x3c, !PT ;  /* 0x000000280c0c7212 */ /* 0x001fc400078e3cff */
[----:B------:R-:W-:Y:S02]  /*45f0*/  LOP3.LUT R13, R13, R41, RZ, 0x3c, !PT ;  /* 0x000000290d0d7212 */ /* 0x000fe400078e3cff */
[----:B------:R-:W-:-:S03]  /*4600*/  IADD3 R36, P0, PT, R12, R36, RZ ;  /* 0x000000240c247210 */ /* 0x000fc60007f1e0ff */
[----:B------:R-:W0:Y:S01]  /*4610*/  LDC.64 R40, c[0x3][R52+0x1800] ;  /* 0x00c6000034287b82 */ /* 0x000e220000000a00 */
[----:B------:R-:W-:Y:S01]  /*4620*/  SHF.L.U64.HI R12, R35, 0x13, R37 ;  /* 0x00000013230c7819 */ /* 0x000fe20000010225 */
[----:B------:R-:W-:-:S03]  /*4630*/  IMAD.X R49, R13, 0x1, R49, P0 ;  /* 0x000000010d317824 */ /* 0x000fc600000e0631 */
[----:B------:R-:W-:Y:S02]  /*4640*/  LOP3.LUT R47, R12, R47, RZ, 0x3c, !PT ;  /* 0x0000002f0c2f7212 */ /* 0x000fe400078e3cff */
[----:B------:R-:W-:Y:S01]  /*4650*/  SHF.R.U64 R12, R15, 0x15, R48 ;  /* 0x000000150f0c7819 */ /* 0x000fe20000001230 */
[----:B------:R-:W-:-:S03]  /*4660*/  IMAD R49, R49, 0x7, RZ ;  /* 0x0000000731317824 */ /* 0x000fc600078e02ff */
[----:B------:R-:W-:-:S06]  /*4670*/  LOP3.LUT R12, R12, 0x7f8, RZ, 0xc0, !PT ;  /* 0x000007f80c0c7812 */ /* 0x000fcc00078ec0ff */
[----:B------:R-:W0:Y:S01]  /*4680*/  LDC.64 R12, c[0x3][R12+0x1000] ;  /* 0x00c400000c0c7b82 */ /* 0x000e220000000a00 */
[----:B-1----:R-:W-:Y:S02]  /*4690*/  LOP3.LUT R32, R4, R10, R32, 0x96, !PT ;  /* 0x0000000a04207212 */ /* 0x002fe400078e9620 */
[----:B------:R-:W-:Y:S01]  /*46a0*/  LOP3.LUT R33, R5, R11, R33, 0x96, !PT ;  /* 0x0000000b05217212 */ /* 0x000fe200078e9621 */
[----:B------:R-:W-:-:S04]  /*46b0*/  IMAD.SHL.U32 R11, R35, 0x80000, RZ ;  /* 0x00080000230b7824 */ /* 0x000fc800078e00ff */
[----:B------:R-:W1:Y:S01]  /*46c0*/  LDC.64 R4, c[0x3][R51+0x1800] ;  /* 0x00c6000033047b82 */ /* 0x000e620000000a00 */
[----:B------:R-:W-:Y:S02]  /*46d0*/  LOP3.LUT R44, R11, 0xfff80000, R44, 0x96, !PT ;  /* 0xfff800000b2c7812 */ /* 0x000fe400078e962c */
[----:B------:R-:W-:-:S04]  /*46e0*/  SHF.R.U32.HI R11, RZ, 0x5, R48 ;  /* 0x00000005ff0b7819 */ /* 0x000fc80000011630 */
[----:B------:R-:W-:-:S06]  /*46f0*/  LOP3.LUT R11, R11, 0x7f8, RZ, 0xc0, !PT ;  /* 0x000007f80b0b7812 */ /* 0x000fcc00078ec0ff */
[----:B------:R-:W0:Y:S01]  /*4700*/  LDC.64 R10, c[0x3][R11+0x800] ;  /* 0x00c200000b0a7b82 */ /* 0x000e220000000a00 */
[----:B-1----:R-:W-:Y:S02]  /*4710*/  LOP3.LUT R32, R32, R4, RZ, 0x3c, !PT ;  /* 0x0000000420207212 */ /* 0x002fe400078e3cff */
[----:B------:R-:W-:Y:S02]  /*4720*/  LOP3.LUT R33, R33, R5, RZ, 0x3c, !PT ;  /* 0x0000000521217212 */ /* 0x000fe400078e3cff */
[----:B------:R-:W-:Y:S02]  /*4730*/  IADD3 R4, P0, PT, RZ, -R32, RZ ;  /* 0x80000020ff047210 */ /* 0x000fe40007f1e0ff */
[----:B------:R-:W-:-:S03]  /*4740*/  LOP3.LUT R32, RZ, R47, RZ, 0x33, !PT ;  /* 0x0000002fff207212 */ /* 0x000fc600078e33ff */
[----:B------:R-:W-:Y:S01]  /*4750*/  IMAD.X R5, RZ, RZ, ~R33, P0 ;  /* 0x000000ffff057224 */ /* 0x000fe200000e0e21 */
[----:B------:R-:W-:Y:S01]  /*4760*/  IADD3 R44, P0, PT, -R44, R6, RZ ;  /* 0x000000062c2c7210 */ /* 0x000fe20007f1e1ff */
[----:B------:R-:W-:Y:S01]  /*4770*/  IMAD.WIDE.U32 R4, R36, 0x7, R4 ;  /* 0x0000000724047825 */ /* 0x000fe200078e0004 */
[----:B0-----:R-:W-:-:S03]  /*4780*/  LOP3.LUT R40, R10, R12, R40, 0x96, !PT ;  /* 0x0000000c0a287212 */ /* 0x001fc600078e9628 */
[----:B------:R-:W-:Y:S01]  /*4790*/  IMAD.X R32, R7, 0x1, ~R32, P0 ;  /* 0x0000000107207824 */ /* 0x000fe200000e0e20 */
[----:B------:R-:W-:Y:S01]  /*47a0*/  LOP3.LUT R33, R4, R44, RZ, 0x3c, !PT ;  /* 0x0000002c04217212 */ /* 0x000fe200078e3cff */
[----:B------:R-:W-:Y:S01]  /*47b0*/  IMAD.IADD R5, R5, 0x1, R49 ;  /* 0x0000000105057824 */ /* 0x000fe200078e0231 */
[----:B------:R-:W-:Y:S02]  /*47c0*/  LOP3.LUT R41, R11, R13, R41, 0x96, !PT ;  /* 0x0000000d0b297212 */ /* 0x000fe400078e9629 */
[----:B------:R-:W-:Y:S01]  /*47d0*/  SHF.R.U32.HI R13, RZ, 0x15, R48 ;  /* 0x00000015ff0d7819 */ /* 0x000fe20000011630 */
[----:B------:R-:W-:Y:S01]  /*47e0*/  IMAD.SHL.U32 R10, R33, 0x8, RZ ;  /* 0x00000008210a7824 */ /* 0x000fe200078e00ff */
[----:B------:R-:W-:Y:S02]  /*47f0*/  LOP3.LUT R36, R5, R32, RZ, 0x3c, !PT ;  /* 0x0000002005247212 */ /* 0x000fe400078e3cff */
        /* <DEDUP_REMOVED lines=11> */
[----:B------:R-:W1:Y:S01]  /*48b0*/  LDC.64 R4, c[0x3][R51+0x1000] ;  /* 0x00c4000033047b82 */ /* 0x000e620000000a00 */
[----:B0-----:R-:W-:Y:S02]  /*48c0*/  LOP3.LUT R47, R40, R12, RZ, 0x3c, !PT ;  /* 0x0000000c282f7212 */ /* 0x001fe400078e3cff */
[----:B------:R-:W-:-:S02]  /*48d0*/  LOP3.LUT R52, R41, R13, RZ, 0x3c, !PT ;  /* 0x0000000d29347212 */ /* 0x000fc400078e3cff */
[C-C-:B------:R-:W-:Y:S02]  /*48e0*/  SHF.R.U64 R41, R33.reuse, 0x5, R36.reuse ;  /* 0x0000000521297819 */ /* 0x140fe40000001224 */
[----:B------:R-:W-:Y:S02]  /*48f0*/  SHF.R.U64 R12, R33, 0x15, R36 ;  /* 0x00000015210c7819 */ /* 0x000fe40000001224 */
[----:B------:R-:W-:Y:S02]  /*4900*/  LOP3.LUT R41, R41, 0x7f8, RZ, 0xc0, !PT ;  /* 0x000007f829297812 */ /* 0x000fe400078ec0ff */
[----:B------:R-:W-:Y:S02]  /*4910*/  LOP3.LUT R12, R12, 0x7f8, RZ, 0xc0, !PT ;  /* 0x000007f80c0c7812 */ /* 0x000fe400078ec0ff */
[----:B------:R-:W-:Y:S02]  /*4920*/  IADD3 R47, P0, PT, R47, R14, RZ ;  /* 0x0000000e2f2f7210 */ /* 0x000fe40007f1e0ff */
[----:B------:R-:W0:Y:S03]  /*4930*/  LDC.64 R40, c[0x3][R41+0x1800] ;  /* 0x00c6000029287b82 */ /* 0x000e260000000a00 */
[----:B------:R-:W-:-:S05]  /*4940*/  IMAD.X R52, R52, 0x1, R43, P0 ;  /* 0x0000000134347824 */ /* 0x000fca00000e062b */
[----:B------:R-:W0:Y:S01]  /*4950*/  LDC.64 R12, c[0x3][R12+0x1000] ;  /* 0x00c400000c0c7b82 */ /* 0x000e220000000a00 */
[----:B-1----:R-:W-:Y:S02]  /*4960*/  LOP3.LUT R10, R4, R6, R10, 0x96, !PT ;  /* 0x00000006040a7212 */ /* 0x002fe400078e960a */
[----:B------:R-:W-:Y:S02]  /*4970*/  LOP3.LUT R11, R5, R7, R11, 0x96, !PT ;  /* 0x00000007050b7212 */ /* 0x000fe400078e960b */
[----:B------:R-:W-:-:S03]  /*4980*/  SHF.R.U32.HI R6, RZ, 0x5, R36 ;  /* 0x00000005ff067819 */ /* 0x000fc60000011624 */
[----:B------:R-:W1:Y:S01]  /*4990*/  LDC.64 R4, c[0x3][R49+0x1800] ;  /* 0x00c6000031047b82 */ /* 0x000e620000000a00 */
[----:B------:R-:W-:-:S07]  /*49a0*/  LOP3.LUT R6, R6, 0x7f8, RZ, 0xc0, !PT ;  /* 0x000007f806067812 */ /* 0x000fce00078ec0ff */
[----:B------:R-:W0:Y:S01]  /*49b0*/  LDC.64 R6, c[0x3][R6+0x800] ;  /* 0x00c2000006067b82 */ /* 0x000e220000000a00 */
[----:B-1----:R-:W-:Y:S02]  /*49c0*/  LOP3.LUT R10, R10, R4, RZ, 0x3c, !PT ;  /* 0x000000040a0a7212 */ /* 0x002fe400078e3cff */
[----:B------:R-:W-:Y:S02]  /*49d0*/  LOP3.LUT R11, R11, R5, RZ, 0x3c, !PT ;  /* 0x000000050b0b7212 */ /* 0x000fe400078e3cff */
[----:B------:R-:W-:Y:S02]  /*49e0*/  IADD3 R4, P1, PT, RZ, -R10, RZ ;  /* 0x8000000aff047210 */ /* 0x000fe40007f3e0ff */
[----:B0-----:R-:W-:-:S03]  /*49f0*/  LOP3.LUT R40, R6, R12, R40, 0x96, !PT ;  /* 0x0000000c06287212 */ /* 0x001fc600078e9628 */
[----:B------:R-:W-:Y:S02]  /*4a00*/  IMAD.X R5, RZ, RZ, ~R11, P1 ;  /* 0x000000ffff057224 */ /* 0x000fe400008e0e0b */
[----:B------:R-:W-:Y:S02]  /*4a10*/  IMAD R11, R52, 0x9, RZ ;  /* 0x00000009340b7824 */ /* 0x000fe400078e02ff */
[----:B------:R-:W-:Y:S01]  /*4a20*/  IMAD.WIDE.U32 R4, R47, 0x9, R4 ;  /* 0x000000092f047825 */ /* 0x000fe200078e0004 */
[----:B------:R-:W-:Y:S02]  /*4a30*/  LOP3.LUT R47, R7, R13, R41, 0x96, !PT ;  /* 0x0000000d072f7212 */ /* 0x000fe400078e9629 */
[----:B------:R-:W-:Y:S01]  /*4a40*/  SHF.R.U32.HI R13, RZ, 0x15, R36 ;  /* 0x00000015ff0d7819 */ /* 0x000fe20000011624 */
[----:B------:R-:W-:Y:S01]  /*4a50*/  IMAD.IADD R14, R5, 0x1, R11 ;  /* 0x00000001050e7824 */ /* 0x000fe200078e020b */
[----:B------:R-:W-:Y:S02]  /*4a60*/  LOP3.LUT R43, R4, R44, R8, 0x96, !PT ;  /* 0x0000002c042b7212 */ /* 0x000fe400078e9608 */
[----:B------:R-:W-:-:S02]  /*4a70*/  LOP3.LUT R13, R13, 0x7f8, RZ, 0xc0, !PT ;  /* 0x000007f80d0d7812 */ /* 0x000fc400078ec0ff */
[----:B------:R-:W-:Y:S01]  /*4a80*/  LOP3.LUT R14, R14, R32, R9, 0x96, !PT ;  /* 0x000000200e0e7212 */ /* 0x000fe200078e9609 */
[C---:B------:R-:W-:Y:S01]  /*4a90*/  IMAD.SHL.U32 R10, R43.reuse, 0x8, RZ ;  /* 0x000000082b0a7824 */ /* 0x040fe200078e00ff */
[----:B------:R-:W-:Y:S02]  /*4aa0*/  LOP3.LUT R44, R44, R8, RZ, 0x3c, !PT ;  /* 0x000000082c2c7212 */ /* 0x000fe400078e3cff */
[C-C-:B------:R-:W-:Y:S01]  /*4ab0*/  SHF.R.U64 R53, R43.reuse, 0xd, R14.reuse ;  /* 0x0000000d2b357819 */ /* 0x140fe2000000120e */
[----:B------:R-:W0:Y:S01]  /*4ac0*/  LDC.64 R12, c[0x3][R13] ;  /* 0x00c000000d0c7b82 */ /* 0x000e220000000a00 */
[----:B------:R-:W-:Y:S02]  /*4ad0*/  SHF.R.U64 R51, R43, 0x1d, R14 ;  /* 0x0000001d2b337819 */ /* 0x000fe4000000120e */
[----:B------:R-:W-:Y:S02]  /*4ae0*/  LOP3.LUT R10, R10, 0x7f8, RZ, 0xc0, !PT ;  /* 0x000007f80a0a7812 */ /* 0x000fe400078ec0ff */
[----:B------:R-:W-:-:S02]  /*4af0*/  LOP3.LUT R53, R53, 0x7f8, RZ, 0xc0, !PT ;  /* 0x000007f835357812 */ /* 0x000fc400078ec0ff */
[----:B------:R-:W-:Y:S02]  /*4b00*/  LOP3.LUT R51, R51, 0x7f8, RZ, 0xc0, !PT ;  /* 0x000007f833337812 */ /* 0x000fe400078ec0ff */
[----:B------:R-:W1:Y:S01]  /*4b10*/  LDC.64 R10, c[0x3][R10] ;  /* 0x00c000000a0a7b82 */ /* 0x000e620000000a00 */
[----:B------:R-:W-:Y:S02]  /*4b20*/  SHF.R.U32.HI R49, RZ, 0xd, R14 ;  /* 0x0000000dff317819 */ /* 0x000fe4000001160e */
[----:B------:R-:W-:Y:S02]  /*4b30*/  LOP3.LUT R32, R32, R9, RZ, 0x3c, !PT ;  /* 0x0000000920207212 */ /* 0x000fe400078e3cff */
[----:B------:R-:W-:-:S03]  /*4b40*/  LOP3.LUT R49, R49, 0x7f8, RZ, 0xc0, !PT ;  /* 0x000007f831317812 */ /* 0x000fc600078ec0ff */
[----:B------:R-:W1:Y:S08]  /*4b50*/  LDC.64 R6, c[0x3][R53+0x800] ;  /* 0x00c2000035067b82 */ /* 0x000e700000000a00 */
[----:B------:R-:W1:Y:S01]  /*4b60*/  LDC.64 R4, c[0x3][R51+0x1000] ;  /* 0x00c4000033047b82 */ /* 0x000e620000000a00 */
[----:B0-----:R-:W-:Y:S02]  /*4b70*/  LOP3.LUT R52, R40, R12, RZ, 0x3c, !PT ;  /* 0x0000000c28347212 */ /* 0x001fe400078e3cff */
[----:B------:R-:W-:-:S02]  /*4b80*/  SHF.R.U64 R40, R43, 0x5, R14 ;  /* 0x000000052b287819 */ /* 0x000fc4000000120e */
[----:B------:R-:W-:Y:S02]  /*4b90*/  SHF.R.U64 R12, R43, 0x15, R14 ;  /* 0x000000152b0c7819 */ /* 0x000fe4000000120e */
[----:B------:R-:W-:Y:S02]  /*4ba0*/  LOP3.LUT R40, R40, 0x7f8, RZ, 0xc0, !PT ;  /* 0x000007f828287812 */ /* 0x000fe400078ec0ff */
[----:B------:R-:W-:Y:S02]  /*4bb0*/  LOP3.LUT R12, R12, 0x7f8, RZ, 0xc0, !PT ;  /* 0x000007f80c0c7812 */ /* 0x000fe400078ec0ff */
[----:B------:R-:W-:Y:S02]  /*4bc0*/  LOP3.LUT R47, R47, R13, RZ, 0x3c, !PT ;  /* 0x0000000d2f2f7212 */ /* 0x000fe400078e3cff */
[----:B------:R-:W0:Y:S01]  /*4bd0*/  LDC.64 R40, c[0x3][R40+0x1800] ;  /* 0x00c6000028287b82 */ /* 0x000e220000000a00 */
[----:B------:R-:W-:-:S05]  /*4be0*/  IADD3 R15, P0, PT, R52, R15, RZ ;  /* 0x0000000f340f7210 */ /* 0x000fca0007f1e0ff */
[----:B------:R-:W-:Y:S01]  /*4bf0*/  IMAD.X R47, R47, 0x1, R48, P0 ;  /* 0x000000012f2f7824 */ /* 0x000fe200000e0630 */
[----:B------:R-:W-:Y:S01]  /*4c00*/  IADD3 R28, P0, PT, R44, R28, RZ ;  /* 0x0000001c2c1c7210 */ /* 0x000fe20007f1e0ff */
[----:B------:R-:W0:Y:S04]  /*4c10*/  LDC.64 R12, c[0x3][R12+0x1000] ;  /* 0x00c400000c0c7b82 */ /* 0x000e280000000a00 */
[----:B------:R-:W-:Y:S01]  /*4c20*/  IMAD.X R38, R32, 0x1, R38, P0 ;  /* 0x0000000120267824 */ /* 0x000fe200000e0626 */
[----:B-1----:R-:W-:Y:S02]  /*4c30*/  LOP3.LUT R10, R4, R6, R10, 0x96, !PT ;  /* 0x00000006040a7212 */ /* 0x002fe400078e960a */
[----:B------:R-:W-:Y:S02]  /*4c40*/  LOP3.LUT R11, R5, R7, R11, 0x96, !PT ;  /* 0x00000007050b7212 */ /* 0x000fe400078e960b */
[----:B------:R-:W1:Y:S01]  /*4c50*/  LDC.64 R4, c[0x3][R49+0x1800] ;  /* 0x00c6000031047b82 */ /* 0x000e620000000a00 */
[----:B------:R-:W-:-:S02]  /*4c60*/  SHF.R.U32.HI R6, RZ, 0x5, R14 ;  /* 0x00000005ff067819 */ /* 0x000fc4000001160e */
[----:B------:R-:W-:Y:S02]  /*4c70*/  LOP3.LUT R32, RZ, R32, RZ, 0x33, !PT ;  /* 0x00000020ff207212 */ /* 0x000fe400078e33ff */
[----:B------:R-:W-:-:S06]  /*4c80*/  LOP3.LUT R6, R6, 0x7f8, RZ, 0xc0, !PT ;  /* 0x000007f806067812 */ /* 0x000fcc00078ec0ff */
[----:B------:R-:W0:Y:S01]  /*4c90*/  LDC.64 R6, c[0x3][R6+0x800] ;  /* 0x00c2000006067b82 */ /* 0x000e220000000a00 */
[----:B-1----:R-:W-:Y:S02]  /*4ca0*/  LOP3.LUT R10, R10, R4, RZ, 0x3c, !PT ;  /* 0x000000040a0a7212 */ /* 0x002fe400078e3cff */
[----:B------:R-:W-:Y:S02]  /*4cb0*/  LOP3.LUT R11, R11, R5, RZ, 0x3c, !PT ;  /* 0x000000050b0b7212 */ /* 0x000fe400078e3cff */
[----:B------:R-:W-:-:S05]  /*4cc0*/  IADD3 R4, P1, PT, RZ, -R10, RZ ;  /* 0x8000000aff047210 */ /* 0x000fca0007f3e0ff */
[----:B------:R-:W-:Y:S01]  /*4cd0*/  IMAD.X R5, RZ, RZ, ~R11, P1 ;  /* 0x000000ffff057224 */ /* 0x000fe200008e0e0b */
[----:B0-----:R-:W-:Y:S01]  /*4ce0*/  LOP3.LUT R49, R6, R12, R40, 0x96, !PT ;  /* 0x0000000c06317212 */ /* 0x001fe200078e9628 */
[----:B------:R-:W-:Y:S01]  /*4cf0*/  IMAD.WIDE.U32 R4, R15, 0x9, R4 ;  /* 0x000000090f047825 */ /* 0x000fe200078e0004 */
[----:B------:R-:W-:Y:S02]  /*4d00*/  LOP3.LUT R41, R7, R13, R41, 0x96, !PT ;  /* 0x0000000d07297212 */ /* 0x000fe400078e9629 */
[----:B------:R-:W-:Y:S01]  /*4d10*/  SHF.R.U32.HI R13, RZ, 0x15, R14 ;  /* 0x00000015ff0d7819 */ /* 0x000fe2000001160e */
[----:B------:R-:W-:Y:S01]  /*4d20*/  IMAD R15, R47, 0x9, RZ ;  /* 0x000000092f0f7824 */ /* 0x000fe200078e02ff */
[----:B------:R-:W-:Y:S02]  /*4d30*/  LOP3.LUT R47, R4, R28, RZ, 0x3c, !PT ;  /* 0x0000001c042f7212 */ /* 0x000fe400078e3cff */
[----:B------:R-:W-:Y:S01]  /*4d40*/  LOP3.LUT R13, R13, 0x7f8, RZ, 0xc0, !PT ;  /* 0x000007f80d0d7812 */ /* 0x000fe200078ec0ff */
[----:B------:R-:W-:-:S02]  /*4d50*/  IMAD.IADD R15, R5, 0x1, R15 ;  /* 0x00000001050f7824 */ /* 0x000fc400078e020f */
[----:B------:R-:W-:-:S03]  /*4d60*/  IMAD.SHL.U32 R10, R47, 0x8, RZ ;  /* 0x000000082f0a7824 */ /* 0x000fc600078e00ff */
[----:B------:R-:W-:Y:S01]  /*4d70*/  LOP3.LUT R15, R15, R38, RZ, 0x3c, !PT ;  /* 0x000000260f0f7212 */ /* 0x000fe200078e3cff */
[----:B------:R-:W0:Y:S01]  /*4d80*/  LDC.64 R12, c[0x3][R13] ;  /* 0x00c000000d0c7b82 */ /* 0x000e220000000a00 */
[----:B------:R-:W-:Y:S02]  /*4d90*/  LOP3.LUT R10, R10, 0x7f8, RZ, 0xc0, !PT ;  /* 0x000007f80a0a7812 */ /* 0x000fe400078ec0ff */
[C-C-:B------:R-:W-:Y:S02]  /*4da0*/  SHF.R.U64 R8, R47.reuse, 0xd, R15.reuse ;  /* 0x0000000d2f087819 */ /* 0x140fe4000000120f */
[----:B------:R-:W-:Y:S02]  /*4db0*/  SHF.R.U64 R4, R47, 0x1d, R15 ;  /* 0x0000001d2f047819 */ /* 0x000fe4000000120f */
[----:B------:R-:W-:Y:S01]  /*4dc0*/  LOP3.LUT R8, R8, 0x7f8, RZ, 0xc0, !PT ;  /* 0x000007f808087812 */ /* 0x000fe200078ec0ff */
[----:B------:R-:W1:Y:S01]  /*4dd0*/  LDC.64 R10, c[0x3][R10] ;  /* 0x00c000000a0a7b82 */ /* 0x000e620000000a00 */
[----:B------:R-:W-:-:S02]  /*4de0*/  LOP3.LUT R6, R4, 0x7f8, RZ, 0xc0, !PT ;  /* 0x000007f804067812 */ /* 0x000fc400078ec0ff */
[----:B------:R-:W-:-:S04]  /*4df0*/  SHF.R.U32.HI R40, RZ, 0xd, R15 ;  /* 0x0000000dff287819 */ /* 0x000fc8000001160f */
[----:B------:R-:W-:Y:S01]  /*4e00*/  LOP3.LUT R40, R40, 0x7f8, RZ, 0xc0, !PT ;  /* 0x000007f828287812 */ /* 0x000fe200078ec0ff */
[----:B------:R-:W1:Y:S08]  /*4e10*/  LDC.64 R8, c[0x3][R8+0x800] ;  /* 0x00c2000008087b82 */ /* 0x000e700000000a00 */
[----:B------:R-:W1:Y:S08]  /*4e20*/  LDC.64 R6, c[0x3][R6+0x1000] ;  /* 0x00c4000006067b82 */ /* 0x000e700000000a00 */
[----:B------:R3:W4:Y:S02]  /*4e30*/  LDC.64 R4, c[0x3][R40+0x1800] ;  /* 0x00c6000028047b82 */ /* 0x0007240000000a00 */
[----:B---3--:R-:W-:-:S04]  /*4e40*/  SHF.R.U64 R40, R47, 0x5, R15 ;  /* 0x000000052f287819 */ /* 0x008fc8000000120f */
[----:B------:R-:W-:Y:S02]  /*4e50*/  LOP3.LUT R40, R40, 0x7f8, RZ, 0xc0, !PT ;  /* 0x000007f828287812 */ /* 0x000fe400078ec0ff */
[----:B0-----:R-:W-:Y:S02]  /*4e60*/  LOP3.LUT R12, R49, R12, RZ, 0x3c, !PT ;  /* 0x0000000c310c7212 */ /* 0x001fe400078e3cff */
[----:B------:R-:W-:Y:S02]  /*4e70*/  LOP3.LUT R41, R41, R13, RZ, 0x3c, !PT ;  /* 0x0000000d29297212 */ /* 0x000fe400078e3cff */
[----:B------:R-:W-:Y:S02]  /*4e80*/  IADD3 R33, P0, PT, R12, R33, RZ ;  /* 0x000000210c217210 */ /* 0x000fe40007f1e0ff */
[----:B------:R-:W-:-:S03]  /*4e90*/  SHF.R.U32.HI R12, RZ, 0x15, R15 ;  /* 0x00000015ff0c7819 */ /* 0x000fc6000001160f */
[----:B------:R-:W-:Y:S01]  /*4ea0*/  IMAD.X R36, R41, 0x1, R36, P0 ;  /* 0x0000000129247824 */ /* 0x000fe200000e0624 */
[----:B------:R-:W-:Y:S01]  /*4eb0*/  LOP3.LUT R12, R12, 0x7f8, RZ, 0xc0, !PT ;  /* 0x000007f80c0c7812 */ /* 0x000fe200078ec0ff */
[----:B------:R-:W0:Y:S08]  /*4ec0*/  LDC.64 R40, c[0x3][R40+0x1800] ;  /* 0x00c6000028287b82 */ /* 0x000e300000000a00 */
[----:B------:R-:W3:Y:S01]  /*4ed0*/  LDC.64 R12, c[0x3][R12] ;  /* 0x00c000000c0c7b82 */ /* 0x000ee20000000a00 */
[----:B-1----:R-:W-:-:S02]  /*4ee0*/  LOP3.LUT R51, R6, R8, R10, 0x96, !PT ;  /* 0x0000000806337212 */ /* 0x002fc400078e960a */
[----:B------:R-:W-:Y:S02]  /*4ef0*/  LOP3.LUT R7, R7, R9, R11, 0x96, !PT ;  /* 0x0000000907077212 */ /* 0x000fe400078e960b */
[----:B------:R-:W-:Y:S02]  /*4f00*/  LOP3.LUT R9, RZ, R44, RZ, 0x33, !PT ;  /* 0x0000002cff097212 */ /* 0x000fe400078e33ff */
[----:B----4-:R-:W-:Y:S02]  /*4f10*/  LOP3.LUT R4, R51, R4, RZ, 0x3c, !PT ;  /* 0x0000000433047212 */ /* 0x010fe400078e3cff */
[----:B------:R-:W-:Y:S02]  /*4f20*/  SHF.R.U64 R9, R9, 0x17, R32 ;  /* 0x0000001709097819 */ /* 0x000fe40000001220 */
[----:B------:R-:W-:Y:S02]  /*4f30*/  LOP3.LUT R5, R7, R5, RZ, 0x3c, !PT ;  /* 0x0000000507057212 */ /* 0x000fe400078e3cff */
[----:B------:R-:W-:-:S02]  /*4f40*/  IADD3 R4, P1, PT, RZ, -R4, RZ ;  /* 0x80000004ff047210 */ /* 0x000fc40007f3e0ff */
[----:B------:R-:W-:Y:S01]  /*4f50*/  LOP3.LUT R28, R28, R9, RZ, 0x3c, !PT ;  /* 0x000000091c1c7212 */ /* 0x000fe200078e3cff */
[----:B------:R-:W-:Y:S01]  /*4f60*/  IMAD R9, R36, 0x9, RZ ;  /* 0x0000000924097824 */ /* 0x000fe200078e02ff */
[----:B------:R-:W-:Y:S01]  /*4f70*/  SHF.R.U32.HI R7, RZ, 0x17, R32 ;  /* 0x00000017ff077819 */ /* 0x000fe20000011620 */
[----:B------:R-:W-:Y:S01]  /*4f80*/  IMAD.X R5, RZ, RZ, ~R5, P1 ;  /* 0x000000ffff057224 */ /* 0x000fe200008e0e05 */
[----:B------:R-:W-:Y:S02]  /*4f90*/  IADD3 R28, P0, PT, -R28, R39, RZ ;  /* 0x000000271c1c7210 */ /* 0x000fe40007f1e1ff */
[----:B------:R-:W-:Y:S01]  /*4fa0*/  LOP3.LUT R7, R38, R7, RZ, 0x3c, !PT ;  /* 0x0000000726077212 */ /* 0x000fe200078e3cff */
[----:B------:R-:W-:Y:S01]  /*4fb0*/  IMAD.WIDE.U32 R4, R33, 0x9, R4 ;  /* 0x0000000921047825 */ /* 0x000fe200078e0004 */
[--C-:B------:R-:W-:Y:S02]  /*4fc0*/  SHF.R.U64 R38, R47, 0x15, R15.reuse ;  /* 0x000000152f267819 */ /* 0x100fe4000000120f */
[----:B------:R-:W-:Y:S01]  /*4fd0*/  SHF.R.U32.HI R51, RZ, 0x5, R15 ;  /* 0x00000005ff337819 */ /* 0x000fe2000001160f */
[----:B------:R-:W-:Y:S01]  /*4fe0*/  IMAD.X R44, R42, 0x1, ~R7, P0 ;  /* 0x000000012a2c7824 */ /* 0x000fe200000e0e07 */
[----:B------:R-:W-:Y:S01]  /*4ff0*/  LOP3.LUT R36, R4, R28, RZ, 0x3c, !PT ;  /* 0x0000001c04247212 */ /* 0x000fe200078e3cff */
[----:B------:R-:W-:Y:S01]  /*5000*/  IMAD.IADD R5, R5, 0x1, R9 ;  /* 0x0000000105057824 */ /* 0x000fe200078e0209 */
[----:B------:R-:W-:-:S02]  /*5010*/  LOP3.LUT R38, R38, 0x7f8, RZ, 0xc0, !PT ;  /* 0x000007f826267812 */ /* 0x000fc400078ec0ff */
[----:B------:R-:W-:Y:S01]  /*5020*/  LOP3.LUT R51, R51, 0x7f8, RZ, 0xc0, !PT ;  /* 0x000007f833337812 */ /* 0x000fe200078ec0ff */
[C---:B------:R-:W-:Y:S01]  /*5030*/  IMAD.SHL.U32 R10, R36.reuse, 0x8, RZ ;  /* 0x00000008240a7824 */ /* 0x040fe200078e00ff */
[----:B------:R-:W-:Y:S02]  /*5040*/  LOP3.LUT R42, R5, R44, RZ, 0x3c, !PT ;  /* 0x0000002c052a7212 */ /* 0x000fe400078e3cff */
[----:B------:R-:W0:Y:S02]  /*5050*/  LDC.64 R38, c[0x3][R38+0x1000] ;  /* 0x00c4000026267b82 */ /* 0x000e240000000a00 */
[C-C-:B------:R-:W-:Y:S02]  /*5060*/  SHF.R.U64 R8, R36.reuse, 0xd, R42.reuse ;  /* 0x0000000d24087819 */ /* 0x140fe4000000122a */
[----:B------:R-:W-:Y:S02]  /*5070*/  SHF.R.U64 R6, R36, 0x1d, R42 ;  /* 0x0000001d24067819 */ /* 0x000fe4000000122a */
[----:B------:R-:W-:-:S02]  /*5080*/  LOP3.LUT R10, R10, 0x7f8, RZ, 0xc0, !PT ;  /* 0x000007f80a0a7812 */ /* 0x000fc400078ec0ff */
[----:B------:R-:W-:Y:S01]  /*5090*/  LOP3.LUT R8, R8, 0x7f8, RZ, 0xc0, !PT ;  /* 0x000007f808087812 */ /* 0x000fe200078ec0ff */
[----:B------:R-:W0:Y:S01]  /*50a0*/  LDC.64 R32, c[0x3][R51+0x800] ;  /* 0x00c2000033207b82 */ /* 0x000e220000000a00 */
[----:B------:R-:W-:Y:S02]  /*50b0*/  LOP3.LUT R6, R6, 0x7f8, RZ, 0xc0, !PT ;  /* 0x000007f806067812 */ /* 0x000fe400078ec0ff */
[----:B------:R-:W-:-:S04]  /*50c0*/  SHF.R.U32.HI R48, RZ, 0xd, R42 ;  /* 0x0000000dff307819 */ /* 0x000fc8000001162a */
[----:B------:R-:W-:Y:S01]  /*50d0*/  LOP3.LUT R48, R48, 0x7f8, RZ, 0xc0, !PT ;  /* 0x000007f830307812 */ /* 0x000fe200078ec0ff */
[----:B------:R-:W1:Y:S08]  /*50e0*/  LDC.64 R10, c[0x3][R10] ;  /* 0x00c000000a0a7b82 */ /* 0x000e700000000a00 */
[----:B------:R-:W1:Y:S08]  /*50f0*/  LDC.64 R8, c[0x3][R8+0x800] ;  /* 0x00c2000008087b82 */ /* 0x000e700000000a00 */
[----:B------:R-:W1:Y:S08]  /*5100*/  LDC.64 R6, c[0x3][R6+0x1000] ;  /* 0x00c4000006067b82 */ /* 0x000e700000000a00 */
[----:B------:R-:W4:Y:S01]  /*5110*/  LDC.64 R4, c[0x3][R48+0x1800] ;  /* 0x00c6000030047b82 */ /* 0x000f220000000a00 */
[----:B0-----:R-:W-:-:S02]  /*5120*/  LOP3.LUT R39, R33, R39, R41, 0x96, !PT ;  /* 0x0000002721277212 */ /* 0x001fc400078e9629 */
[----:B------:R-:W-:Y:S02]  /*5130*/  LOP3.LUT R49, R32, R38, R40, 0x96, !PT ;  /* 0x0000002620317212 */ /* 0x000fe400078e9628 */
[----:B---3--:R-:W-:Y:S02]  /*5140*/  LOP3.LUT R13, R39, R13, RZ, 0x3c, !PT ;  /* 0x0000000d270d7212 */ /* 0x008fe400078e3cff */
[----:B------:R-:W-:Y:S02]  /*5150*/  LOP3.LUT R32, R49, R12, RZ, 0x3c, !PT ;  /* 0x0000000c31207212 */ /* 0x000fe400078e3cff */
[--C-:B------:R-:W-:Y:S02]  /*5160*/  SHF.R.U64 R40, R36, 0x5, R42.reuse ;  /* 0x0000000524287819 */ /* 0x100fe4000000122a */
[----:B------:R-:W-:Y:S02]  /*5170*/  IADD3 R43, P0, PT, R32, R43, RZ ;  /* 0x0000002b202b7210 */ /* 0x000fe40007f1e0ff */
[----:B------:R-:W-:-:S02]  /*5180*/  SHF.R.U64 R38, R36, 0x15, R42 ;  /* 0x0000001524267819 */ /* 0x000fc4000000122a */
[----:B------:R-:W-:Y:S01]  /*5190*/  SHF.R.U32.HI R32, RZ, 0x5, R42 ;  /* 0x00000005ff207819 */ /* 0x000fe2000001162a */
[----:B------:R-:W-:Y:S01]  /*51a0*/  IMAD.X R14, R13, 0x1, R14, P0 ;  /* 0x000000010d0e7824 */ /* 0x000fe200000e060e */
[----:B------:R-:W-:Y:S02]  /*51b0*/  SHF.R.U32.HI R12, RZ, 0x15, R42 ;  /* 0x00000015ff0c7819 */ /* 0x000fe4000001162a */
[----:B------:R-:W-:Y:S02]  /*51c0*/  LOP3.LUT R40, R40, 0x7f8, RZ, 0xc0, !PT ;  /* 0x000007f828287812 */ /* 0x000fe400078ec0ff */
[----:B------:R-:W-:Y:S02]  /*51d0*/  LOP3.LUT R38, R38, 0x7f8, RZ, 0xc0, !PT ;  /* 0x000007f826267812 */ /* 0x000fe400078ec0ff */
[----:B------:R-:W-:Y:S02]  /*51e0*/  LOP3.LUT R32, R32, 0x7f8, RZ, 0xc0, !PT ;  /* 0x000007f820207812 */ /* 0x000fe400078ec0ff */
[----:B-1----:R-:W-:Y:S01]  /*51f0*/  LOP3.LUT R33, R6, R8, R10, 0x96, !PT ;  /* 0x0000000806217212 */ /* 0x002fe200078e960a */
[----:B------:R-:W0:Y:S01]  /*5200*/  LDC.64 R40, c[0x3][R40+0x1800] ;  /* 0x00c6000028287b82 */ /* 0x000e220000000a00 */
[----:B------:R-:W-:-:S02]  /*5210*/  LOP3.LUT R7, R7, R9, R11, 0x96, !PT ;  /* 0x0000000907077212 */ /* 0x000fc400078e960b */
[----:B------:R-:W-:Y:S02]  /*5220*/  LOP3.LUT R12, R12, 0x7f8, RZ, 0xc0, !PT ;  /* 0x000007f80c0c7812 */ /* 0x000fe400078ec0ff */
[----:B----4-:R-:W-:-:S03]  /*5230*/  LOP3.LUT R4, R33, R4, RZ, 0x3c, !PT ;  /* 0x0000000421047212 */ /* 0x010fc600078e3cff */
[----:B------:R-:W0:Y:S01]  /*5240*/  LDC.64 R38, c[0x3][R38+0x1000] ;  /* 0x00c4000026267b82 */ /* 0x000e220000000a00 */
[----:B------:R-:W-:Y:S01]  /*5250*/  LOP3.LUT R5, R7, R5, RZ, 0x3c, !PT ;  /* 0x0000000507057212 */ /* 0x000fe200078e3cff */
[----:B------:R-:W-:Y:S01]  /*5260*/  IMAD R7, R14, 0x9, RZ ;  /* 0x000000090e077824 */ /* 0x000fe200078e02ff */
[----:B------:R-:W-:-:S05]  /*5270*/  IADD3 R4, P1, PT, RZ, -R4, RZ ;  /* 0x80000004ff047210 */ /* 0x000fca0007f3e0ff */
[----:B------:R-:W-:Y:S01]  /*5280*/  IMAD.X R5, RZ, RZ, ~R5, P1 ;  /* 0x000000ffff057224 */ /* 0x000fe200008e0e05 */
[----:B------:R-:W0:Y:S01]  /*5290*/  LDC.64 R32, c[0x3][R32+0x800] ;  /* 0x00c2000020207b82 */ /* 0x000e220000000a00 */
[----:B------:R-:W-:-:S04]  /*52a0*/  IMAD.WIDE.U32 R4, R43, 0x9, R4 ;  /* 0x000000092b047825 */ /* 0x000fc800078e0004 */
[----:B------:R-:W-:Y:S01]  /*52b0*/  IMAD.IADD R5, R5, 0x1, R7 ;  /* 0x0000000105057824 */ /* 0x000fe200078e0207 */
[----:B------:R-:W-:Y:S02]  /*52c0*/  LOP3.LUT R43, R4, R28, R45, 0x96, !PT ;  /* 0x0000001c042b7212 */ /* 0x000fe400078e962d */
[----:B------:R-:W1:Y:S01]  /*52d0*/  LDC.64 R12, c[0x3][R12] ;  /* 0x00c000000c0c7b82 */ /* 0x000e620000000a00 */
[----:B------:R-:W-:Y:S02]  /*52e0*/  LOP3.LUT R45, R28, R45, RZ, 0x3c, !PT ;  /* 0x0000002d1c2d7212 */ /* 0x000fe400078e3cff */
[----:B------:R-:W-:Y:S01]  /*52f0*/  LOP3.LUT R14, R5, R44, R46, 0x96, !PT ;  /* 0x0000002c050e7212 */ /* 0x000fe200078e962e */
[----:B------:R-:W-:-:S03]  /*5300*/  IMAD.SHL.U32 R10, R43, 0x8, RZ ;  /* 0x000000082b0a7824 */ /* 0x000fc600078e00ff */
[C-C-:B------:R-:W-:Y:S02]  /*5310*/  SHF.R.U64 R8, R43.reuse, 0xd, R14.reuse ;  /* 0x0000000d2b087819 */ /* 0x140fe4000000120e */
[--C-:B------:R-:W-:Y:S02]  /*5320*/  SHF.R.U64 R48, R43, 0x1d, R14.reuse ;  /* 0x0000001d2b307819 */ /* 0x100fe4000000120e */
[----:B------:R-:W-:Y:S02]  /*5330*/  LOP3.LUT R10, R10, 0x7f8, RZ, 0xc0, !PT ;  /* 0x000007f80a0a7812 */ /* 0x000fe400078ec0ff */
[----:B------:R-:W-:Y:S02]  /*5340*/  LOP3.LUT R8, R8, 0x7f8, RZ, 0xc0, !PT ;  /* 0x000007f808087812 */ /* 0x000fe400078ec0ff */
[----:B------:R-:W-:Y:S02]  /*5350*/  SHF.R.U32.HI R7, RZ, 0xd, R14 ;  /* 0x0000000dff077819 */ /* 0x000fe4000001160e */
[----:B------:R-:W-:Y:S01]  /*5360*/  LOP3.LUT R48, R48, 0x7f8, RZ, 0xc0, !PT ;  /* 0x000007f830307812 */ /* 0x000fe200078ec0ff */
[----:B------:R-:W3:Y:S01]  /*5370*/  LDC.64 R10, c[0x3][R10] ;  /* 0x00c000000a0a7b82 */ /* 0x000ee20000000a00 */
[----:B------:R-:W-:-:S07]  /*5380*/  LOP3.LUT R7, R7, 0x7f8, RZ, 0xc0, !PT ;  /* 0x000007f807077812 */ /* 0x000fce00078ec0ff */
[----:B------:R-:W3:Y:S08]  /*5390*/  LDC.64 R8, c[0x3][R8+0x800] ;  /* 0x00c2000008087b82 */ /* 0x000ef00000000a00 */
[----:B------:R-:W3:Y:S01]  /*53a0*/  LDC.64 R4, c[0x3][R48+0x1000] ;  /* 0x00c4000030047b82 */ /* 0x000ee20000000a00 */
[----:B0-----:R-:W-:-:S07]  /*53b0*/  LOP3.LUT R33, R33, R39, R41, 0x96, !PT ;  /* 0x0000002721217212 */ /* 0x001fce00078e9629 */
[----:B------:R-:W0:Y:S01]  /*53c0*/  LDC.64 R6, c[0x3][R7+0x1800] ;  /* 0x00c6000007067b82 */ /* 0x000e220000000a00 */
[----:B-1----:R-:W-:Y:S02]  /*53d0*/  LOP3.LUT R52, R33, R13, RZ, 0x3c, !PT ;  /* 0x0000000d21347212 */ /* 0x002fe400078e3cff */
[----:B---3--:R-:W-:Y:S02]  /*53e0*/  LOP3.LUT R5, R5, R9, R11, 0x96, !PT ;  /* 0x0000000905057212 */ /* 0x008fe400078e960b */
[----:B------:R-:W-:Y:S02]  /*53f0*/  LOP3.LUT R49, R4, R8, R10, 0x96, !PT ;  /* 0x0000000804317212 */ /* 0x000fe400078e960a */
[----:B------:R-:W-:Y:S02]  /*5400*/  LOP3.LUT R9, R32, R38, R40, 0x96, !PT ;  /* 0x0000002620097212 */ /* 0x000fe400078e9628 */
[----:B------:R-:W-:Y:S02]  /*5410*/  SHF.R.U64 R38, R43, 0x15, R14 ;  /* 0x000000152b267819 */ /* 0x000fe4000000120e */
[----:B0-----:R-:W-:-:S02]  /*5420*/  LOP3.LUT R4, R49, R6, RZ, 0x3c, !PT ;  /* 0x0000000631047212 */ /* 0x001fc400078e3cff */
[----:B------:R-:W-:Y:S02]  /*5430*/  LOP3.LUT R40, R9, R12, RZ, 0x3c, !PT ;  /* 0x0000000c09287212 */ /* 0x000fe400078e3cff */
[----:B------:R-:W-:Y:S02]  /*5440*/  LOP3.LUT R6, R5, R7, RZ, 0x3c, !PT ;  /* 0x0000000705067212 */ /* 0x000fe400078e3cff */
[----:B------:R-:W-:Y:S02]  /*5450*/  IADD3 R4, P1, PT, RZ, -R4, RZ ;  /* 0x80000004ff047210 */ /* 0x000fe40007f3e0ff */
[----:B------:R-:W-:Y:S02]  /*5460*/  IADD3 R47, P0, PT, R40, R47, RZ ;  /* 0x0000002f282f7210 */ /* 0x000fe40007f1e0ff */
[----:B------:R-:W-:Y:S01]  /*5470*/  LOP3.LUT R9, R44, R46, RZ, 0x3c, !PT ;  /* 0x0000002e2c097212 */ /* 0x000fe200078e3cff */
[----:B------:R-:W-:Y:S01]  /*5480*/  IMAD.X R5, RZ, RZ, ~R6, P1 ;  /* 0x000000ffff057224 */ /* 0x000fe200008e0e06 */
[----:B------:R-:W-:Y:S01]  /*5490*/  SHF.R.U64 R40, R43, 0x5, R14 ;  /* 0x000000052b287819 */ /* 0x000fe2000000120e */
[----:B------:R-:W-:Y:S01]  /*54a0*/  IMAD.X R15, R52, 0x1, R15, P0 ;  /* 0x00000001340f7824 */ /* 0x000fe200000e060f */
[----:B------:R-:W-:Y:S01]  /*54b0*/  IADD3 R34, P0, PT, R45, R34, RZ ;  /* 0x000000222d227210 */ /* 0x000fe20007f1e0ff */
[----:B------:R-:W-:Y:S01]  /*54c0*/  IMAD.WIDE.U32 R4, R47, 0x9, R4 ;  /* 0x000000092f047825 */ /* 0x000fe200078e0004 */
[----:B------:R-:W-:-:S02]  /*54d0*/  SHF.R.U32.HI R32, RZ, 0x5, R14 ;  /* 0x00000005ff207819 */ /* 0x000fc4000001160e */
[----:B------:R-:W-:Y:S01]  /*54e0*/  SHF.R.U32.HI R12, RZ, 0x15, R14 ;  /* 0x00000015ff0c7819 */ /* 0x000fe2000001160e */
[----:B------:R-:W-:Y:S01]  /*54f0*/  IMAD R15, R15, 0x9, RZ ;  /* 0x000000090f0f7824 */ /* 0x000fe200078e02ff */
[----:B------:R-:W-:Y:S01]  /*5500*/  LOP3.LUT R28, R4, R34, RZ, 0x3c, !PT ;  /* 0x00000022041c7212 */ /* 0x000fe200078e3cff */
[----:B------:R-:W-:Y:S01]  /*5510*/  IMAD.X R50, R9, 0x1, R50, P0 ;  /* 0x0000000109327824 */ /* 0x000fe200000e0632 */
[----:B------:R-:W-:Y:S01]  /*5520*/  LOP3.LUT R40, R40, 0x7f8, RZ, 0xc0, !PT ;  /* 0x000007f828287812 */ /* 0x000fe200078ec0ff */
[----:B------:R-:W-:Y:S01]  /*5530*/  IMAD.IADD R15, R5, 0x1, R15 ;  /* 0x00000001050f7824 */ /* 0x000fe200078e020f */
[----:B------:R-:W-:Y:S01]  /*5540*/  LOP3.LUT R38, R38, 0x7f8, RZ, 0xc0, !PT ;  /* 0x000007f826267812 */ /* 0x000fe200078ec0ff */
[----:B------:R-:W-:Y:S01]  /*5550*/  IMAD.SHL.U32 R10, R28, 0x8, RZ ;  /* 0x000000081c0a7824 */ /* 0x000fe200078e00ff */
[----:B------:R-:W-:Y:S02]  /*5560*/  LOP3.LUT R32, R32, 0x7f8, RZ, 0xc0, !PT ;  /* 0x000007f820207812 */ /* 0x000fe400078ec0ff */
[----:B------:R-:W-:Y:S01]  /*5570*/  LOP3.LUT R15, R15, R50, RZ, 0x3c, !PT ;  /* 0x000000320f0f7212 */ /* 0x000fe200078e3cff */
[----:B------:R-:W0:Y:S01]  /*5580*/  LDC.64 R40, c[0x3][R40+0x1800] ;  /* 0x00c6000028287b82 */ /* 0x000e220000000a00 */
[----:B------:R-:W-:-:S02]  /*5590*/  LOP3.LUT R10, R10, 0x7f8, RZ, 0xc0, !PT ;  /* 0x000007f80a0a7812 */ /* 0x000fc400078ec0ff */
[C-C-:B------:R-:W-:Y:S02]  /*55a0*/  SHF.R.U64 R6, R28.reuse, 0x1d, R15.reuse ;  /* 0x0000001d1c067819 */ /* 0x140fe4000000120f */
[--C-:B------:R-:W-:Y:S02]  /*55b0*/  SHF.R.U64 R44, R28, 0xd, R15.reuse ;  /* 0x0000000d1c2c7819 */ /* 0x100fe4000000120f */
[----:B------:R-:W-:Y:S01]  /*55c0*/  SHF.R.U32.HI R9, RZ, 0xd, R15 ;  /* 0x0000000dff097819 */ /* 0x000fe2000001160f */
[----:B------:R-:W1:Y:S01]  /*55d0*/  LDC.64 R10, c[0x3][R10] ;  /* 0x00c000000a0a7b82 */ /* 0x000e620000000a00 */
[----:B------:R-:W-:Y:S02]  /*55e0*/  LOP3.LUT R6, R6, 0x7f8, RZ, 0xc0, !PT ;  /* 0x000007f806067812 */ /* 0x000fe400078ec0ff */
[----:B------:R-:W-:Y:S02]  /*55f0*/  LOP3.LUT R44, R44, 0x7f8, RZ, 0xc0, !PT ;  /* 0x000007f82c2c7812 */ /* 0x000fe400078ec0ff */
[----:B------:R-:W-:-:S02]  /*5600*/  LOP3.LUT R12, R12, 0x7f8, RZ, 0xc0, !PT ;  /* 0x000007f80c0c7812 */ /* 0x000fc400078ec0ff */
[----:B------:R-:W-:Y:S01]  /*5610*/  LOP3.LUT R9, R9, 0x7f8, RZ, 0xc0, !PT ;  /* 0x000007f809097812 */ /* 0x000fe200078ec0ff */
[----:B------:R3:W1:Y:S01]  /*5620*/  LDC.64 R4, c[0x3][R44+0x800] ;  /* 0x00c200002c047b82 */ /* 0x0006620000000a00 */
[----:B------:R-:W-:Y:S02]  /*5630*/  LOP3.LUT R34, R34, 0x89abcdef, RZ, 0x3c, !PT ;  /* 0x89abcdef22227812 */ /* 0x000fe400078e3cff */
[----:B------:R-:W-:Y:S02]  /*5640*/  LOP3.LUT R50, R50, 0x1234567, RZ, 0x3c, !PT ;  /* 0x0123456732327812 */ /* 0x000fe400078e3cff */
[----:B------:R-:W-:-:S03]  /*5650*/  SHF.R.U64 R46, R28, 0x5, R15 ;  /* 0x000000051c2e7819 */ /* 0x000fc6000000120f */
[----:B------:R-:W1:Y:S01]  /*5660*/  LDC.64 R6, c[0x3][R6+0x1000] ;  /* 0x00c4000006067b82 */ /* 0x000e620000000a00 */
[----:B---3--:R-:W-:Y:S02]  /*5670*/  SHF.R.U64 R44, R28, 0x15, R15 ;  /* 0x000000151c2c7819 */ /* 0x008fe4000000120f */
[----:B------:R-:W-:Y:S02]  /*5680*/  LOP3.LUT R46, R46, 0x7f8, RZ, 0xc0, !PT ;  /* 0x000007f82e2e7812 */ /* 0x000fe400078ec0ff */
[----:B------:R-:W-:-:S03]  /*5690*/  LOP3.LUT R44, R44, 0x7f8, RZ, 0xc0, !PT ;  /* 0x000007f82c2c7812 */ /* 0x000fc600078ec0ff */
[----:B------:R-:W0:Y:S08]  /*56a0*/  LDC.64 R38, c[0x3][R38+0x1000] ;  /* 0x00c4000026267b82 */ /* 0x000e300000000a00 */
[----:B------:R-:W0:Y:S08]  /*56b0*/  LDC.64 R32, c[0x3][R32+0x800] ;  /* 0x00c2000020207b82 */ /* 0x000e300000000a00 */
[----:B------:R-:W3:Y:S08]  /*56c0*/  LDC.64 R8, c[0x3][R9+0x1800] ;  /* 0x00c6000009087b82 */ /* 0x000ef00000000a00 */
[----:B------:R-:W4:Y:S01]  /*56d0*/  LDC.64 R12, c[0x3][R12] ;  /* 0x00c000000c0c7b82 */ /* 0x000f220000000a00 */
[----:B-1----:R-:W-:-:S02]  /*56e0*/  LOP3.LUT R45, R6, R4, R10, 0x96, !PT ;  /* 0x00000004062d7212 */ /* 0x002fc400078e960a */
[----:B------:R-:W-:Y:S02]  /*56f0*/  LOP3.LUT R5, R7, R5, R11, 0x96, !PT ;  /* 0x0000000507057212 */ /* 0x000fe400078e960b */
[----:B0-----:R-:W-:Y:S02]  /*5700*/  LOP3.LUT R47, R32, R38, R40, 0x96, !PT ;  /* 0x00000026202f7212 */ /* 0x001fe400078e9628 */
[----:B------:R-:W-:Y:S02]  /*5710*/  LOP3.LUT R33, R33, R39, R41, 0x96, !PT ;  /* 0x0000002721217212 */ /* 0x000fe400078e9629 */
[----:B------:R-:W-:Y:S02]  /*5720*/  SHF.R.U32.HI R40, RZ, 0x5, R15 ;  /* 0x00000005ff287819 */ /* 0x000fe4000001160f */
[----:B---3--:R-:W-:Y:S02]  /*5730*/  LOP3.LUT R4, R45, R8, RZ, 0x3c, !PT ;  /* 0x000000082d047212 */ /* 0x008fe400078e3cff */
[----:B------:R-:W-:Y:S01]  /*5740*/  LOP3.LUT R8, R5, R9, RZ, 0x3c, !PT ;  /* 0x0000000905087212 */ /* 0x000fe200078e3cff */
[----:B------:R-:W0:Y:S01]  /*5750*/  LDC.64 R44, c[0x3][R44+0x1000] ;  /* 0x00c400002c2c7b82 */ /* 0x000e220000000a00 */
[----:B------:R-:W-:-:S02]  /*5760*/  IADD3 R4, P1, PT, RZ, -R4, RZ ;  /* 0x80000004ff047210 */ /* 0x000fc40007f3e0ff */
[----:B------:R-:W-:Y:S02]  /*5770*/  LOP3.LUT R40, R40, 0x7f8, RZ, 0xc0, !PT ;  /* 0x000007f828287812 */ /* 0x000fe400078ec0ff */
[----:B----4-:R-:W-:Y:S01]  /*5780*/  LOP3.LUT R7, R47, R12, RZ, 0x3c, !PT ;  /* 0x0000000c2f077212 */ /* 0x010fe200078e3cff */
[----:B------:R-:W-:Y:S01]  /*5790*/  IMAD.X R5, RZ, RZ, ~R8, P1 ;  /* 0x000000ffff057224 */ /* 0x000fe200008e0e08 */
[----:B------:R-:W-:Y:S01]  /*57a0*/  LOP3.LUT R13, R33, R13, RZ, 0x3c, !PT ;  /* 0x0000000d210d7212 */ /* 0x000fe200078e3cff */
[----:B------:R-:W0:Y:S01]  /*57b0*/  LDC.64 R46, c[0x3][R46+0x1800] ;  /* 0x00c600002e2e7b82 */ /* 0x000e220000000a00 */
[----:B------:R-:W-:-:S05]  /*57c0*/  IADD3 R7, P0, PT, R7, R36, RZ ;  /* 0x0000002407077210 */ /* 0x000fca0007f1e0ff */
[----:B------:R-:W-:Y:S01]  /*57d0*/  IMAD.X R42, R13, 0x1, R42, P0 ;  /* 0x000000010d2a7824 */ /* 0x000fe200000e062a */
[----:B------:R-:W-:Y:S01]  /*57e0*/  IADD3 R35, P0, PT, -R34, R35, RZ ;  /* 0x0000002322237210 */ /* 0x000fe20007f1e1ff */
[----:B------:R-:W-:Y:S01]  /*57f0*/  IMAD.WIDE.U32 R4, R7, 0x9, R4 ;  /* 0x0000000907047825 */ /* 0x000fe200078e0004 */
[----:B------:R-:W0:Y:S03]  /*5800*/  LDC.64 R40, c[0x3][R40+0x800] ;  /* 0x00c2000028287b82 */ /* 0x000e260000000a00 */
[----:B------:R-:W-:Y:S01]  /*5810*/  IMAD R49, R42, 0x9, RZ ;  /* 0x000000092a317824 */ /* 0x000fe200078e02ff */
[----:B------:R-:W-:Y:S01]  /*5820*/  LOP3.LUT R42, R4, R35, RZ, 0x3c, !PT ;  /* 0x00000023042a7212 */ /* 0x000fe200078e3cff */
[----:B------:R-:W-:Y:S01]  /*5830*/  IMAD.X R6, R37, 0x1, ~R50, P0 ;  /* 0x0000000125067824 */ /* 0x000fe200000e0e32 */
[----:B------:R-:W-:Y:S01]  /*5840*/  SHF.R.U32.HI R4, RZ, 0x15, R15 ;  /* 0x00000015ff047819 */ /* 0x000fe2000001160f */
[----:B------:R-:W-:Y:S01]  /*5850*/  IMAD.IADD R49, R5, 0x1, R49 ;  /* 0x0000000105317824 */ /* 0x000fe200078e0231 */
[----:B------:R-:W-:Y:S01]  /*5860*/  IADD3 R0, P1, PT, -R0, R42, RZ ;  /* 0x0000002a00007210 */ /* 0x000fe20007f3e1ff */
[----:B------:R-:W-:Y:S01]  /*5870*/  IMAD.SHL.U32 R32, R42, 0x8, RZ ;  /* 0x000000082a207824 */ /* 0x000fe200078e00ff */
[----:B------:R-:W-:-:S02]  /*5880*/  LOP3.LUT R4, R4, 0x7f8, RZ, 0xc0, !PT ;  /* 0x000007f804047812 */ /* 0x000fc400078ec0ff */
[----:B------:R-:W-:Y:S02]  /*5890*/  LOP3.LUT R49, R49, R6, RZ, 0x3c, !PT ;  /* 0x0000000631317212 */ /* 0x000fe400078e3cff */
[----:B------:R-:W-:Y:S02]  /*58a0*/  LOP3.LUT R32, R32, 0x7f8, RZ, 0xc0, !PT ;  /* 0x000007f820207812 */ /* 0x000fe400078ec0ff */
[C-C-:B------:R-:W-:Y:S01]  /*58b0*/  SHF.R.U64 R6, R42.reuse, 0x5, R49.reuse ;  /* 0x000000052a067819 */ /* 0x140fe20000001231 */
[----:B------:R-:W1:Y:S01]  /*58c0*/  LDC.64 R4, c[0x3][R4] ;  /* 0x00c0000004047b82 */ /* 0x000e620000000a00 */
[--C-:B------:R-:W-:Y:S01]  /*58d0*/  SHF.R.U64 R8, R42, 0x15, R49.reuse ;  /* 0x000000152a087819 */ /* 0x100fe20000001231 */
[----:B------:R-:W-:Y:S01]  /*58e0*/  IMAD.X R30, R49, 0x1, ~R30, P1 ;  /* 0x00000001311e7824 */ /* 0x000fe200008e0e1e */
[--C-:B------:R-:W-:Y:S02]  /*58f0*/  SHF.R.U32.HI R10, RZ, 0x5, R49.reuse ;  /* 0x00000005ff0a7819 */ /* 0x100fe40000011631 */
[----:B------:R-:W-:-:S02]  /*5900*/  SHF.R.U32.HI R12, RZ, 0x15, R49 ;  /* 0x00000015ff0c7819 */ /* 0x000fc40000011631 */
[----:B------:R-:W-:Y:S01]  /*5910*/  LOP3.LUT R6, R6, 0x7f8, RZ, 0xc0, !PT ;  /* 0x000007f806067812 */ /* 0x000fe200078ec0ff */
[----:B------:R-:W3:Y:S01]  /*5920*/  LDC.64 R32, c[0x3][R32] ;  /* 0x00c0000020207b82 */ /* 0x000ee20000000a00 */
[----:B------:R-:W-:Y:S02]  /*5930*/  LOP3.LUT R8, R8, 0x7f8, RZ, 0xc0, !PT ;  /* 0x000007f808087812 */ /* 0x000fe400078ec0ff */
[----:B------:R-:W-:Y:S02]  /*5940*/  LOP3.LUT R10, R10, 0x7f8, RZ, 0xc0, !PT ;  /* 0x000007f80a0a7812 */ /* 0x000fe400078ec0ff */
[----:B------:R-:W-:Y:S02]  /*5950*/  LOP3.LUT R12, R12, 0x7f8, RZ, 0xc0, !PT ;  /* 0x000007f80c0c7812 */ /* 0x000fe400078ec0ff */
[C-C-:B------:R-:W-:Y:S01]  /*5960*/  SHF.R.U64 R34, R42.reuse, 0xd, R49.reuse ;  /* 0x0000000d2a227819 */ /* 0x140fe20000001231 */
[----:B------:R-:W4:Y:S01]  /*5970*/  LDC.64 R6, c[0x3][R6+0x1800] ;  /* 0x00c6000006067b82 */ /* 0x000f220000000a00 */
[----:B------:R-:W-:-:S02]  /*5980*/  SHF.R.U64 R36, R42, 0x1d, R49 ;  /* 0x0000001d2a247819 */ /* 0x000fc40000001231 */
[----:B------:R-:W-:Y:S02]  /*5990*/  LOP3.LUT R34, R34, 0x7f8, RZ, 0xc0, !PT ;  /* 0x000007f822227812 */ /* 0x000fe400078ec0ff */
[----:B------:R-:W-:Y:S02]  /*59a0*/  LOP3.LUT R36, R36, 0x7f8, RZ, 0xc0, !PT ;  /* 0x000007f824247812 */ /* 0x000fe400078ec0ff */
[----:B------:R-:W-:Y:S01]  /*59b0*/  SHF.R.U32.HI R38, RZ, 0xd, R49 ;  /* 0x0000000dff267819 */ /* 0x000fe20000011631 */
[----:B------:R-:W4:Y:S03]  /*59c0*/  LDC.64 R8, c[0x3][R8+0x1000] ;  /* 0x00c4000008087b82 */ /* 0x000f260000000a00 */
[----:B------:R-:W-:Y:S02]  /*59d0*/  LOP3.LUT R38, R38, 0x7f8, RZ, 0xc0, !PT ;  /* 0x000007f826267812 */ /* 0x000fe400078ec0ff */
[----:B0-----:R-:W-:-:S03]  /*59e0*/  LOP3.LUT R51, R40, R44, R46, 0x96, !PT ;  /* 0x0000002c28337212 */ /* 0x001fc600078e962e */
[----:B------:R-:W4:Y:S01]  /*59f0*/  LDC.64 R10, c[0x3][R10+0x800] ;  /* 0x00c200000a0a7b82 */ /* 0x000f220000000a00 */
[----:B------:R-:W-:-:S07]  /*5a00*/  LOP3.LUT R41, R41, R45, R47, 0x96, !PT ;  /* 0x0000002d29297212 */ /* 0x000fce00078e962f */
[----:B------:R-:W0:Y:S08]  /*5a10*/  LDC.64 R12, c[0x3][R12] ;  /* 0x00c000000c0c7b82 */ /* 0x000e300000000a00 */
[----:B------:R-:W3:Y:S01]  /*5a20*/  LDC.64 R34, c[0x3][R34+0x800] ;  /* 0x00c2000022227b82 */ /* 0x000ee20000000a00 */
[----:B-1----:R-:W-:Y:S02]  /*5a30*/  LOP3.LUT R4, R51, R4, RZ, 0x3c, !PT ;  /* 0x0000000433047212 */ /* 0x002fe400078e3cff */
[----:B------:R-:W-:-:S02]  /*5a40*/  LOP3.LUT R41, R41, R5, RZ, 0x3c, !PT ;  /* 0x0000000529297212 */ /* 0x000fc400078e3cff */
[----:B------:R-:W-:Y:S01]  /*5a50*/  IADD3 R43, P0, PT, R4, R43, RZ ;  /* 0x0000002b042b7210 */ /* 0x000fe20007f1e0ff */
[----:B------:R-:W-:Y:S02]  /*5a60*/  IMAD.MOV.U32 R4, RZ, RZ, R24 ;  /* 0x000000ffff047224 */ /* 0x000fe400078e0018 */
[----:B------:R-:W3:Y:S02]  /*5a70*/  LDC.64 R36, c[0x3][R36+0x1000] ;  /* 0x00c4000024247b82 */ /* 0x000ee40000000a00 */
[----:B------:R-:W-:-:S04]  /*5a80*/  IMAD.X R14, R41, 0x1, R14, P0 ;  /* 0x00000001290e7824 */ /* 0x000fc800000e060e */
[----:B------:R-:W-:Y:S02]  /*5a90*/  IMAD R14, R14, 0x9, RZ ;  /* 0x000000090e0e7824 */ /* 0x000fe400078e02ff */
[----:B------:R-:W1:Y:S01]  /*5aa0*/  LDC.64 R38, c[0x3][R38+0x1800] ;  /* 0x00c6000026267b82 */ /* 0x000e620000000a00 */
[----:B----4-:R-:W-:Y:S01]  /*5ab0*/  LOP3.LUT R5, R10, R8, R6, 0x96, !PT ;  /* 0x000000080a057212 */ /* 0x010fe200078e9606 */
[----:B------:R-:W-:Y:S01]  /*5ac0*/  IMAD.MOV.U32 R8, RZ, RZ, R26 ;  /* 0x000000ffff087224 */ /* 0x000fe200078e001a */
[----:B------:R-:W-:Y:S02]  /*5ad0*/  LOP3.LUT R9, R11, R9, R7, 0x96, !PT ;  /* 0x000000090b097212 */ /* 0x000fe400078e9607 */
[----:B------:R-:W-:Y:S02]  /*5ae0*/  IADD3 R26, P2, PT, R26, 0x40, RZ ;  /* 0x000000401a1a7810 */ /* 0x000fe40007f5e0ff */
[----:B0-----:R-:W-:-:S03]  /*5af0*/  LOP3.LUT R7, R5, R12, RZ, 0x3c, !PT ;  /* 0x0000000c05077212 */ /* 0x001fc600078e3cff */
[----:B------:R-:W-:Y:S01]  /*5b00*/  IMAD.X R29, RZ, RZ, R29, P2 ;  /* 0x000000ffff1d7224 */ /* 0x000fe200010e061d */
[----:B------:R-:W-:Y:S01]  /*5b10*/  LOP3.LUT R12, R9, R13, RZ, 0x3c, !PT ;  /* 0x0000000d090c7212 */ /* 0x000fe200078e3cff */
[----:B------:R-:W-:Y:S01]  /*5b20*/  IMAD.MOV.U32 R5, RZ, RZ, R31 ;  /* 0x000000ffff057224 */ /* 0x000fe200078e001f */
[----:B------:R-:W-:Y:S01]  /*5b30*/  IADD3 R28, P0, PT, R7, R28, RZ ;  /* 0x0000001c071c7210 */ /* 0x000fe20007f1e0ff */
[----:B------:R-:W-:-:S04]  /*5b40*/  IMAD.WIDE.U32 R4, R43, 0x9, R4 ;  /* 0x000000092b047825 */ /* 0x000fc800078e0004 */
[----:B------:R-:W-:Y:S01]  /*5b50*/  IMAD.X R12, R12, 0x1, R15, P0 ;  /* 0x000000010c0c7824 */ /* 0x000fe200000e060f */
[----:B------:R-:W-:Y:S01]  /*5b60*/  ISETP.GT.U32.AND P0, PT, R26, R2, PT ;  /* 0x000000021a00720c */ /* 0x000fe20003f04070 */
[----:B------:R-:W-:-:S03]  /*5b70*/  IMAD.WIDE.U32 R6, R28, 0x9, RZ ;  /* 0x000000091c067825 */ /* 0x000fc600078e00ff */
[----:B------:R-:W-:Y:S01]  /*5b80*/  ISETP.GT.U32.AND.EX P0, PT, R29, R3, PT, P0 ;  /* 0x000000031d00720c */ /* 0x000fe20003f04100 */
[----:B------:R-:W-:Y:S01]  /*5b90*/  IMAD R11, R12, 0x9, RZ ;  /* 0x000000090c0b7824 */ /* 0x000fe200078e02ff */
[----:B---3--:R-:W-:Y:S02]  /*5ba0*/  LOP3.LUT R9, R36, R34, R32, 0x96, !PT ;  /* 0x0000002224097212 */ /* 0x008fe400078e9620 */
[----:B------:R-:W-:Y:S01]  /*5bb0*/  LOP3.LUT R31, R37, R35, R33, 0x96, !PT ;  /* 0x00000023251f7212 */ /* 0x000fe200078e9621 */
[----:B------:R-:W-:Y:S01]  /*5bc0*/  IMAD.IADD R7, R7, 0x1, R11 ;  /* 0x0000000107077824 */ /* 0x000fe200078e020b */
[----:B------:R-:W-:Y:S02]  /*5bd0*/  LOP3.LUT R23, R6, R23, RZ, 0x3c, !PT ;  /* 0x0000001706177212 */ /* 0x000fe400078e3cff */
[----:B-1----:R-:W-:Y:S02]  /*5be0*/  LOP3.LUT R9, R9, R38, RZ, 0x3c, !PT ;  /* 0x0000002609097212 */ /* 0x002fe400078e3cff */
[----:B------:R-:W-:-:S02]  /*5bf0*/  LOP3.LUT R31, R31, R39, RZ, 0x3c, !PT ;  /* 0x000000271f1f7212 */ /* 0x000fc400078e3cff */
[----:B------:R-:W-:Y:S02]  /*5c00*/  IADD3 R24, P2, PT, -R9, R4, RZ ;  /* 0x0000000409187210 */ /* 0x000fe40007f5e1ff */
[----:B------:R-:W-:Y:S02]  /*5c10*/  LOP3.LUT R22, R7, R22, RZ, 0x3c, !PT ;  /* 0x0000001607167212 */ /* 0x000fe400078e3cff */
[----:B------:R-:W-:Y:S01]  /*5c20*/  IADD3.X R31, PT, PT, ~R31, R5, R14, P2, !PT ;  /* 0x000000051f1f7210 */ /* 0x000fe200017fe50e */
[----:B--2---:R-:W-:Y:S08]  /*5c30*/  @!P0 BRA `(.L_x_8) ;  /* 0xffffffb800788947 */ /* 0x004ff0000383ffff */
[----:B------:R-:W-:Y:S05]  /*5c40*/  BSYNC.RECONVERGENT B1 ;  /* 0x0000000000017941 */ /* 0x000fea0003800200 */
.L_x_7:
[----:B------:R-:W-:Y:S02]  /*5c50*/  IMAD.IADD R10, R2, 0x1, -R8 ;  /* 0x00000001020a7824 */ /* 0x000fe400078e0a08 */
[----:B------:R-:W-:Y:S02]  /*5c60*/  IMAD.MOV.U32 R4, RZ, RZ, R23 ;  /* 0x000000ffff047224 */ /* 0x000fe400078e0017 */
[----:B------:R-:W-:Y:S01]  /*5c70*/  IMAD.MOV.U32 R5, RZ, RZ, R22 ;  /* 0x000000ffff057224 */ /* 0x000fe200078e0016 */
[----:B------:R2:W-:Y:S01]  /*5c80*/  STL [R1+0x80], R10 ;  /* 0x0000800a01007387 */ /* 0x0005e20000100800 */
[----:B------:R-:W-:Y:S01]  /*5c90*/  IMAD.MOV.U32 R6, RZ, RZ, R0 ;  /* 0x000000ffff067224 */ /* 0x000fe200078e0000 */
[----:B------:R-:W-:Y:S01]  /*5ca0*/  ISETP.NE.AND P0, PT, R10, RZ, PT ;  /* 0x000000ff0a00720c */ /* 0x000fe20003f05270 */
[----:B------:R-:W-:Y:S02]  /*5cb0*/  IMAD.MOV.U32 R7, RZ, RZ, R30 ;  /* 0x000000ffff077224 */ /* 0x000fe400078e001e */
[----:B------:R-:W-:-:S02]  /*5cc0*/  IMAD.MOV.U32 R12, RZ, RZ, R24 ;  /* 0x000000ffff0c7224 */ /* 0x000fc400078e0018 */
[----:B------:R-:W-:Y:S01]  /*5cd0*/  IMAD.MOV.U32 R13, RZ, RZ, R31 ;  /* 0x000000ffff0d7224 */ /* 0x000fe200078e001f */
[----:B------:R2:W-:Y:S01]  /*5ce0*/  STL.128 [R1+0x20], R4 ;  /* 0x0000200401007387 */ /* 0x0005e20000100c00 */
[----:B------:R-:W-:Y:S02]  /*5cf0*/  IMAD.MOV.U32 R14, RZ, RZ, R27 ;  /* 0x000000ffff0e7224 */ /* 0x000fe400078e001b */
[----:B------:R-:W-:-:S05]  /*5d00*/  IMAD.MOV.U32 R15, RZ, RZ, R25 ;  /* 0x000000ffff0f7224 */ /* 0x000fca00078e0019 */
[----:B------:R2:W-:Y:S01]  /*5d10*/  STL.128 [R1+0x30], R12 ;  /* 0x0000300c01007387 */ /* 0x0005e20000100c00 */
[----:B------:R-:W-:Y:S05]  /*5d20*/  @!P0 BRA `(.L_x_9) ;  /* 0x0000000800f08947 */ /* 0x000fea0003800000 */
[----:B------:R-:W-:Y:S01]  /*5d30*/  BSSY.RECONVERGENT B1, `(.L_x_10) ;  /* 0x000000d000017945 */ /* 0x000fe20003800200 */
[----:B------:R-:W-:Y:S02]  /*5d40*/  IMAD.MOV.U32 R0, RZ, RZ, RZ ;  /* 0x000000ffff007224 */ /* 0x000fe400078e00ff */
[----:B--2---:R-:W-:-:S07]  /*5d50*/  IMAD.MOV.U32 R4, RZ, RZ, RZ ;  /* 0x000000ffff047224 */ /* 0x004fce00078e00ff */
.L_x_11:
[----:B------:R-:W-:-:S06]  /*5d60*/  IADD3 R5, PT, PT, R1, R0, R8 ;  /* 0x0000000001057210 */ /* 0x000fcc0007ffe008 */
[----:B------:R-:W2:Y:S01]  /*5d70*/  LDL.U8 R5, [R5] ;  /* 0x0000000005057983 */ /* 0x000ea20000100000 */
[----:B------:R-:W-:Y:S01]  /*5d80*/  IMAD.IADD R6, R1, 0x1, R0 ;  /* 0x0000000101067824 */ /* 0x000fe200078e0200 */
[----:B------:R-:W-:-:S04]  /*5d90*/  IADD3 R0, P0, PT, R0, 0x1, RZ ;  /* 0x0000000100007810 */ /* 0x000fc80007f1e0ff */
[----:B--2---:R0:W-:Y:S04]  /*5da0*/  STL.U8 [R6+0x40], R5 ;  /* 0x0000400506007387 */ /* 0x0041e80000100000 */
[----:B------:R-:W2:Y:S01]  /*5db0*/  LDL R10, [R1+0x80] ;  /* 0x00008000010a7983 */ /* 0x000ea20000100800 */
[----:B------:R-:W-:Y:S01]  /*5dc0*/  IMAD.X R4, RZ, RZ, R4, P0 ;  /* 0x000000ffff047224 */ /* 0x000fe200000e0604 */
[----:B--2---:R-:W-:-:S04]  /*5dd0*/  ISETP.GE.U32.AND P0, PT, R0, R10, PT ;  /* 0x0000000a0000720c */ /* 0x004fc80003f06070 */
[----:B------:R-:W-:-:S13]  /*5de0*/  ISETP.GE.U32.AND.EX P0, PT, R4, RZ, PT, P0 ;  /* 0x000000ff0400720c */ /* 0x000fda0003f06100 */
[----:B0-----:R-:W-:Y:S05]  /*5df0*/  @!P0 BRA `(.L_x_11) ;  /* 0xfffffffc00d88947 */ /* 0x001fea000383ffff */
[----:B------:R-:W-:Y:S05]  /*5e00*/  BSYNC.RECONVERGENT B1 ;  /* 0x0000000000017941 */ /* 0x000fea0003800200 */
.L_x_10:
[----:B------:R-:W-:Y:S05]  /*5e10*/  BRA `(.L_x_9) ;  /* 0x0000000800b47947 */ /* 0x000fea0003800000 */
.L_x_6:
[----:B------:R-:W-:Y:S05]  /*5e20*/  @!P0 BRA `(.L_x_12) ;  /* 0x0000000800a88947 */ /* 0x000fea0003800000 */
[----:B------:R-:W-:Y:S01]  /*5e30*/  ISETP.GE.U32.AND P0, PT, R2, 0x10, PT ;  /* 0x000000100200780c */ /* 0x000fe20003f06070 */
[----:B---3--:R-:W-:-:S03]  /*5e40*/  IMAD.MOV.U32 R14, RZ, RZ, RZ ;  /* 0x000000ffff0e7224 */ /* 0x008fc600078e00ff */
[----:B------:R-:W-:-:S13]  /*5e50*/  ISETP.GE.U32.AND.EX P0, PT, R3, RZ, PT, P0 ;  /* 0x000000ff0300720c */ /* 0x000fda0003f06100 */
[----:B------:R-:W-:Y:S05]  /*5e60*/  @!P0 BRA `(.L_x_13) ;  /* 0x0000000400308947 */ /* 0x000fea0003800000 */
[----:B------:R-:W-:Y:S01]  /*5e70*/  BSSY.RECONVERGENT B1, `(.L_x_14) ;  /* 0x000004a000017945 */ /* 0x000fe20003800200 */
[----:B----4-:R-:W-:Y:S02]  /*5e80*/  IMAD.MOV.U32 R8, RZ, RZ, RZ ;  /* 0x000000ffff087224 */ /* 0x010fe400078e00ff */
[----:B------:R-:W-:-:S07]  /*5e90*/  IMAD.MOV.U32 R0, RZ, RZ, RZ ;  /* 0x000000ffff007224 */ /* 0x000fce00078e00ff */
.L_x_15:
[C-C-:B------:R-:W-:Y:S01]  /*5ea0*/  IMAD.IADD R4, R1.reuse, 0x1, R8.reuse ;  /* 0x0000000101047824 */ /* 0x140fe200078e0208 */
[----:B------:R-:W3:Y:S05]  /*5eb0*/  LDL R9, [R1+0x80] ;  /* 0x0000800001097983 */ /* 0x000eea0000100800 */
[----:B------:R-:W4:Y:S01]  /*5ec0*/  LDL.128 R4, [R4] ;  /* 0x0000000004047983 */ /* 0x000f220000100c00 */
[----:B---3--:R-:W-:Y:S02]  /*5ed0*/  IADD3 R17, PT, PT, R1, R9, R8 ;  /* 0x0000000901117210 */ /* 0x008fe40007ffe008 */
[----:B----4-:R-:W-:-:S05]  /*5ee0*/  PRMT R10, R4, 0x7770, RZ ;  /* 0x00007770040a7816 */ /* 0x010fca00000000ff */
[----:B------:R3:W-:Y:S04]  /*5ef0*/  STL.U8 [R17+0x40], R10 ;  /* 0x0000400a11007387 */ /* 0x0007e80000100000 */
[----:B------:R-:W4:Y:S01]  /*5f00*/  LDL R9, [R1+0x80] ;  /* 0x0000800001097983 */ /* 0x000f220000100800 */
[----:B------:R-:W-:Y:S02]  /*5f10*/  PRMT R11, R4, 0x7771, RZ ;  /* 0x00007771040b7816 */ /* 0x000fe400000000ff */
[----:B----4-:R-:W-:-:S05]  /*5f20*/  IADD3 R16, PT, PT, R1, R9, R8 ;  /* 0x0000000901107210 */ /* 0x010fca0007ffe008 */
[----:B------:R4:W-:Y:S04]  /*5f30*/  STL.U8 [R16+0x41], R11 ;  /* 0x0000410b10007387 */ /* 0x0009e80000100000 */
[----:B------:R-:W5:Y:S01]  /*5f40*/  LDL R9, [R1+0x80] ;  /* 0x0000800001097983 */ /* 0x000f620000100800 */
[----:B------:R-:W-:Y:S02]  /*5f50*/  PRMT R12, R4, 0x7772, RZ ;  /* 0x00007772040c7816 */ /* 0x000fe400000000ff */
[----:B-----5:R-:W-:-:S05]  /*5f60*/  IADD3 R15, PT, PT, R1, R9, R8 ;  /* 0x00000009010f7210 */ /* 0x020fca0007ffe008 */
[----:B------:R5:W-:Y:S04]  /*5f70*/  STL.U8 [R15+0x42], R12 ;  /* 0x0000420c0f007387 */ /* 0x000be80000100000 */
[----:B------:R-:W2:Y:S01]  /*5f80*/  LDL R13, [R1+0x80] ;  /* 0x00008000010d7983 */ /* 0x000ea20000100800 */
[----:B------:R-:W-:Y:S02]  /*5f90*/  PRMT R9, R4, 0x7773, RZ ;  /* 0x0000777304097816 */ /* 0x000fe400000000ff */
[----:B--2---:R-:W-:-:S05]  /*5fa0*/  IADD3 R14, PT, PT, R1, R13, R8 ;  /* 0x0000000d010e7210 */ /* 0x004fca0007ffe008 */
[----:B------:R2:W-:Y:S04]  /*5fb0*/  STL.U8 [R14+0x43], R9 ;  /* 0x000043090e007387 */ /* 0x0005e80000100000 */
[----:B------:R-:W4:Y:S01]  /*5fc0*/  LDL R4, [R1+0x80] ;  /* 0x0000800001047983 */ /* 0x000f220000100800 */
[----:B---3--:R-:W-:Y:S02]  /*5fd0*/  PRMT R10, R5, 0x7770, RZ ;  /* 0x00007770050a7816 */ /* 0x008fe400000000ff */
[----:B----4-:R-:W-:-:S05]  /*5fe0*/  IADD3 R13, PT, PT, R1, R4, R8 ;  /* 0x00000004010d7210 */ /* 0x010fca0007ffe008 */
[----:B------:R3:W-:Y:S04]  /*5ff0*/  STL.U8 [R13+0x44], R10 ;  /* 0x0000440a0d007387 */ /* 0x0007e80000100000 */
[----:B------:R-:W4:Y:S01]  /*6000*/  LDL R4, [R1+0x80] ;  /* 0x0000800001047983 */ /* 0x000f220000100800 */
[----:B------:R-:W-:Y:S02]  /*6010*/  PRMT R11, R5, 0x7771, RZ ;  /* 0x00007771050b7816 */ /* 0x000fe400000000ff */
[----:B----4-:R-:W-:-:S05]  /*6020*/  IADD3 R16, PT, PT, R1, R4, R8 ;  /* 0x0000000401107210 */ /* 0x010fca0007ffe008 */
[----:B------:R4:W-:Y:S04]  /*6030*/  STL.U8 [R16+0x45], R11 ;  /* 0x0000450b10007387 */ /* 0x0009e80000100000 */
[----:B-----5:R-:W5:Y:S01]  /*6040*/  LDL R12, [R1+0x80] ;  /* 0x00008000010c7983 */ /* 0x020f620000100800 */
[----:B------:R-:W-:Y:S02]  /*6050*/  PRMT R4, R5, 0x7772, RZ ;  /* 0x0000777205047816 */ /* 0x000fe400000000ff */
[----:B-----5:R-:W-:-:S05]  /*6060*/  IADD3 R15, PT, PT, R1, R12, R8 ;  /* 0x0000000c010f7210 */ /* 0x020fca0007ffe008 */
[----:B------:R5:W-:Y:S04]  /*6070*/  STL.U8 [R15+0x46], R4 ;  /* 0x000046040f007387 */ /* 0x000be80000100000 */
[----:B------:R-:W3:Y:S01]  /*6080*/  LDL R12, [R1+0x80] ;  /* 0x00008000010c7983 */ /* 0x000ee20000100800 */
[----:B--2---:R-:W-:Y:S02]  /*6090*/  PRMT R9, R5, 0x7773, RZ ;  /* 0x0000777305097816 */ /* 0x004fe400000000ff */
[----:B---3--:R-:W-:-:S05]  /*60a0*/  IADD3 R14, PT, PT, R1, R12, R8 ;  /* 0x0000000c010e7210 */ /* 0x008fca0007ffe008 */
[----:B------:R2:W-:Y:S04]  /*60b0*/  STL.U8 [R14+0x47], R9 ;  /* 0x000047090e007387 */ /* 0x0005e80000100000 */
[----:B------:R-:W3:Y:S01]  /*60c0*/  LDL R5, [R1+0x80] ;  /* 0x0000800001057983 */ /* 0x000ee20000100800 */
[----:B------:R-:W-:Y:S02]  /*60d0*/  PRMT R10, R6, 0x7770, RZ ;  /* 0x00007770060a7816 */ /* 0x000fe400000000ff */
[----:B---3--:R-:W-:-:S05]  /*60e0*/  IADD3 R13, PT, PT, R1, R5, R8 ;  /* 0x00000005010d7210 */ /* 0x008fca0007ffe008 */
[----:B------:R3:W-:Y:S04]  /*60f0*/  STL.U8 [R13+0x48], R10 ;  /* 0x0000480a0d007387 */ /* 0x0007e80000100000 */
[----:B----4-:R-:W4:Y:S01]  /*6100*/  LDL R11, [R1+0x80] ;  /* 0x00008000010b7983 */ /* 0x010f220000100800 */
[----:B------:R-:W-:Y:S02]  /*6110*/  PRMT R5, R6, 0x7771, RZ ;  /* 0x0000777106057816 */ /* 0x000fe400000000ff */
[----:B----4-:R-:W-:-:S05]  /*6120*/  IADD3 R12, PT, PT, R1, R11, R8 ;  /* 0x0000000b010c7210 */ /* 0x010fca0007ffe008 */
[----:B------:R4:W-:Y:S04]  /*6130*/  STL.U8 [R12+0x49], R5 ;  /* 0x000049050c007387 */ /* 0x0009e80000100000 */
[----:B------:R-:W2:Y:S01]  /*6140*/  LDL R11, [R1+0x80] ;  /* 0x00008000010b7983 */ /* 0x000ea20000100800 */
[----:B-----5:R-:W-:Y:S02]  /*6150*/  PRMT R4, R6, 0x7772, RZ ;  /* 0x0000777206047816 */ /* 0x020fe400000000ff */
[----:B--2---:R-:W-:-:S05]  /*6160*/  IADD3 R15, PT, PT, R1, R11, R8 ;  /* 0x0000000b010f7210 */ /* 0x004fca0007ffe008 */
[----:B------:R2:W-:Y:S04]  /*6170*/  STL.U8 [R15+0x4a], R4 ;  /* 0x00004a040f007387 */ /* 0x0005e80000100000 */
[----:B------:R-:W5:Y:S01]  /*6180*/  LDL R11, [R1+0x80] ;  /* 0x00008000010b7983 */ /* 0x000f620000100800 */
[----:B------:R-:W-:Y:S02]  /*6190*/  PRMT R9, R6, 0x7773, RZ ;  /* 0x0000777306097816 */ /* 0x000fe400000000ff */
[----:B-----5:R-:W-:-:S05]  /*61a0*/  IADD3 R14, PT, PT, R1, R11, R8 ;  /* 0x0000000b010e7210 */ /* 0x020fca0007ffe008 */
[----:B------:R5:W-:Y:S04]  /*61b0*/  STL.U8 [R14+0x4b], R9 ;  /* 0x00004b090e007387 */ /* 0x000be80000100000 */
[----:B---3--:R-:W3:Y:S01]  /*61c0*/  LDL R10, [R1+0x80] ;  /* 0x00008000010a7983 */ /* 0x008ee20000100800 */
[----:B------:R-:W-:Y:S02]  /*61d0*/  PRMT R6, R7, 0x7770, RZ ;  /* 0x0000777007067816 */ /* 0x000fe400000000ff */
[----:B---3--:R-:W-:-:S05]  /*61e0*/  IADD3 R13, PT, PT, R1, R10, R8 ;  /* 0x0000000a010d7210 */ /* 0x008fca0007ffe008 */
[----:B------:R3:W-:Y:S04]  /*61f0*/  STL.U8 [R13+0x4c], R6 ;  /* 0x00004c060d007387 */ /* 0x0007e80000100000 */
[----:B------:R-:W2:Y:S01]  /*6200*/  LDL R10, [R1+0x80] ;  /* 0x00008000010a7983 */ /* 0x000ea20000100800 */
[----:B----4-:R-:W-:Y:S02]  /*6210*/  PRMT R5, R7, 0x7771, RZ ;  /* 0x0000777107057816 */ /* 0x010fe400000000ff */
[----:B--2---:R-:W-:-:S05]  /*6220*/  IADD3 R12, PT, PT, R1, R10, R8 ;  /* 0x0000000a010c7210 */ /* 0x004fca0007ffe008 */
[----:B------:R4:W-:Y:S04]  /*6230*/  STL.U8 [R12+0x4d], R5 ;  /* 0x00004d050c007387 */ /* 0x0009e80000100000 */
[----:B------:R-:W2:Y:S01]  /*6240*/  LDL R10, [R1+0x80] ;  /* 0x00008000010a7983 */ /* 0x000ea20000100800 */
[----:B------:R-:W-:Y:S02]  /*6250*/  PRMT R4, R7, 0x7772, RZ ;  /* 0x0000777207047816 */ /* 0x000fe400000000ff */
[----:B--2---:R-:W-:-:S05]  /*6260*/  IADD3 R11, PT, PT, R1, R10, R8 ;  /* 0x0000000a010b7210 */ /* 0x004fca0007ffe008 */
[----:B------:R4:W-:Y:S04]  /*6270*/  STL.U8 [R11+0x4e], R4 ;  /* 0x00004e040b007387 */ /* 0x0009e80000100000 */
[----:B-----5:R-:W3:Y:S01]  /*6280*/  LDL R9, [R1+0x80] ;  /* 0x0000800001097983 */ /* 0x020ee20000100800 */
[----:B------:R-:W-:Y:S02]  /*6290*/  PRMT R7, R7, 0x7773, RZ ;  /* 0x0000777307077816 */ /* 0x000fe400000000ff */
[----:B---3--:R-:W-:Y:S02]  /*62a0*/  IADD3 R6, PT, PT, R1, R9, R8 ;  /* 0x0000000901067210 */ /* 0x008fe40007ffe008 */
[----:B------:R-:W-:-:S03]  /*62b0*/  IADD3 R8, P0, PT, R8, 0x10, RZ ;  /* 0x0000001008087810 */ /* 0x000fc60007f1e0ff */
[----:B------:R4:W-:Y:S02]  /*62c0*/  STL.U8 [R6+0x4f], R7 ;  /* 0x00004f0706007387 */ /* 0x0009e40000100000 */
[----:B------:R-:W-:Y:S01]  /*62d0*/  IMAD.X R0, RZ, RZ, R0, P0 ;  /* 0x000000ffff007224 */ /* 0x000fe200000e0600 */
[----:B------:R-:W-:-:S04]  /*62e0*/  ISETP.NE.U32.AND P0, PT, R8, UR25, PT ;  /* 0x0000001908007c0c */ /* 0x000fc8000bf05070 */
[----:B------:R-:W-:-:S13]  /*62f0*/  ISETP.NE.AND.EX P0, PT, R0, R3, PT, P0 ;  /* 0x000000030000720c */ /* 0x000fda0003f05300 */
[----:B----4-:R-:W-:Y:S05]  /*6300*/  @P0 BRA `(.L_x_15) ;  /* 0xfffffff800e40947 */ /* 0x010fea000383ffff */
[----:B01----:R-:W-:Y:S05]  /*6310*/  BSYNC.RECONVERGENT B1 ;  /* 0x0000000000017941 */ /* 0x003fea0003800200 */
.L_x_14:
[----:B------:R-:W-:-:S07]  /*6320*/  IMAD.U32 R14, RZ, RZ, UR25 ;  /* 0x00000019ff0e7e24 */ /* 0x000fce000f8e00ff */
.L_x_13:
        /* <DEDUP_REMOVED lines=10> */
[----:B----4-:R-:W3:Y:S01]  /*63d0*/  LDL R4, [R1+0x80] ;  /* 0x0000800001047983 */ /* 0x010ee20000100800 */
[----:B------:R-:W-:-:S05]  /*63e0*/  IMAD.IADD R12, R1, 0x1, R14 ;  /* 0x00000001010c7824 */ /* 0x000fca00078e020e */
[----:B------:R-:W4:Y:S01]  /*63f0*/  LDL.U8 R0, [R12] ;  /* 0x000000000c007983 */ /* 0x000f220000100000 */
[----:B---3--:R-:W-:-:S05]  /*6400*/  IADD3 R9, PT, PT, R1, R4, R14 ;  /* 0x0000000401097210 */ /* 0x008fca0007ffe00e */
[----:B----4-:R3:W-:Y:S04]  /*6410*/  STL.U8 [R9+0x40], R0 ;  /* 0x0000400009007387 */ /* 0x0107e80000100000 */
[----:B------:R-:W4:Y:S04]  /*6420*/  LDL R6, [R1+0x80] ;  /* 0x0000800001067983 */ /* 0x000f280000100800 */
[----:B------:R-:W5:Y:S01]  /*6430*/  LDL.U8 R4, [R12+0x1] ;  /* 0x000001000c047983 */ /* 0x000f620000100000 */
[----:B----4-:R-:W-:-:S05]  /*6440*/  IADD3 R7, PT, PT, R1, R6, R14 ;  /* 0x0000000601077210 */ /* 0x010fca0007ffe00e */
[----:B-----5:R4:W-:Y:S04]  /*6450*/  STL.U8 [R7+0x41], R4 ;  /* 0x0000410407007387 */ /* 0x0209e80000100000 */
[----:B------:R-:W5:Y:S04]  /*6460*/  LDL R6, [R1+0x80] ;  /* 0x0000800001067983 */ /* 0x000f680000100800 */
[----:B------:R-:W2:Y:S01]  /*6470*/  LDL.U8 R5, [R12+0x2] ;  /* 0x000002000c057983 */ /* 0x000ea20000100000 */
[----:B-----5:R-:W-:-:S05]  /*6480*/  IADD3 R10, PT, PT, R1, R6, R14 ;  /* 0x00000006010a7210 */ /* 0x020fca0007ffe00e */
[----:B--2---:R2:W-:Y:S04]  /*6490*/  STL.U8 [R10+0x42], R5 ;  /* 0x000042050a007387 */ /* 0x0045e80000100000 */
[----:B------:R-:W5:Y:S04]  /*64a0*/  LDL R8, [R1+0x80] ;  /* 0x0000800001087983 */ /* 0x000f680000100800 */
[----:B------:R-:W3:Y:S01]  /*64b0*/  LDL.U8 R6, [R12+0x3] ;  /* 0x000003000c067983 */ /* 0x000ee20000100000 */
[----:B-----5:R-:W-:-:S05]  /*64c0*/  IADD3 R11, PT, PT, R1, R8, R14 ;  /* 0x00000008010b7210 */ /* 0x020fca0007ffe00e */
[----:B---3--:R3:W-:Y:S04]  /*64d0*/  STL.U8 [R11+0x43], R6 ;  /* 0x000043060b007387 */ /* 0x0087e80000100000 */
        /* <DEDUP_REMOVED lines=13> */
[----:B------:R-:W3:Y:S01]  /*65b0*/  LDL.U8 R6, [R12+0x7] ;  /* 0x000007000c067983 */ /* 0x000ee20000100000 */
[----:B----4-:R-:W-:Y:S01]  /*65c0*/  IADD3 R7, PT, PT, R1, R8, R14 ;  /* 0x0000000801077210 */ /* 0x010fe20007ffe00e */
[----:B------:R-:W-:-:S04]  /*65d0*/  VIADD R14, R14, 0x8 ;  /* 0x000000080e0e7836 */ /* 0x000fc80000000000 */
[----:B---3--:R2:W-:Y:S03]  /*65e0*/  STL.U8 [R7+0x47], R6 ;  /* 0x0000470607007387 */ /* 0x0085e60000100000 */
.L_x_16:
        /* <DEDUP_REMOVED lines=8> */
[----:B--2-4-:R-:W2:Y:S01]  /*6670*/  LDL R4, [R1+0x80] ;  /* 0x0000800001047983 */ /* 0x014ea20000100800 */
[----:B------:R-:W-:-:S05]  /*6680*/  IMAD.IADD R11, R1, 0x1, R14 ;  /* 0x00000001010b7824 */ /* 0x000fca00078e020e */
[----:B------:R-:W3:Y:S01]  /*6690*/  LDL.U8 R0, [R11] ;  /* 0x000000000b007983 */ /* 0x000ee20000100000 */
[----:B--2---:R-:W-:-:S05]  /*66a0*/  IADD3 R7, PT, PT, R1, R4, R14 ;  /* 0x0000000401077210 */ /* 0x004fca0007ffe00e */
[----:B---3--:R2:W-:Y:S04]  /*66b0*/  STL.U8 [R7+0x40], R0 ;  /* 0x0000400007007387 */ /* 0x0085e80000100000 */
[----:B------:R-:W3:Y:S04]  /*66c0*/  LDL R6, [R1+0x80] ;  /* 0x0000800001067983 */ /* 0x000ee80000100800 */
[----:B------:R-:W4:Y:S01]  /*66d0*/  LDL.U8 R4, [R11+0x1] ;  /* 0x000001000b047983 */ /* 0x000f220000100000 */
[----:B---3--:R-:W-:-:S05]  /*66e0*/  IADD3 R9, PT, PT, R1, R6, R14 ;  /* 0x0000000601097210 */ /* 0x008fca0007ffe00e */
[----:B----4-:R3:W-:Y:S04]  /*66f0*/  STL.U8 [R9+0x41], R4 ;  /* 0x0000410409007387 */ /* 0x0107e80000100000 */
[----:B------:R-:W4:Y:S04]  /*6700*/  LDL R6, [R1+0x80] ;  /* 0x0000800001067983 */ /* 0x000f280000100800 */
[----:B------:R-:W5:Y:S01]  /*6710*/  LDL.U8 R5, [R11+0x2] ;  /* 0x000002000b057983 */ /* 0x000f620000100000 */
[----:B----4-:R-:W-:-:S05]  /*6720*/  IADD3 R10, PT, PT, R1, R6, R14 ;  /* 0x00000006010a7210 */ /* 0x010fca0007ffe00e */
[----:B-----5:R3:W-:Y:S04]  /*6730*/  STL.U8 [R10+0x42], R5 ;  /* 0x000042050a007387 */ /* 0x0207e80000100000 */
[----:B------:R-:W2:Y:S04]  /*6740*/  LDL R8, [R1+0x80] ;  /* 0x0000800001087983 */ /* 0x000ea80000100800 */
[----:B------:R-:W4:Y:S01]  /*6750*/  LDL.U8 R6, [R11+0x3] ;  /* 0x000003000b067983 */ /* 0x000f220000100000 */
[----:B--2---:R-:W-:Y:S01]  /*6760*/  IADD3 R7, PT, PT, R1, R8, R14 ;  /* 0x0000000801077210 */ /* 0x004fe20007ffe00e */
[----:B------:R-:W-:-:S04]  /*6770*/  VIADD R14, R14, 0x4 ;  /* 0x000000040e0e7836 */ /* 0x000fc80000000000 */
[----:B----4-:R3:W-:Y:S03]  /*6780*/  STL.U8 [R7+0x43], R6 ;  /* 0x0000430607007387 */ /* 0x0107e60000100000 */
.L_x_17:
[----:B------:R-:W-:Y:S05]  /*6790*/  BRA.U !UP1, `(.L_x_12) ;  /* 0x00000001094c7547 */ /* 0x000fea000b800000 */
[----:B--234-:R-:W2:Y:S01]  /*67a0*/  LDL R4, [R1+0x80] ;  /* 0x0000800001047983 */ /* 0x01cea20000100800 */
[----:B------:R-:W-:-:S05]  /*67b0*/  IMAD.IADD R8, R1, 0x1, R14 ;  /* 0x0000000101087824 */ /* 0x000fca00078e020e */
[----:B------:R-:W3:Y:S01]  /*67c0*/  LDL.U8 R0, [R8] ;  /* 0x0000000008007983 */ /* 0x000ee20000100000 */
[----:B------:R-:W-:-:S04]  /*67d0*/  UISETP.NE.U32.AND UP0, UPT, UR23, 0x1, UPT ;  /* 0x000000011700788c */ /* 0x000fc8000bf05070 */
[----:B------:R-:W-:Y:S01]  /*67e0*/  UISETP.NE.AND.EX UP0, UPT, URZ, URZ, UPT, UP0 ;  /* 0x000000ffff00728c */ /* 0x000fe2000bf05300 */
[----:B--2---:R-:W-:-:S05]  /*67f0*/  IADD3 R5, PT, PT, R1, R4, R14 ;  /* 0x0000000401057210 */ /* 0x004fca0007ffe00e */
[----:B---3--:R2:W-:Y:S03]  /*6800*/  STL.U8 [R5+0x40], R0 ;  /* 0x0000400005007387 */ /* 0x0085e60000100000 */
[----:B------:R-:W-:Y:S05]  /*6810*/  BRA.U !UP0, `(.L_x_12) ;  /* 0x00000001082c7547 */ /* 0x000fea000b800000 */
[----:B------:R-:W3:Y:S04]  /*6820*/  LDL R4, [R1+0x80] ;  /* 0x0000800001047983 */ /* 0x000ee80000100800 */
[----:B--2---:R-:W2:Y:S01]  /*6830*/  LDL.U8 R0, [R8+0x1] ;  /* 0x0000010008007983 */ /* 0x004ea20000100000 */
[----:B------:R-:W-:-:S04]  /*6840*/  UISETP.NE.U32.AND UP0, UPT, UR23, 0x2, UPT ;  /* 0x000000021700788c */ /* 0x000fc8000bf05070 */
[----:B------:R-:W-:-:S06]  /*6850*/  UISETP.NE.AND.EX UP0, UPT, URZ, URZ, UPT, UP0 ;  /* 0x000000ffff00728c */ /* 0x000fcc000bf05300 */
[----:B------:R-:W-:Y:S02]  /*6860*/  PLOP3.LUT P0, PT, PT, PT, UP0, 0x80, 0x8 ;  /* 0x000000000008781c */ /* 0x000fe40003f0f008 */
[----:B---3--:R-:W-:-:S05]  /*6870*/  IADD3 R7, PT, PT, R1, R4, R14 ;  /* 0x0000000401077210 */ /* 0x008fca0007ffe00e */
[----:B--2---:R2:W-:Y:S06]  /*6880*/  STL.U8 [R7+0x41], R0 ;  /* 0x0000410007007387 */ /* 0x0045ec0000100000 */
[----:B------:R-:W3:Y:S04]  /*6890*/  @P0 LDL R6, [R1+0x80] ;  /* 0x0000800001060983 */ /* 0x000ee80000100800 */
[----:B------:R-:W4:Y:S01]  /*68a0*/  @P0 LDL.U8 R4, [R8+0x2] ;  /* 0x0000020008040983 */ /* 0x000f220000100000 */
[----:B---3--:R-:W-:-:S05]  /*68b0*/  @P0 IADD3 R5, PT, PT, R1, R6, R14 ;  /* 0x0000000601050210 */ /* 0x008fca0007ffe00e */
[----:B----4-:R2:W-:Y:S02]  /*68c0*/  @P0 STL.U8 [R5+0x42], R4 ;  /* 0x0000420405000387 */ /* 0x0105e40000100000 */
.L_x_12:
[----:B--234-:R-:W2:Y:S02]  /*68d0*/  LDL R5, [R1+0x80] ;  /* 0x0000800001057983 */ /* 0x01cea40000100800 */
[----:B--2---:R-:W-:-:S07]  /*68e0*/  IMAD.IADD R10, R5, 0x1, R2 ;  /* 0x00000001050a7824 */ /* 0x004fce00078e0202 */
.L_x_9:
[----:B01----:R-:W-:Y:S05]  /*68f0*/  BSYNC.RECONVERGENT B0 ;  /* 0x0000000000007941 */ /* 0x003fea0003800200 */
.L_x_5:
[----:B------:R-:W-:Y:S02]  /*6900*/  VIADD R0, R10, 0x1 ;  /* 0x000000010a007836 */ /* 0x000fe40000000000 */
[----:B--2---:R-:W-:Y:S02]  /*6910*/  IMAD.MOV.U32 R5, RZ, RZ, 0x1 ;  /* 0x00000001ff057424 */ /* 0x004fe400078e00ff */
[----:B------:R-:W-:Y:S01]  /*6920*/  IMAD.IADD R10, R1, 0x1, R10 ;  /* 0x00000001010a7824 */ /* 0x000fe200078e020a */
[----:B------:R0:W-:Y:S04]  /*6930*/  STL [R1+0x80], R0 ;  /* 0x0000800001007387 */ /* 0x0001e80000100800 */
[----:B------:R0:W-:Y:S04]  /*6940*/  STL.U8 [R10+0x40], R5 ;  /* 0x000040050a007387 */ /* 0x0001e80000100000 */
[----:B------:R-:W2:Y:S01]  /*6950*/  LDL R4, [R1+0x80] ;  /* 0x0000800001047983 */ /* 0x000ea20000100800 */
[----:B------:R-:W-:Y:S01]  /*6960*/  BSSY.RECONVERGENT B0, `(.L_x_18) ;  /* 0x0000036000007945 */ /* 0x000fe20003800200 */
[----:B--2---:R-:W-:-:S04]  /*6970*/  ISETP.GT.U32.AND P0, PT, R4, 0x3f, PT ;  /* 0x0000003f0400780c */ /* 0x004fc80003f04070 */
[----:B------:R-:W-:-:S13]  /*6980*/  ISETP.GT.U32.AND.EX P0, PT, RZ, RZ, PT, P0 ;  /* 0x000000ffff00720c */ /* 0x000fda0003f04100 */
[----:B0-----:R-:W-:Y:S05]  /*6990*/  @P0 BRA `(.L_x_19) ;  /* 0x0000000000c80947 */ /* 0x001fea0003800000 */
[C---:B------:R-:W-:Y:S01]  /*69a0*/  ISETP.GT.U32.AND P0, PT, R4.reuse, 0x38, PT ;  /* 0x000000380400780c */ /* 0x040fe20003f04070 */
[----:B------:R-:W-:Y:S01]  /*69b0*/  BSSY.RECONVERGENT B1, `(.L_x_20) ;  /* 0x0000018000017945 */ /* 0x000fe20003800200 */
[----:B------:R-:W-:-:S04]  /*69c0*/  IADD3 R7, PT, PT, -R4, 0x40, RZ ;  /* 0x0000004004077810 */ /* 0x000fc80007ffe1ff */
[----:B------:R-:W-:-:S04]  /*69d0*/  LOP3.LUT R9, R7, 0x7, RZ, 0xc0, !PT ;  /* 0x0000000707097812 */ /* 0x000fc800078ec0ff */
[----:B------:R-:W-:-:S04]  /*69e0*/  ISETP.NE.U32.AND P1, PT, R9, RZ, PT ;  /* 0x000000ff0900720c */ /* 0x000fc80003f25070 */
[----:B------:R-:W-:Y:S01]  /*69f0*/  ISETP.NE.AND.EX P1, PT, RZ, RZ, PT, P1 ;  /* 0x000000ffff00720c */ /* 0x000fe20003f25310 */
[----:B------:R-:W-:-:S12]  /*6a00*/  @P0 BRA `(.L_x_21) ;  /* 0x0000000000480947 */ /* 0x000fd80003800000 */
[----:B------:R-:W-:Y:S01]  /*6a10*/  LOP3.LUT R8, R7, 0x78, RZ, 0xc0, !PT ;  /* 0x0000007807087812 */ /* 0x000fe200078ec0ff */
[----:B------:R-:W-:Y:S02]  /*6a20*/  IMAD.MOV.U32 R5, RZ, RZ, RZ ;  /* 0x000000ffff057224 */ /* 0x000fe400078e00ff */
[----:B------:R-:W-:-:S07]  /*6a30*/  IMAD.MOV.U32 R6, RZ, RZ, RZ ;  /* 0x000000ffff067224 */ /* 0x000fce00078e00ff */
.L_x_22:
[----:B0-----:R-:W-:Y:S01]  /*6a40*/  IMAD.IADD R0, R1, 0x1, R4 ;  /* 0x0000000101007824 */ /* 0x001fe200078e0204 */
[----:B------:R-:W-:Y:S01]  /*6a50*/  IADD3 R5, P0, PT, R5, 0x8, RZ ;  /* 0x0000000805057810 */ /* 0x000fe20007f1e0ff */
[----:B------:R-:W-:-:S03]  /*6a60*/  VIADD R4, R4, 0x8 ;  /* 0x0000000804047836 */ /* 0x000fc60000000000 */
[----:B------:R0:W-:Y:S01]  /*6a70*/  STL.U8 [R0+0x40], RZ ;  /* 0x000040ff00007387 */ /* 0x0001e20000100000 */
[----:B------:R-:W-:Y:S01]  /*6a80*/  IMAD.X R6, RZ, RZ, R6, P0 ;  /* 0x000000ffff067224 */ /* 0x000fe200000e0606 */
[----:B------:R-:W-:Y:S02]  /*6a90*/  ISETP.NE.U32.AND P0, PT, R5, R8, PT ;  /* 0x000000080500720c */ /* 0x000fe40003f05070 */
[----:B------:R0:W-:Y:S02]  /*6aa0*/  STL.U8 [R0+0x41], RZ ;  /* 0x000041ff00007387 */ /* 0x0001e40000100000 */
[----:B------:R-:W-:Y:S02]  /*6ab0*/  ISETP.NE.AND.EX P0, PT, R6, RZ, PT, P0 ;  /* 0x000000ff0600720c */ /* 0x000fe40003f05300 */
[----:B------:R0:W-:Y:S04]  /*6ac0*/  STL.U8 [R0+0x42], RZ ;  /* 0x000042ff00007387 */ /* 0x0001e80000100000 */
[----:B------:R0:W-:Y:S04]  /*6ad0*/  STL.U8 [R0+0x43], RZ ;  /* 0x000043ff00007387 */ /* 0x0001e80000100000 */
[----:B------:R0:W-:Y:S04]  /*6ae0*/  STL.U8 [R0+0x44], RZ ;  /* 0x000044ff00007387 */ /* 0x0001e80000100000 */
[----:B------:R0:W-:Y:S04]  /*6af0*/  STL.U8 [R0+0x45], RZ ;  /* 0x000045ff00007387 */ /* 0x0001e80000100000 */
[----:B------:R0:W-:Y:S04]  /*6b00*/  STL.U8 [R0+0x46], RZ ;  /* 0x000046ff00007387 */ /* 0x0001e80000100000 */
[----:B------:R0:W-:Y:S01]  /*6b10*/  STL.U8 [R0+0x47], RZ ;  /* 0x000047ff00007387 */ /* 0x0001e20000100000 */
[----:B------:R-:W-:Y:S05]  /*6b20*/  @P0 BRA `(.L_x_22) ;  /* 0xfffffffc00c40947 */ /* 0x000fea000383ffff */
.L_x_21:
[----:B------:R-:W-:Y:S05]  /*6b30*/  BSYNC.RECONVERGENT B1 ;  /* 0x0000000000017941 */ /* 0x000fea0003800200 */
.L_x_20:
[----:B------:R-:W-:Y:S05]  /*6b40*/  @!P1 BRA `(.L_x_19) ;  /* 0x00000000005c9947 */ /* 0x000fea0003800000 */
[----:B------:R-:W-:Y:S02]  /*6b50*/  ISETP.GE.U32.AND P0, PT, R9, 0x4, PT ;  /* 0x000000040900780c */ /* 0x000fe40003f06070 */
[----:B------:R-:W-:Y:S02]  /*6b60*/  LOP3.LUT R5, R7, 0x3, RZ, 0xc0, !PT ;  /* 0x0000000307057812 */ /* 0x000fe400078ec0ff */
[----:B------:R-:W-:Y:S02]  /*6b70*/  ISETP.GE.U32.AND.EX P0, PT, RZ, RZ, PT, P0 ;  /* 0x000000ffff00720c */ /* 0x000fe40003f06100 */
[----:B------:R-:W-:-:S04]  /*6b80*/  ISETP.NE.U32.AND P1, PT, R5, RZ, PT ;  /* 0x000000ff0500720c */ /* 0x000fc80003f25070 */
[----:B------:R-:W-:-:S07]  /*6b90*/  ISETP.NE.AND.EX P1, PT, RZ, RZ, PT, P1 ;  /* 0x000000ffff00720c */ /* 0x000fce0003f25310 */
[----:B0-----:R-:W-:Y:S02]  /*6ba0*/  @P0 IMAD.IADD R0, R1, 0x1, R4 ;  /* 0x0000000101000824 */ /* 0x001fe400078e0204 */
[----:B------:R-:W-:-:S03]  /*6bb0*/  @P0 VIADD R4, R4, 0x4 ;  /* 0x0000000404040836 */ /* 0x000fc60000000000 */
[----:B------:R1:W-:Y:S04]  /*6bc0*/  @P0 STL.U8 [R0+0x40], RZ ;  /* 0x000040ff00000387 */ /* 0x0003e80000100000 */
[----:B------:R1:W-:Y:S04]  /*6bd0*/  @P0 STL.U8 [R0+0x41], RZ ;  /* 0x000041ff00000387 */ /* 0x0003e80000100000 */
[----:B------:R1:W-:Y:S04]  /*6be0*/  @P0 STL.U8 [R0+0x42], RZ ;  /* 0x000042ff00000387 */ /* 0x0003e80000100000 */
[----:B------:R1:W-:Y:S01]  /*6bf0*/  @P0 STL.U8 [R0+0x43], RZ ;  /* 0x000043ff00000387 */ /* 0x0003e20000100000 */
[----:B------:R-:W-:Y:S05]  /*6c00*/  @!P1 BRA `(.L_x_19) ;  /* 0x00000000002c9947 */ /* 0x000fea0003800000 */
[----:B------:R-:W-:Y:S02]  /*6c10*/  ISETP.NE.U32.AND P0, PT, R5, 0x1, PT ;  /* 0x000000010500780c */ /* 0x000fe40003f05070 */
[----:B-1----:R-:W-:Y:S02]  /*6c20*/  LOP3.LUT R0, R7, 0x1, RZ, 0xc0, !PT ;  /* 0x0000000107007812 */ /* 0x002fe400078ec0ff */
[----:B------:R-:W-:Y:S02]  /*6c30*/  ISETP.NE.AND.EX P0, PT, RZ, RZ, PT, P0 ;  /* 0x000000ffff00720c */ /* 0x000fe40003f05300 */
[----:B------:R-:W-:-:S04]  /*6c40*/  ISETP.NE.U32.AND P1, PT, R0, 0x1, PT ;  /* 0x000000010000780c */ /* 0x000fc80003f25070 */
[----:B------:R-:W-:-:S07]  /*6c50*/  ISETP.NE.U32.AND.EX P1, PT, RZ, RZ, PT, P1 ;  /* 0x000000ffff00720c */ /* 0x000fce0003f25110 */
[----:B------:R-:W-:Y:S02]  /*6c60*/  @P0 IMAD.IADD R0, R1, 0x1, R4 ;  /* 0x0000000101000824 */ /* 0x000fe400078e0204 */
[----:B------:R-:W-:-:S03]  /*6c70*/  @P0 VIADD R4, R4, 0x2 ;  /* 0x0000000204040836 */ /* 0x000fc60000000000 */
[----:B------:R2:W-:Y:S01]  /*6c80*/  @P0 STL.U8 [R0+0x40], RZ ;  /* 0x000040ff00000387 */ /* 0x0005e20000100000 */
[----:B------:R-:W-:-:S03]  /*6c90*/  @!P1 IMAD.IADD R4, R1, 0x1, R4 ;  /* 0x0000000101049824 */ /* 0x000fc600078e0204 */
[----:B------:R2:W-:Y:S04]  /*6ca0*/  @P0 STL.U8 [R0+0x41], RZ ;  /* 0x000041ff00000387 */ /* 0x0005e80000100000 */
[----:B------:R2:W-:Y:S02]  /*6cb0*/  @!P1 STL.U8 [R4+0x40], RZ ;  /* 0x000040ff04009387 */ /* 0x0005e40000100000 */
.L_x_19:
[----:B------:R-:W-:Y:S05]  /*6cc0*/  BSYNC.RECONVERGENT B0 ;  /* 0x0000000000007941 */ /* 0x000fea0003800200 */
.L_x_18:
[----:B------:R-:W3:Y:S04]  /*6cd0*/  LDL R22, [R1+0x80] ;  /* 0x0000800001167983 */ /* 0x000ee80000100800 */
[----:B------:R-:W4:Y:S04]  /*6ce0*/  LDL.128 R28, [R1+0x70] ;  /* 0x00007000011c7983 */ /* 0x000f280000100c00 */
[----:B------:R0:W5:Y:S04]  /*6cf0*/  LDL.64 R24, [R1+0x30] ;  /* 0x0000300001187983 */ /* 0x0001680000100a00 */
[----:B--2---:R2:W5:Y:S04]  /*6d00*/  LDL.128 R4, [R1+0x20] ;  /* 0x0000200001047983 */ /* 0x0045680000100c00 */
[----:B------:R2:W5:Y:S04]  /*6d10*/  LDL.128 R8, [R1+0x40] ;  /* 0x0000400001087983 */ /* 0x0005680000100c00 */
[----:B------:R2:W5:Y:S04]  /*6d20*/  LDL.128 R12, [R1+0x50] ;  /* 0x00005000010c7983 */ /* 0x0005680000100c00 */
[----:B------:R2:W5:Y:S01]  /*6d30*/  LDL.128 R16, [R1+0x60] ;  /* 0x0000600001107983 */ /* 0x0005620000100c00 */
[----:B------:R-:W-:Y:S01]  /*6d40*/  BSSY.RECONVERGENT B0, `(.L_x_23) ;  /* 0x0000462000007945 */ /* 0x000fe20003800200 */
[----:B---3--:R-:W-:Y:S01]  /*6d50*/  ISETP.GE.U32.AND P0, PT, R22, 0x39, PT ;  /* 0x000000391600780c */ /* 0x008fe20003f06070 */
[----:B----4-:R-:W-:-:S02]  /*6d60*/  IMAD.MOV.U32 R26, RZ, RZ, R28 ;  /* 0x000000ffff1a7224 */ /* 0x010fc400078e001c */
[----:B01----:R-:W-:-:S10]  /*6d70*/  IMAD.MOV.U32 R0, RZ, RZ, R29 ;  /* 0x000000ffff007224 */ /* 0x003fd400078e001d */
[----:B--2---:R-:W-:Y:S05]  /*6d80*/  @!P0 BRA `(.L_x_24) ;  /* 0x0000004400748947 */ /* 0x004fea0003800000 */
[----:B-----5:R-:W-:Y:S01]  /*6d90*/  LOP3.LUT R48, R8, R24, RZ, 0x3c, !PT ;  /* 0x0000001808307212 */ /* 0x020fe200078e3cff */
[----:B------:R0:W-:Y:S01]  /*6da0*/  STL.128 [R1+0x40], RZ ;  /* 0x000040ff01007387 */ /* 0x0001e20000100c00 */
[----:B------:R-:W-:-:S03]  /*6db0*/  LOP3.LUT R49, R9, R25, RZ, 0x3c, !PT ;  /* 0x0000001909317212 */ /* 0x000fc600078e3cff */
[C---:B------:R-:W-:Y:S01]  /*6dc0*/  IMAD.SHL.U32 R27, R48.reuse, 0x8, RZ ;  /* 0x00000008301b7824 */ /* 0x040fe200078e00ff */
[C-C-:B------:R-:W-:Y:S01]  /*6dd0*/  SHF.R.U64 R32, R48.reuse, 0xd, R49.reuse ;  /* 0x0000000d30207819 */ /* 0x140fe20000001231 */
[----:B------:R0:W-:Y:S01]  /*6de0*/  STL.128 [R1+0x50], RZ ;  /* 0x000050ff01007387 */ /* 0x0001e20000100c00 */
[--C-:B------:R-:W-:Y:S02]  /*6df0*/  SHF.R.U64 R34, R48, 0x1d, R49.reuse ;  /* 0x0000001d30227819 */ /* 0x100fe40000001231 */
[----:B------:R-:W-:Y:S01]  /*6e00*/  SHF.R.U32.HI R36, RZ, 0xd, R49 ;  /* 0x0000000dff247819 */ /* 0x000fe20000011631 */
[----:B------:R0:W-:Y:S01]  /*6e10*/  STL.128 [R1+0x60], RZ ;  /* 0x000060ff01007387 */ /* 0x0001e20000100c00 */
[----:B------:R-:W-:Y:S02]  /*6e20*/  LOP3.LUT R32, R32, 0x7f8, RZ, 0xc0, !PT ;  /* 0x000007f820207812 */ /* 0x000fe400078ec0ff */
[----:B------:R-:W-:Y:S01]  /*6e30*/  LOP3.LUT R34, R34, 0x7f8, RZ, 0xc0, !PT ;  /* 0x000007f822227812 */ /* 0x000fe200078ec0ff */
[----:B------:R0:W-:Y:S01]  /*6e40*/  STL.64 [R1+0x70], RZ ;  /* 0x000070ff01007387 */ /* 0x0001e20000100a00 */
[----:B------:R-:W-:-:S02]  /*6e50*/  LOP3.LUT R27, R27, 0x7f8, RZ, 0xc0, !PT ;  /* 0x000007f81b1b7812 */ /* 0x000fc400078ec0ff */
[----:B------:R-:W-:Y:S01]  /*6e60*/  LOP3.LUT R36, R36, 0x7f8, RZ, 0xc0, !PT ;  /* 0x000007f824247812 */ /* 0x000fe200078ec0ff */
[----:B------:R-:W1:Y:S01]  /*6e70*/  LDC.64 R32, c[0x3][R32+0x800] ;  /* 0x00c2000020207b82 */ /* 0x000e620000000a00 */
[C-C-:B------:R-:W-:Y:S02]  /*6e80*/  SHF.R.U64 R46, R48.reuse, 0x5, R49.reuse ;  /* 0x00000005302e7819 */ /* 0x140fe40000001231 */
[--C-:B------:R-:W-:Y:S02]  /*6e90*/  SHF.R.U64 R44, R48, 0x15, R49.reuse ;  /* 0x00000015302c7819 */ /* 0x100fe40000001231 */
[--C-:B------:R-:W-:Y:S02]  /*6ea0*/  SHF.R.U32.HI R50, RZ, 0x5, R49.reuse ;  /* 0x00000005ff327819 */ /* 0x100fe40000011631 */
[----:B------:R-:W-:Y:S01]  /*6eb0*/  SHF.R.U32.HI R40, RZ, 0x15, R49 ;  /* 0x00000015ff287819 */ /* 0x000fe20000011631 */
[----:B------:R-:W1:Y:S01]  /*6ec0*/  LDC.64 R28, c[0x3][R27] ;  /* 0x00c000001b1c7b82 */ /* 0x000e620000000a00 */
[----:B------:R-:W-:-:S02]  /*6ed0*/  LOP3.LUT R46, R46, 0x7f8, RZ, 0xc0, !PT ;  /* 0x000007f82e2e7812 */ /* 0x000fc400078ec0ff */
[----:B------:R-:W-:Y:S02]  /*6ee0*/  LOP3.LUT R44, R44, 0x7f8, RZ, 0xc0, !PT ;  /* 0x000007f82c2c7812 */ /* 0x000fe400078ec0ff */
[----:B------:R-:W-:Y:S02]  /*6ef0*/  LOP3.LUT R50, R50, 0x7f8, RZ, 0xc0, !PT ;  /* 0x000007f832327812 */ /* 0x000fe400078ec0ff */
[----:B------:R-:W-:Y:S01]  /*6f00*/  LOP3.LUT R40, R40, 0x7f8, RZ, 0xc0, !PT ;  /* 0x000007f828287812 */ /* 0x000fe200078ec0ff */
[----:B------:R-:W1:Y:S08]  /*6f10*/  LDC.64 R34, c[0x3][R34+0x1000] ;  /* 0x00c4000022227b82 */ /* 0x000e700000000a00 */
[----:B------:R-:W2:Y:S08]  /*6f20*/  LDC.64 R36, c[0x3][R36+0x1800] ;  /* 0x00c6000024247b82 */ /* 0x000eb00000000a00 */
[----:B------:R-:W3:Y:S08]  /*6f30*/  LDC.64 R46, c[0x3][R46+0x1800] ;  /* 0x00c600002e2e7b82 */ /* 0x000ef00000000a00 */
[----:B------:R-:W3:Y:S08]  /*6f40*/  LDC.64 R44, c[0x3][R44+0x1000] ;  /* 0x00c400002c2c7b82 */ /* 0x000ef00000000a00 */
[----:B------:R-:W4:Y:S01]  /*6f50*/  LDC.64 R40, c[0x3][R40] ;  /* 0x00c0000028287b82 */ /* 0x000f220000000a00 */
[----:B-1----:R-:W-:-:S02]  /*6f60*/  LOP3.LUT R23, R34, R32, R28, 0x96, !PT ;  /* 0x0000002022177212 */ /* 0x002fc400078e961c */
[----:B------:R-:W-:-:S05]  /*6f70*/  LOP3.LUT R29, R35, R33, R29, 0x96, !PT ;  /* 0x00000021231d7212 */ /* 0x000fca00078e961d */
[----:B------:R-:W3:Y:S01]  /*6f80*/  LDC.64 R32, c[0x3][R50+0x800] ;  /* 0x00c2000032207b82 */ /* 0x000ee20000000a00 */
[----:B--2---:R-:W-:Y:S02]  /*6f90*/  LOP3.LUT R23, R23, R36, RZ, 0x3c, !PT ;  /* 0x0000002417177212 */ /* 0x004fe400078e3cff */
[----:B------:R-:W-:Y:S02]  /*6fa0*/  LOP3.LUT R28, R29, R37, RZ, 0x3c, !PT ;  /* 0x000000251d1c7212 */ /* 0x000fe400078e3cff */
[----:B------:R-:W-:-:S04]  /*6fb0*/  IADD3 R23, P0, PT, -R23, R4, RZ ;  /* 0x0000000417177210 */ /* 0x000fc80007f1e1ff */
[----:B------:R-:W-:Y:S01]  /*6fc0*/  LOP3.LUT R23, R23, R10, RZ, 0x3c, !PT ;  /* 0x0000000a17177212 */ /* 0x000fe200078e3cff */
[----:B------:R-:W-:-:S04]  /*6fd0*/  IMAD.X R28, R5, 0x1, ~R28, P0 ;  /* 0x00000001051c7824 */ /* 0x000fc800000e0e1c */
[----:B------:R-:W-:Y:S01]  /*6fe0*/  IMAD.SHL.U32 R34, R23, 0x8, RZ ;  /* 0x0000000817227824 */ /* 0x000fe200078e00ff */
[----:B------:R-:W-:-:S04]  /*6ff0*/  LOP3.LUT R29, R28, R11, RZ, 0x3c, !PT ;  /* 0x0000000b1c1d7212 */ /* 0x000fc800078e3cff */
[C-C-:B------:R-:W-:Y:S02]  /*7000*/  SHF.R.U64 R36, R23.reuse, 0xd, R29.reuse ;  /* 0x0000000d17247819 */ /* 0x140fe4000000121d */
[--C-:B------:R-:W-:Y:S02]  /*7010*/  SHF.R.U64 R38, R23, 0x1d, R29.reuse ;  /* 0x0000001d17267819 */ /* 0x100fe4000000121d */
[----:B------:R-:W-:Y:S02]  /*7020*/  SHF.R.U32.HI R43, RZ, 0xd, R29 ;  /* 0x0000000dff2b7819 */ /* 0x000fe4000001161d */
[----:B------:R-:W-:Y:S02]  /*7030*/  LOP3.LUT R34, R34, 0x7f8, RZ, 0xc0, !PT ;  /* 0x000007f822227812 */ /* 0x000fe400078ec0ff */
[----:B------:R-:W-:Y:S02]  /*7040*/  LOP3.LUT R36, R36, 0x7f8, RZ, 0xc0, !PT ;  /* 0x000007f824247812 */ /* 0x000fe400078ec0ff */
[----:B------:R-:W-:-:S02]  /*7050*/  LOP3.LUT R38, R38, 0x7f8, RZ, 0xc0, !PT ;  /* 0x000007f826267812 */ /* 0x000fc400078ec0ff */
[----:B------:R-:W-:Y:S01]  /*7060*/  LOP3.LUT R43, R43, 0x7f8, RZ, 0xc0, !PT ;  /* 0x000007f82b2b7812 */ /* 0x000fe200078ec0ff */
[----:B------:R-:W1:Y:S01]  /*7070*/  LDC.64 R34, c[0x3][R34] ;  /* 0x00c0000022227b82 */ /* 0x000e620000000a00 */
[----:B------:R-:W-:-:S04]  /*7080*/  SHF.R.U32.HI R52, RZ, 0x5, R29 ;  /* 0x00000005ff347819 */ /* 0x000fc8000001161d */
[----:B------:R-:W-:-:S03]  /*7090*/  LOP3.LUT R52, R52, 0x7f8, RZ, 0xc0, !PT ;  /* 0x000007f834347812 */ /* 0x000fc600078ec0ff */
[----:B------:R-:W1:Y:S01]  /*70a0*/  LDC.64 R36, c[0x3][R36+0x800] ;  /* 0x00c2000024247b82 */ /* 0x000e620000000a00 */
[----:B---3--:R-:W-:Y:S02]  /*70b0*/  LOP3.LUT R51, R32, R44, R46, 0x96, !PT ;  /* 0x0000002c20337212 */ /* 0x008fe400078e962e */
[----:B------:R-:W-:-:S05]  /*70c0*/  LOP3.LUT R45, R33, R45, R47, 0x96, !PT ;  /* 0x0000002d212d7212 */ /* 0x000fca00078e962f */
[----:B------:R-:W1:Y:S01]  /*70d0*/  LDC.64 R38, c[0x3][R38+0x1000] ;  /* 0x00c4000026267b82 */ /* 0x000e620000000a00 */
[----:B----4-:R-:W-:Y:S02]  /*70e0*/  LOP3.LUT R33, R51, R40, RZ, 0x3c, !PT ;  /* 0x0000002833217212 */ /* 0x010fe400078e3cff */
[----:B------:R-:W-:Y:S02]  /*70f0*/  LOP3.LUT R28, R45, R41, RZ, 0x3c, !PT ;  /* 0x000000292d1c7212 */ /* 0x000fe400078e3cff */
[C-C-:B------:R-:W-:Y:S02]  /*7100*/  SHF.R.U64 R46, R23.reuse, 0x5, R29.reuse ;  /* 0x00000005172e7819 */ /* 0x140fe4000000121d */
[----:B------:R-:W-:Y:S01]  /*7110*/  SHF.R.U64 R44, R23, 0x15, R29 ;  /* 0x00000015172c7819 */ /* 0x000fe2000000121d */
[----:B------:R-:W2:Y:S01]  /*7120*/  LDC.64 R42, c[0x3][R43+0x1800] ;  /* 0x00c600002b2a7b82 */ /* 0x000ea20000000a00 */
[----:B------:R-:W-:Y:S02]  /*7130*/  LOP3.LUT R46, R46, 0x7f8, RZ, 0xc0, !PT ;  /* 0x000007f82e2e7812 */ /* 0x000fe400078ec0ff */
[----:B------:R-:W-:-:S02]  /*7140*/  LOP3.LUT R44, R44, 0x7f8, RZ, 0xc0, !PT ;  /* 0x000007f82c2c7812 */ /* 0x000fc400078ec0ff */
[----:B------:R-:W-:-:S03]  /*7150*/  SHF.R.U32.HI R40, RZ, 0x15, R29 ;  /* 0x00000015ff287819 */ /* 0x000fc6000001161d */
[----:B------:R-:W3:Y:S01]  /*7160*/  LDC.64 R46, c[0x3][R46+0x1800] ;  /* 0x00c600002e2e7b82 */ /* 0x000ee20000000a00 */
[----:B------:R-:W-:-:S07]  /*7170*/  LOP3.LUT R40, R40, 0x7f8, RZ, 0xc0, !PT ;  /* 0x000007f828287812 */ /* 0x000fce00078ec0ff */
[----:B------:R-:W3:Y:S08]  /*7180*/  LDC.64 R44, c[0x3][R44+0x1000] ;  /* 0x00c400002c2c7b82 */ /* 0x000ef00000000a00 */
[----:B------:R-:W4:Y:S01]  /*7190*/  LDC.64 R40, c[0x3][R40] ;  /* 0x00c0000028287b82 */ /* 0x000f220000000a00 */
[----:B-1----:R-:W-:Y:S02]  /*71a0*/  LOP3.LUT R27, R38, R36, R34, 0x96, !PT ;  /* 0x00000024261b7212 */ /* 0x002fe400078e9622 */
[----:B------:R-:W-:-:S02]  /*71b0*/  LOP3.LUT R35, R39, R37, R35, 0x96, !PT ;  /* 0x0000002527237212 */ /* 0x000fc400078e9623 */
[----:B--2---:R-:W-:Y:S02]  /*71c0*/  LOP3.LUT R32, R27, R42, RZ, 0x3c, !PT ;  /* 0x0000002a1b207212 */ /* 0x004fe400078e3cff */
[----:B------:R-:W-:Y:S02]  /*71d0*/  LOP3.LUT R42, R35, R43, RZ, 0x3c, !PT ;  /* 0x0000002b232a7212 */ /* 0x000fe400078e3cff */
[----:B------:R-:W-:Y:S02]  /*71e0*/  IADD3 R27, P0, PT, R33, R6, RZ ;  /* 0x00000006211b7210 */ /* 0x000fe40007f1e0ff */
[----:B------:R-:W-:-:S03]  /*71f0*/  IADD3 R32, P1, PT, RZ, -R32, RZ ;  /* 0x80000020ff207210 */ /* 0x000fc60007f3e0ff */
[----:B------:R-:W-:Y:S02]  /*7200*/  IMAD.X R28, R28, 0x1, R7, P0 ;  /* 0x000000011c1c7824 */ /* 0x000fe400000e0607 */
[----:B------:R-:W-:Y:S02]  /*7210*/  IMAD.X R33, RZ, RZ, ~R42, P1 ;  /* 0x000000ffff217224 */ /* 0x000fe400008e0e2a */
[----:B------:R-:W-:Y:S02]  /*7220*/  IMAD R35, R28, 0x5, RZ ;  /* 0x000000051c237824 */ /* 0x000fe400078e02ff */
[----:B------:R-:W-:-:S04]  /*7230*/  IMAD.WIDE.U32 R32, R27, 0x5, R32 ;  /* 0x000000051b207825 */ /* 0x000fc800078e0020 */
[----:B------:R-:W-:Y:S01]  /*7240*/  IMAD.IADD R28, R33, 0x1, R35 ;  /* 0x00000001211c7824 */ /* 0x000fe200078e0223 */
[----:B------:R-:W-:Y:S02]  /*7250*/  LOP3.LUT R27, R32, R12, RZ, 0x3c, !PT ;  /* 0x0000000c201b7212 */ /* 0x000fe400078e3cff */
[----:B------:R1:W3:Y:S02]  /*7260*/  LDC.64 R32, c[0x3][R52+0x800] ;  /* 0x00c2000034207b82 */ /* 0x0002e40000000a00 */
[----:B------:R-:W-:Y:S01]  /*7270*/  LOP3.LUT R28, R28, R13, RZ, 0x3c, !PT ;  /* 0x0000000d1c1c7212 */ /* 0x000fe200078e3cff */
[----:B------:R-:W-:-:S03]  /*7280*/  IMAD.SHL.U32 R50, R27, 0x8, RZ ;  /* 0x000000081b327824 */ /* 0x000fc600078e00ff */
[C-C-:B------:R-:W-:Y:S02]  /*7290*/  SHF.R.U64 R36, R27.reuse, 0xd, R28.reuse ;  /* 0x0000000d1b247819 */ /* 0x140fe4000000121c */
[--C-:B------:R-:W-:Y:S02]  /*72a0*/  SHF.R.U64 R38, R27, 0x1d, R28.reuse ;  /* 0x0000001d1b267819 */ /* 0x100fe4000000121c */
[----:B------:R-:W-:Y:S02]  /*72b0*/  SHF.R.U32.HI R43, RZ, 0xd, R28 ;  /* 0x0000000dff2b7819 */ /* 0x000fe4000001161c */
[----:B------:R-:W-:Y:S02]  /*72c0*/  LOP3.LUT R36, R36, 0x7f8, RZ, 0xc0, !PT ;  /* 0x000007f824247812 */ /* 0x000fe400078ec0ff */
[----:B------:R-:W-:Y:S02]  /*72d0*/  LOP3.LUT R38, R38, 0x7f8, RZ, 0xc0, !PT ;  /* 0x000007f826267812 */ /* 0x000fe400078ec0ff */
[----:B------:R-:W-:-:S02]  /*72e0*/  LOP3.LUT R50, R50, 0x7f8, RZ, 0xc0, !PT ;  /* 0x000007f832327812 */ /* 0x000fc400078ec0ff */
[----:B------:R-:W-:Y:S01]  /*72f0*/  LOP3.LUT R43, R43, 0x7f8, RZ, 0xc0, !PT ;  /* 0x000007f82b2b7812 */ /* 0x000fe200078ec0ff */
[----:B------:R-:W2:Y:S01]  /*7300*/  LDC.64 R36, c[0x3][R36+0x800] ;  /* 0x00c2000024247b82 */ /* 0x000ea20000000a00 */
[----:B-1----:R-:W-:-:S04]  /*7310*/  SHF.R.U32.HI R52, RZ, 0x5, R28 ;  /* 0x00000005ff347819 */ /* 0x002fc8000001161c */
[----:B------:R-:W-:-:S03]  /*7320*/  LOP3.LUT R52, R52, 0x7f8, RZ, 0xc0, !PT ;  /* 0x000007f834347812 */ /* 0x000fc600078ec0ff */
[----:B------:R-:W2:Y:S08]  /*7330*/  LDC.64 R34, c[0x3][R50] ;  /* 0x00c0000032227b82 */ /* 0x000eb00000000a00 */
[----:B------:R-:W2:Y:S08]  /*7340*/  LDC.64 R38, c[0x3][R38+0x1000] ;  /* 0x00c4000026267b82 */ /* 0x000eb00000000a00 */
[----:B------:R-:W1:Y:S01]  /*7350*/  LDC.64 R42, c[0x3][R43+0x1800] ;  /* 0x00c600002b2a7b82 */ /* 0x000e620000000a00 */
[----:B---3--:R-:W-:-:S02]  /*7360*/  LOP3.LUT R47, R33, R45, R47, 0x96, !PT ;  /* 0x0000002d212f7212 */ /* 0x008fc400078e962f */
[----:B------:R-:W-:Y:S02]  /*7370*/  LOP3.LUT R51, R32, R44, R46, 0x96, !PT ;  /* 0x0000002c20337212 */ /* 0x000fe400078e962e */
[----:B------:R-:W-:Y:S02]  /*7380*/  SHF.R.U64 R46, R27, 0x15, R28 ;  /* 0x000000151b2e7819 */ /* 0x000fe4000000121c */
[----:B----4-:R-:W-:Y:S02]  /*7390*/  LOP3.LUT R45, R51, R40, RZ, 0x3c, !PT ;  /* 0x00000028332d7212 */ /* 0x010fe400078e3cff */
[----:B------:R-:W-:Y:S02]  /*73a0*/  LOP3.LUT R46, R46, 0x7f8, RZ, 0xc0, !PT ;  /* 0x000007f82e2e7812 */ /* 0x000fe400078ec0ff */
[----:B--2---:R-:W-:Y:S02]  /*73b0*/  LOP3.LUT R33, R38, R36, R34, 0x96, !PT ;  /* 0x0000002426217212 */ /* 0x004fe400078e9622 */
[----:B------:R-:W-:-:S02]  /*73c0*/  LOP3.LUT R35, R39, R37, R35, 0x96, !PT ;  /* 0x0000002527237212 */ /* 0x000fc400078e9623 */
[----:B------:R-:W-:Y:S02]  /*73d0*/  LOP3.LUT R34, R47, R41, RZ, 0x3c, !PT ;  /* 0x000000292f227212 */ /* 0x000fe400078e3cff */
[----:B------:R-:W-:Y:S01]  /*73e0*/  IADD3 R37, P0, PT, R45, R48, RZ ;  /* 0x000000302d257210 */ /* 0x000fe20007f1e0ff */
[----:B------:R-:W2:Y:S01]  /*73f0*/  LDC.64 R46, c[0x3][R46+0x1000] ;  /* 0x00c400002e2e7b82 */ /* 0x000ea20000000a00 */
[----:B-1----:R-:W-:Y:S02]  /*7400*/  LOP3.LUT R32, R33, R42, RZ, 0x3c, !PT ;  /* 0x0000002a21207212 */ /* 0x002fe400078e3cff */
[----:B------:R-:W-:Y:S01]  /*7410*/  LOP3.LUT R42, R35, R43, RZ, 0x3c, !PT ;  /* 0x0000002b232a7212 */ /* 0x000fe200078e3cff */
[----:B------:R-:W-:Y:S01]  /*7420*/  IMAD.X R49, R34, 0x1, R49, P0 ;  /* 0x0000000122317824 */ /* 0x000fe200000e0631 */
[----:B------:R-:W-:Y:S02]  /*7430*/  IADD3 R32, P1, PT, RZ, -R32, RZ ;  /* 0x80000020ff207210 */ /* 0x000fe40007f3e0ff */
[----:B------:R-:W-:Y:S01]  /*7440*/  SHF.R.U64 R48, R27, 0x5, R28 ;  /* 0x000000051b307819 */ /* 0x000fe2000000121c */
[----:B------:R-:W-:-:S02]  /*7450*/  IMAD R49, R49, 0x5, RZ ;  /* 0x0000000531317824 */ /* 0x000fc400078e02ff */
[----:B------:R-:W-:Y:S01]  /*7460*/  IMAD.X R33, RZ, RZ, ~R42, P1 ;  /* 0x000000ffff217224 */ /* 0x000fe200008e0e2a */
[----:B------:R-:W-:Y:S02]  /*7470*/  LOP3.LUT R48, R48, 0x7f8, RZ, 0xc0, !PT ;  /* 0x000007f830307812 */ /* 0x000fe400078ec0ff */
[----:B------:R-:W-:Y:S01]  /*7480*/  SHF.R.U32.HI R42, RZ, 0x15, R28 ;  /* 0x00000015ff2a7819 */ /* 0x000fe2000001161c */
[----:B------:R-:W-:-:S03]  /*7490*/  IMAD.WIDE.U32 R32, R37, 0x5, R32 ;  /* 0x0000000525207825 */ /* 0x000fc600078e0020 */
[----:B------:R-:W-:Y:S01]  /*74a0*/  LOP3.LUT R42, R42, 0x7f8, RZ, 0xc0, !PT ;  /* 0x000007f82a2a7812 */ /* 0x000fe200078ec0ff */
[----:B------:R-:W-:Y:S01]  /*74b0*/  IMAD.IADD R34, R33, 0x1, R49 ;  /* 0x0000000121227824 */ /* 0x000fe200078e0231 */
[----:B------:R-:W-:Y:S01]  /*74c0*/  LOP3.LUT R41, R32, R14, RZ, 0x3c, !PT ;  /* 0x0000000e20297212 */ /* 0x000fe200078e3cff */
[----:B------:R-:W2:Y:S03]  /*74d0*/  LDC.64 R48, c[0x3][R48+0x1800] ;  /* 0x00c6000030307b82 */ /* 0x000ea60000000a00 */
[----:B------:R-:W-:Y:S01]  /*74e0*/  LOP3.LUT R40, R34, R15, RZ, 0x3c, !PT ;  /* 0x0000000f22287212 */ /* 0x000fe200078e3cff */
[----:B------:R-:W-:-:S03]  /*74f0*/  IMAD.SHL.U32 R50, R41, 0x8, RZ ;  /* 0x0000000829327824 */ /* 0x000fc600078e00ff */
[C-C-:B------:R-:W-:Y:S01]  /*7500*/  SHF.R.U64 R36, R41.reuse, 0xd, R40.reuse ;  /* 0x0000000d29247819 */ /* 0x140fe20000001228 */
[----:B------:R1:W2:Y:S01]  /*7510*/  LDC.64 R32, c[0x3][R52+0x800] ;  /* 0x00c2000034207b82 */ /* 0x0002a20000000a00 */
[--C-:B------:R-:W-:Y:S02]  /*7520*/  SHF.R.U64 R38, R41, 0x1d, R40.reuse ;  /* 0x0000001d29267819 */ /* 0x100fe40000001228 */
[----:B------:R-:W-:Y:S02]  /*7530*/  SHF.R.U32.HI R45, RZ, 0xd, R40 ;  /* 0x0000000dff2d7819 */ /* 0x000fe40000011628 */
[----:B------:R-:W-:Y:S02]  /*7540*/  LOP3.LUT R36, R36, 0x7f8, RZ, 0xc0, !PT ;  /* 0x000007f824247812 */ /* 0x000fe400078ec0ff */
[----:B------:R-:W-:Y:S01]  /*7550*/  LOP3.LUT R38, R38, 0x7f8, RZ, 0xc0, !PT ;  /* 0x000007f826267812 */ /* 0x000fe200078ec0ff */
[----:B------:R-:W3:Y:S01]  /*7560*/  LDC.64 R42, c[0x3][R42] ;  /* 0x00c000002a2a7b82 */ /* 0x000ee20000000a00 */
[----:B------:R-:W-:-:S02]  /*7570*/  LOP3.LUT R50, R50, 0x7f8, RZ, 0xc0, !PT ;  /* 0x000007f832327812 */ /* 0x000fc400078ec0ff */
[----:B------:R-:W-:Y:S02]  /*7580*/  LOP3.LUT R45, R45, 0x7f8, RZ, 0xc0, !PT ;  /* 0x000007f82d2d7812 */ /* 0x000fe400078ec0ff */
[----:B-1----:R-:W-:-:S03]  /*7590*/  SHF.R.U32.HI R52, RZ, 0x5, R40 ;  /* 0x00000005ff347819 */ /* 0x002fc60000011628 */
[----:B------:R-:W1:Y:S01]  /*75a0*/  LDC.64 R34, c[0x3][R50] ;  /* 0x00c0000032227b82 */ /* 0x000e620000000a00 */
[----:B------:R-:W-:-:S07]  /*75b0*/  LOP3.LUT R52, R52, 0x7f8, RZ, 0xc0, !PT ;  /* 0x000007f834347812 */ /* 0x000fce00078ec0ff */
[----:B------:R-:W1:Y:S08]  /*75c0*/  LDC.64 R36, c[0x3][R36+0x800] ;  /* 0x00c2000024247b82 */ /* 0x000e700000000a00 */
[----:B------:R-:W1:Y:S08]  /*75d0*/  LDC.64 R38, c[0x3][R38+0x1000] ;  /* 0x00c4000026267b82 */ /* 0x000e700000000a00 */
[----:B------:R-:W4:Y:S01]  /*75e0*/  LDC.64 R44, c[0x3][R45+0x1800] ;  /* 0x00c600002d2c7b82 */ /* 0x000f220000000a00 */
[----:B--2---:R-:W-:-:S02]  /*75f0*/  LOP3.LUT R47, R33, R47, R49, 0x96, !PT ;  /* 0x0000002f212f7212 */ /* 0x004fc400078e9631 */
[----:B------:R-:W-:Y:S02]  /*7600*/  LOP3.LUT R51, R32, R46, R48, 0x96, !PT ;  /* 0x0000002e20337212 */ /* 0x000fe400078e9630 */
[----:B------:R-:W-:Y:S02]  /*7610*/  SHF.R.U64 R48, R41, 0x5, R40 ;  /* 0x0000000529307819 */ /* 0x000fe40000001228 */
[----:B---3--:R-:W-:Y:S02]  /*7620*/  LOP3.LUT R46, R47, R43, RZ, 0x3c, !PT ;  /* 0x0000002b2f2e7212 */ /* 0x008fe400078e3cff */
[----:B------:R-:W-:-:S06]  /*7630*/  LOP3.LUT R48, R48, 0x7f8, RZ, 0xc0, !PT ;  /* 0x000007f830307812 */ /* 0x000fcc00078ec0ff */
[----:B------:R-:W2:Y:S01]  /*7640*/  LDC.64 R48, c[0x3][R48+0x1800] ;  /* 0x00c6000030307b82 */ /* 0x000ea20000000a00 */
[----:B-1----:R-:W-:Y:S02]  /*7650*/  LOP3.LUT R33, R38, R36, R34, 0x96, !PT ;  /* 0x0000002426217212 */ /* 0x002fe400078e9622 */
[----:B------:R-:W-:Y:S02]  /*7660*/  LOP3.LUT R34, R51, R42, RZ, 0x3c, !PT ;  /* 0x0000002a33227212 */ /* 0x000fe400078e3cff */
[----:B------:R-:W-:Y:S02]  /*7670*/  LOP3.LUT R35, R39, R37, R35, 0x96, !PT ;  /* 0x0000002527237212 */ /* 0x000fe400078e9623 */
[----:B------:R-:W-:Y:S02]  /*7680*/  IADD3 R23, P0, PT, R34, R23, RZ ;  /* 0x0000001722177210 */ /* 0x000fe40007f1e0ff */
[----:B----4-:R-:W-:Y:S02]  /*7690*/  LOP3.LUT R32, R33, R44, RZ, 0x3c, !PT ;  /* 0x0000002c21207212 */ /* 0x010fe400078e3cff */
[----:B------:R-:W-:Y:S01]  /*76a0*/  LOP3.LUT R44, R35, R45, RZ, 0x3c, !PT ;  /* 0x0000002d232c7212 */ /* 0x000fe200078e3cff */
[----:B------:R-:W-:Y:S01]  /*76b0*/  IMAD.X R29, R46, 0x1, R29, P0 ;  /* 0x000000012e1d7824 */ /* 0x000fe200000e061d */
[----:B------:R-:W-:-:S02]  /*76c0*/  IADD3 R32, P1, PT, RZ, -R32, RZ ;  /* 0x80000020ff207210 */ /* 0x000fc40007f3e0ff */
[----:B------:R-:W-:Y:S01]  /*76d0*/  SHF.R.U64 R46, R41, 0x15, R40 ;  /* 0x00000015292e7819 */ /* 0x000fe20000001228 */
[----:B------:R-:W-:Y:S02]  /*76e0*/  IMAD R29, R29, 0x5, RZ ;  /* 0x000000051d1d7824 */ /* 0x000fe400078e02ff */
[----:B------:R-:W-:Y:S01]  /*76f0*/  IMAD.X R33, RZ, RZ, ~R44, P1 ;  /* 0x000000ffff217224 */ /* 0x000fe200008e0e2c */
[----:B------:R-:W-:Y:S01]  /*7700*/  LOP3.LUT R46, R46, 0x7f8, RZ, 0xc0, !PT ;  /* 0x000007f82e2e7812 */ /* 0x000fe200078ec0ff */
[----:B------:R-:W-:-:S05]  /*7710*/  IMAD.WIDE.U32 R32, R23, 0x5, R32 ;  /* 0x0000000517207825 */ /* 0x000fca00078e0020 */
[----:B------:R-:W2:Y:S01]  /*7720*/  LDC.64 R46, c[0x3][R46+0x1000] ;  /* 0x00c400002e2e7b82 */ /* 0x000ea20000000a00 */
[----:B------:R-:W-:Y:S01]  /*7730*/  IMAD.IADD R34, R33, 0x1, R29 ;  /* 0x0000000121227824 */ /* 0x000fe200078e021d */
[----:B------:R-:W-:Y:S02]  /*7740*/  LOP3.LUT R29, R32, R16, RZ, 0x3c, !PT ;  /* 0x00000010201d7212 */ /* 0x000fe400078e3cff */
[----:B------:R-:W-:Y:S02]  /*7750*/  SHF.R.U32.HI R32, RZ, 0x15, R40 ;  /* 0x00000015ff207819 */ /* 0x000fe40000011628 */
[----:B------:R-:W-:Y:S01]  /*7760*/  LOP3.LUT R23, R34, R17, RZ, 0x3c, !PT ;  /* 0x0000001122177212 */ /* 0x000fe200078e3cff */
[C---:B------:R-:W-:Y:S01]  /*7770*/  IMAD.SHL.U32 R36, R29.reuse, 0x8, RZ ;  /* 0x000000081d247824 */ /* 0x040fe200078e00ff */
[----:B------:R-:W2:Y:S01]  /*7780*/  LDC.64 R34, c[0x3][R52+0x800] ;  /* 0x00c2000034227b82 */ /* 0x000ea20000000a00 */
[----:B------:R-:W-:Y:S02]  /*7790*/  LOP3.LUT R53, R32, 0x7f8, RZ, 0xc0, !PT ;  /* 0x000007f820357812 */ /* 0x000fe400078ec0ff */
[----:B------:R-:W-:-:S02]  /*77a0*/  SHF.R.U64 R38, R29, 0xd, R23 ;  /* 0x0000000d1d267819 */ /* 0x000fc40000001217 */
[--C-:B------:R-:W-:Y:S02]  /*77b0*/  SHF.R.U64 R50, R29, 0x1d, R23.reuse ;  /* 0x0000001d1d327819 */ /* 0x100fe40000001217 */
[----:B------:R-:W-:Y:S01]  /*77c0*/  LOP3.LUT R36, R36, 0x7f8, RZ, 0xc0, !PT ;  /* 0x000007f824247812 */ /* 0x000fe200078ec0ff */
[----:B------:R-:W1:Y:S01]  /*77d0*/  LDC.64 R32, c[0x3][R53] ;  /* 0x00c0000035207b82 */ /* 0x000e620000000a00 */
[----:B------:R-:W-:Y:S02]  /*77e0*/  LOP3.LUT R38, R38, 0x7f8, RZ, 0xc0, !PT ;  /* 0x000007f826267812 */ /* 0x000fe400078ec0ff */
[----:B------:R-:W-:Y:S02]  /*77f0*/  LOP3.LUT R50, R50, 0x7f8, RZ, 0xc0, !PT ;  /* 0x000007f832327812 */ /* 0x000fe400078ec0ff */
[----:B------:R-:W-:-:S03]  /*7800*/  SHF.R.U32.HI R45, RZ, 0xd, R23 ;  /* 0x0000000dff2d7819 */ /* 0x000fc60000011617 */
[----:B------:R-:W3:Y:S01]  /*7810*/  LDC.64 R36, c[0x3][R36] ;  /* 0x00c0000024247b82 */ /* 0x000ee20000000a00 */
[----:B------:R-:W-:-:S07]  /*7820*/  LOP3.LUT R45, R45, 0x7f8, RZ, 0xc0, !PT ;  /* 0x000007f82d2d7812 */ /* 0x000fce00078ec0ff */
[----:B------:R-:W3:Y:S08]  /*7830*/  LDC.64 R38, c[0x3][R38+0x800] ;  /* 0x00c2000026267b82 */ /* 0x000ef00000000a00 */
[----:B------:R-:W3:Y:S08]  /*7840*/  LDC.64 R42, c[0x3][R50+0x1000] ;  /* 0x00c40000322a7b82 */ /* 0x000ef00000000a00 */
[----:B------:R-:W4:Y:S01]  /*7850*/  LDC.64 R44, c[0x3][R45+0x1800] ;  /* 0x00c600002d2c7b82 */ /* 0x000f220000000a00 */
[----:B--2---:R-:W-:-:S02]  /*7860*/  LOP3.LUT R35, R35, R47, R49, 0x96, !PT ;  /* 0x0000002f23237212 */ /* 0x004fc400078e9631 */
[----:B------:R-:W-:Y:S02]  /*7870*/  LOP3.LUT R51, R34, R46, R48, 0x96, !PT ;  /* 0x0000002e22337212 */ /* 0x000fe400078e9630 */
[C-C-:B------:R-:W-:Y:S02]  /*7880*/  SHF.R.U64 R48, R29.reuse, 0x5, R23.reuse ;  /* 0x000000051d307819 */ /* 0x140fe40000001217 */
[----:B------:R-:W-:Y:S02]  /*7890*/  SHF.R.U64 R46, R29, 0x15, R23 ;  /* 0x000000151d2e7819 */ /* 0x000fe40000001217 */
[----:B------:R-:W-:Y:S02]  /*78a0*/  LOP3.LUT R48, R48, 0x7f8, RZ, 0xc0, !PT ;  /* 0x000007f830307812 */ /* 0x000fe400078ec0ff */
[----:B------:R-:W-:Y:S02]  /*78b0*/  LOP3.LUT R46, R46, 0x7f8, RZ, 0xc0, !PT ;  /* 0x000007f82e2e7812 */ /* 0x000fe400078ec0ff */
[----:B-1----:R-:W-:-:S02]  /*78c0*/  LOP3.LUT R52, R51, R32, RZ, 0x3c, !PT ;  /* 0x0000002033347212 */ /* 0x002fc400078e3cff */
[----:B------:R-:W1:Y:S01]  /*78d0*/  LDC.64 R48, c[0x3][R48+0x1800] ;  /* 0x00c6000030307b82 */ /* 0x000e620000000a00 */
[----:B------:R-:W-:Y:S02]  /*78e0*/  LOP3.LUT R35, R35, R33, RZ, 0x3c, !PT ;  /* 0x0000002123237212 */ /* 0x000fe400078e3cff */
[----:B------:R-:W-:-:S05]  /*78f0*/  IADD3 R27, P0, PT, R52, R27, RZ ;  /* 0x0000001b341b7210 */ /* 0x000fca0007f1e0ff */
[----:B------:R-:W-:Y:S01]  /*7900*/  IMAD.X R28, R35, 0x1, R28, P0 ;  /* 0x00000001231c7824 */ /* 0x000fe200000e061c */
[----:B---3--:R-:W-:Y:S02]  /*7910*/  LOP3.LUT R47, R42, R38, R36, 0x96, !PT ;  /* 0x000000262a2f7212 */ /* 0x008fe400078e9624 */
[----:B------:R-:W-:Y:S02]  /*7920*/  SHF.R.U32.HI R42, RZ, 0x5, R23 ;  /* 0x00000005ff2a7819 */ /* 0x000fe40000011617 */
[----:B------:R-:W-:Y:S02]  /*7930*/  LOP3.LUT R37, R43, R39, R37, 0x96, !PT ;  /* 0x000000272b257212 */ /* 0x000fe400078e9625 */
[----:B------:R-:W-:Y:S02]  /*7940*/  LOP3.LUT R42, R42, 0x7f8, RZ, 0xc0, !PT ;  /* 0x000007f82a2a7812 */ /* 0x000fe400078ec0ff */
[----:B----4-:R-:W-:Y:S02]  /*7950*/  LOP3.LUT R34, R47, R44, RZ, 0x3c, !PT ;  /* 0x0000002c2f227212 */ /* 0x010fe400078e3cff */
[----:B------:R-:W1:Y:S01]  /*7960*/  LDC.64 R46, c[0x3][R46+0x1000] ;  /* 0x00c400002e2e7b82 */ /* 0x000e620000000a00 */
[----:B------:R-:W-:-:S02]  /*7970*/  LOP3.LUT R44, R37, R45, RZ, 0x3c, !PT ;  /* 0x0000002d252c7212 */ /* 0x000fc400078e3cff */
[----:B------:R-:W-:-:S05]  /*7980*/  IADD3 R32, P1, PT, RZ, -R34, RZ ;  /* 0x80000022ff207210 */ /* 0x000fca0007f3e0ff */
[----:B------:R-:W1:Y:S01]  /*7990*/  LDC.64 R42, c[0x3][R42+0x800] ;  /* 0x00c200002a2a7b82 */ /* 0x000e620000000a00 */
[----:B------:R-:W-:Y:S01]  /*79a0*/  IMAD.X R33, RZ, RZ, ~R44, P1 ;  /* 0x000000ffff217224 */ /* 0x000fe200008e0e2c */
[----:B------:R-:W-:Y:S01]  /*79b0*/  SHF.R.U32.HI R44, RZ, 0x15, R23 ;  /* 0x00000015ff2c7819 */ /* 0x000fe20000011617 */
[----:B------:R-:W-:-:S03]  /*79c0*/  IMAD.WIDE.U32 R32, R27, 0x5, R32 ;  /* 0x000000051b207825 */ /* 0x000fc600078e0020 */
[----:B------:R-:W-:Y:S01]  /*79d0*/  LOP3.LUT R44, R44, 0x7f8, RZ, 0xc0, !PT ;  /* 0x000007f82c2c7812 */ /* 0x000fe200078ec0ff */
[----:B------:R-:W-:Y:S01]  /*79e0*/  IMAD R27, R28, 0x5, RZ ;  /* 0x000000051c1b7824 */ /* 0x000fe200078e02ff */
[----:B------:R-:W-:-:S04]  /*79f0*/  LOP3.LUT R28, R32, R18, RZ, 0x3c, !PT ;  /* 0x00000012201c7212 */ /* 0x000fc800078e3cff */
[----:B------:R-:W2:Y:S01]  /*7a00*/  LDC.64 R44, c[0x3][R44] ;  /* 0x00c000002c2c7b82 */ /* 0x000ea20000000a00 */
[----:B------:R-:W-:Y:S02]  /*7a10*/  IMAD.IADD R34, R33, 0x1, R27 ;  /* 0x0000000121227824 */ /* 0x000fe400078e021b */
[----:B------:R-:W-:-:S03]  /*7a20*/  IMAD.SHL.U32 R38, R28, 0x8, RZ ;  /* 0x000000081c267824 */ /* 0x000fc600078e00ff */
[----:B------:R-:W-:Y:S02]  /*7a30*/  LOP3.LUT R27, R34, R19, RZ, 0x3c, !PT ;  /* 0x00000013221b7212 */ /* 0x000fe400078e3cff */
[----:B------:R-:W-:Y:S02]  /*7a40*/  LOP3.LUT R38, R38, 0x7f8, RZ, 0xc0, !PT ;  /* 0x000007f826267812 */ /* 0x000fe400078ec0ff */
[C-C-:B------:R-:W-:Y:S02]  /*7a50*/  SHF.R.U64 R36, R28.reuse, 0xd, R27.reuse ;  /* 0x0000000d1c247819 */ /* 0x140fe4000000121b */
[--C-:B------:R-:W-:Y:S02]  /*7a60*/  SHF.R.U64 R34, R28, 0x1d, R27.reuse ;  /* 0x0000001d1c227819 */ /* 0x100fe4000000121b */
[----:B------:R-:W-:Y:S01]  /*7a70*/  SHF.R.U32.HI R32, RZ, 0xd, R27 ;  /* 0x0000000dff207819 */ /* 0x000fe2000001161b */
[----:B------:R-:W3:Y:S01]  /*7a80*/  LDC.64 R38, c[0x3][R38] ;  /* 0x00c0000026267b82 */ /* 0x000ee20000000a00 */
[----:B------:R-:W-:-:S02]  /*7a90*/  LOP3.LUT R36, R36, 0x7f8, RZ, 0xc0, !PT ;  /* 0x000007f824247812 */ /* 0x000fc400078ec0ff */
[----:B------:R-:W-:Y:S02]  /*7aa0*/  LOP3.LUT R34, R34, 0x7f8, RZ, 0xc0, !PT ;  /* 0x000007f822227812 */ /* 0x000fe400078ec0ff */
[----:B------:R-:W-:Y:S02]  /*7ab0*/  LOP3.LUT R32, R32, 0x7f8, RZ, 0xc0, !PT ;  /* 0x000007f820207812 */ /* 0x000fe400078ec0ff */
[----:B------:R-:W-:Y:S01]  /*7ac0*/  SHF.R.U64 R50, R28, 0x15, R27 ;  /* 0x000000151c327819 */ /* 0x000fe2000000121b */
[----:B------:R-:W3:Y:S03]  /*7ad0*/  LDC.64 R36, c[0x3][R36+0x800] ;  /* 0x00c2000024247b82 */ /* 0x000ee60000000a00 */
[----:B------:R-:W-:-:S05]  /*7ae0*/  LOP3.LUT R50, R50, 0x7f8, RZ, 0xc0, !PT ;  /* 0x000007f832327812 */ /* 0x000fca00078ec0ff */
[----:B------:R-:W3:Y:S01]  /*7af0*/  LDC.64 R34, c[0x3][R34+0x1000] ;  /* 0x00c4000022227b82 */ /* 0x000ee20000000a00 */
[----:B-1----:R-:W-:Y:S02]  /*7b00*/  LOP3.LUT R47, R43, R47, R49, 0x96, !PT ;  /* 0x0000002f2b2f7212 */ /* 0x002fe400078e9631 */
[----:B------:R-:W-:-:S05]  /*7b10*/  LOP3.LUT R43, R30, 0xa5a5a5a5, RZ, 0x3c, !PT ;  /* 0xa5a5a5a51e2b7812 */ /* 0x000fca00078e3cff */
[----:B------:R-:W1:Y:S01]  /*7b20*/  LDC.64 R32, c[0x3][R32+0x1800] ;  /* 0x00c6000020207b82 */ /* 0x000e620000000a00 */
[----:B------:R-:W-:Y:S02]  /*7b30*/  LOP3.LUT R46, R42, R46, R48, 0x96, !PT ;  /* 0x0000002e2a2e7212 */ /* 0x000fe400078e9630 */
[----:B------:R-:W-:Y:S02]  /*7b40*/  IADD3 R8, P0, PT, -R43, R8, RZ ;  /* 0x000000082b087210 */ /* 0x000fe40007f1e1ff */
[----:B------:R-:W-:Y:S02]  /*7b50*/  LOP3.LUT R42, R31, 0xa5a5a5a5, RZ, 0x3c, !PT ;  /* 0xa5a5a5a51f2a7812 */ /* 0x000fe400078e3cff */
[----:B------:R-:W-:Y:S02]  /*7b60*/  LOP3.LUT R10, R8, R10, RZ, 0x3c, !PT ;  /* 0x0000000a080a7212 */ /* 0x000fe400078e3cff */
[----:B--2---:R-:W-:Y:S01]  /*7b70*/  LOP3.LUT R46, R46, R44, RZ, 0x3c, !PT ;  /* 0x0000002c2e2e7212 */ /* 0x004fe200078e3cff */
[----:B------:R-:W-:Y:S01]  /*7b80*/  IMAD.X R9, R9, 0x1, ~R42, P0 ;  /* 0x0000000109097824 */ /* 0x000fe200000e0e2a */
[C---:B------:R-:W-:Y:S01]  /*7b90*/  IADD3 R12, P0, PT, R10.reuse, R12, RZ ;  /* 0x0000000c0a0c7210 */ /* 0x040fe20007f1e0ff */
[----:B------:R-:W-:Y:S01]  /*7ba0*/  IMAD.SHL.U32 R43, R10, 0x80000, RZ ;  /* 0x000800000a2b7824 */ /* 0x000fe200078e00ff */
[----:B------:R-:W-:-:S02]  /*7bb0*/  LOP3.LUT R47, R47, R45, RZ, 0x3c, !PT ;  /* 0x0000002d2f2f7212 */ /* 0x000fc400078e3cff */
        /* <DEDUP_REMOVED lines=11> */
[----:B------:R-:W-:Y:S02]  /*7c70*/  IADD3 R46, P2, PT, R44, R18, RZ ;  /* 0x000000122c2e7210 */ /* 0x000fe40007f5e0ff */
[----:B------:R-:W-:Y:S01]  /*7c80*/  LOP3.LUT R45, R43, R17, RZ, 0x3c, !PT ;  /* 0x000000112b2d7212 */ /* 0x000fe200078e3cff */
[----:B------:R-:W-:Y:S01]  /*7c90*/  IMAD.X R40, R47, 0x1, R40, P0 ;  /* 0x000000012f287824 */ /* 0x000fe200000e0628 */
[----:B---3--:R-:W-:Y:S02]  /*7ca0*/  LOP3.LUT R15, R34, R36, R38, 0x96, !PT ;  /* 0x00000024220f7212 */ /* 0x008fe400078e9626 */
[----:B------:R-:W-:Y:S01]  /*7cb0*/  LOP3.LUT R35, R35, R37, R39, 0x96, !PT ;  /* 0x0000002523237212 */ /* 0x000fe200078e9627 */
[----:B------:R-:W-:Y:S01]  /*7cc0*/  IMAD.X R48, R45, 0x1, R19, P2 ;  /* 0x000000012d307824 */ /* 0x000fe200010e0613 */
[----:B------:R-:W-:Y:S01]  /*7cd0*/  LOP3.LUT R16, RZ, R45, RZ, 0x33, !PT ;  /* 0x0000002dff107212 */ /* 0x000fe200078e33ff */
[----:B------:R-:W-:Y:S01]  /*7ce0*/  IMAD R17, R40, 0x5, RZ ;  /* 0x0000000528117824 */ /* 0x000fe200078e02ff */
[----:B------:R-:W-:-:S02]  /*7cf0*/  SHF.R.U32.HI R19, RZ, 0x5, R27 ;  /* 0x00000005ff137819 */ /* 0x000fc4000001161b */
[----:B-1----:R-:W-:Y:S02]  /*7d00*/  LOP3.LUT R14, R15, R32, RZ, 0x3c, !PT ;  /* 0x000000200f0e7212 */ /* 0x002fe400078e3cff */
[----:B------:R-:W-:Y:S02]  /*7d10*/  LOP3.LUT R32, R35, R33, RZ, 0x3c, !PT ;  /* 0x0000002123207212 */ /* 0x000fe400078e3cff */
[----:B------:R-:W-:Y:S02]  /*7d20*/  IADD3 R14, P1, PT, RZ, -R14, RZ ;  /* 0x8000000eff0e7210 */ /* 0x000fe40007f3e0ff */
[--C-:B------:R-:W-:Y:S02]  /*7d30*/  SHF.R.U64 R49, R49, 0x17, R16.reuse ;  /* 0x0000001731317819 */ /* 0x100fe40000001210 */
[----:B------:R-:W-:Y:S01]  /*7d40*/  SHF.R.U32.HI R47, RZ, 0x17, R16 ;  /* 0x00000017ff2f7819 */ /* 0x000fe20000011610 */
[----:B------:R-:W-:Y:S01]  /*7d50*/  IMAD.X R15, RZ, RZ, ~R32, P1 ;  /* 0x000000ffff0f7224 */ /* 0x000fe200008e0e20 */
[----:B------:R-:W-:-:S02]  /*7d60*/  LOP3.LUT R49, R46, R49, RZ, 0x3c, !PT ;  /* 0x000000312e317212 */ /* 0x000fc400078e3cff */
[----:B------:R-:W-:Y:S01]  /*7d70*/  LOP3.LUT R47, R48, R47, RZ, 0x3c, !PT ;  /* 0x0000002f302f7212 */ /* 0x000fe200078e3cff */
[----:B------:R-:W-:Y:S01]  /*7d80*/  IMAD.WIDE.U32 R14, R41, 0x5, R14 ;  /* 0x00000005290e7825 */ /* 0x000fe200078e000e */
[-C--:B------:R-:W-:Y:S02]  /*7d90*/  IADD3 R49, P0, PT, -R49, R26.reuse, RZ ;  /* 0x0000001a31317210 */ /* 0x080fe40007f1e1ff */
[----:B------:R-:W-:Y:S01]  /*7da0*/  LOP3.LUT R19, R19, 0x7f8, RZ, 0xc0, !PT ;  /* 0x000007f813137812 */ /* 0x000fe200078ec0ff */
[----:B------:R-:W-:Y:S01]  /*7db0*/  IMAD.IADD R15, R15, 0x1, R17 ;  /* 0x000000010f0f7824 */ /* 0x000fe200078e0211 */
[----:B------:R-:W-:Y:S01]  /*7dc0*/  LOP3.LUT R26, R14, R26, RZ, 0x3c, !PT ;  /* 0x0000001a0e1a7212 */ /* 0x000fe200078e3cff */
[----:B------:R-:W-:Y:S01]  /*7dd0*/  IMAD.X R47, R0, 0x1, ~R47, P0 ;  /* 0x00000001002f7824 */ /* 0x000fe200000e0e2f */
[----:B------:R-:W-:Y:S01]  /*7de0*/  SHF.R.U64 R14, R28, 0x5, R27 ;  /* 0x000000051c0e7819 */ /* 0x000fe2000000121b */
[----:B------:R-:W1:Y:S01]  /*7df0*/  LDC.64 R16, c[0x3][R50+0x1000] ;  /* 0x00c4000032107b82 */ /* 0x000e620000000a00 */
[----:B------:R-:W-:Y:S01]  /*7e00*/  LOP3.LUT R0, R15, R0, RZ, 0x3c, !PT ;  /* 0x000000000f007212 */ /* 0x000fe200078e3cff */
[----:B------:R-:W-:Y:S01]  /*7e10*/  IMAD.SHL.U32 R32, R26, 0x8, RZ ;  /* 0x000000081a207824 */ /* 0x000fe200078e00ff */
[----:B------:R-:W-:-:S02]  /*7e20*/  LOP3.LUT R14, R14, 0x7f8, RZ, 0xc0, !PT ;  /* 0x000007f80e0e7812 */ /* 0x000fc400078ec0ff */
[C-C-:B------:R-:W-:Y:S02]  /*7e30*/  SHF.R.U64 R34, R26.reuse, 0xd, R0.reuse ;  /* 0x0000000d1a227819 */ /* 0x140fe40000001200 */
[--C-:B------:R-:W-:Y:S01]  /*7e40*/  SHF.R.U64 R36, R26, 0x1d, R0.reuse ;  /* 0x0000001d1a247819 */ /* 0x100fe20000001200 */
[----:B------:R-:W1:Y:S01]  /*7e50*/  LDC.64 R18, c[0x3][R19+0x800] ;  /* 0x00c2000013127b82 */ /* 0x000e620000000a00 */
[----:B------:R-:W-:Y:S02]  /*7e60*/  SHF.R.U32.HI R38, RZ, 0x15, R27 ;  /* 0x00000015ff267819 */ /* 0x000fe4000001161b */
[----:B------:R-:W-:Y:S02]  /*7e70*/  SHF.R.U32.HI R41, RZ, 0xd, R0 ;  /* 0x0000000dff297819 */ /* 0x000fe40000011600 */
[----:B------:R-:W-:Y:S02]  /*7e80*/  LOP3.LUT R32, R32, 0x7f8, RZ, 0xc0, !PT ;  /* 0x000007f820207812 */ /* 0x000fe400078ec0ff */
[----:B------:R-:W-:Y:S01]  /*7e90*/  LOP3.LUT R34, R34, 0x7f8, RZ, 0xc0, !PT ;  /* 0x000007f822227812 */ /* 0x000fe200078ec0ff */
[----:B------:R-:W1:Y:S01]  /*7ea0*/  LDC.64 R14, c[0x3][R14+0x1800] ;  /* 0x00c600000e0e7b82 */ /* 0x000e620000000a00 */
[----:B------:R-:W-:-:S02]  /*7eb0*/  LOP3.LUT R36, R36, 0x7f8, RZ, 0xc0, !PT ;  /* 0x000007f824247812 */ /* 0x000fc400078ec0ff */
[----:B------:R-:W-:Y:S02]  /*7ec0*/  LOP3.LUT R38, R38, 0x7f8, RZ, 0xc0, !PT ;  /* 0x000007f826267812 */ /* 0x000fe400078ec0ff */
[----:B------:R-:W-:-:S03]  /*7ed0*/  LOP3.LUT R41, R41, 0x7f8, RZ, 0xc0, !PT ;  /* 0x000007f829297812 */ /* 0x000fc600078ec0ff */
[----:B------:R-:W2:Y:S08]  /*7ee0*/  LDC.64 R32, c[0x3][R32] ;  /* 0x00c0000020207b82 */ /* 0x000eb00000000a00 */
[----:B------:R-:W2:Y:S08]  /*7ef0*/  LDC.64 R34, c[0x3][R34+0x800] ;  /* 0x00c2000022227b82 */ /* 0x000eb00000000a00 */
[----:B------:R-:W2:Y:S08]  /*7f00*/  LDC.64 R36, c[0x3][R36+0x1000] ;  /* 0x00c4000024247b82 */ /* 0x000eb00000000a00 */
[----:B------:R-:W3:Y:S08]  /*7f10*/  LDC.64 R38, c[0x3][R38] ;  /* 0x00c0000026267b82 */ /* 0x000ef00000000a00 */
[----:B------:R-:W4:Y:S01]  /*7f20*/  LDC.64 R40, c[0x3][R41+0x1800] ;  /* 0x00c6000029287b82 */ /* 0x000f220000000a00 */
[----:B-1----:R-:W-:-:S02]  /*7f30*/  LOP3.LUT R17, R19, R17, R15, 0x96, !PT ;  /* 0x0000001113117212 */ /* 0x002fc400078e960f */
[----:B------:R-:W-:Y:S02]  /*7f40*/  LOP3.LUT R51, R18, R16, R14, 0x96, !PT ;  /* 0x0000001012337212 */ /* 0x000fe400078e960e */
[----:B--2---:R-:W-:Y:S02]  /*7f50*/  LOP3.LUT R15, R36, R34, R32, 0x96, !PT ;  /* 0x00000022240f7212 */ /* 0x004fe400078e9620 */
[----:B------:R-:W-:Y:S02]  /*7f60*/  LOP3.LUT R33, R37, R35, R33, 0x96, !PT ;  /* 0x0000002325217212 */ /* 0x000fe400078e9621 */
[--C-:B------:R-:W-:Y:S02]  /*7f70*/  SHF.R.U32.HI R36, RZ, 0x5, R0.reuse ;  /* 0x00000005ff247819 */ /* 0x100fe40000011600 */
[----:B------:R-:W-:Y:S02]  /*7f80*/  SHF.R.U32.HI R34, RZ, 0x15, R0 ;  /* 0x00000015ff227819 */ /* 0x000fe40000011600 */
[----:B---3--:R-:W-:-:S02]  /*7f90*/  LOP3.LUT R16, R51, R38, RZ, 0x3c, !PT ;  /* 0x0000002633107212 */ /* 0x008fc400078e3cff */
[----:B------:R-:W-:Y:S02]  /*7fa0*/  LOP3.LUT R18, R17, R39, RZ, 0x3c, !PT ;  /* 0x0000002711127212 */ /* 0x000fe400078e3cff */
[----:B------:R-:W-:Y:S02]  /*7fb0*/  IADD3 R29, P0, PT, R16, R29, RZ ;  /* 0x0000001d101d7210 */ /* 0x000fe40007f1e0ff */
[----:B------:R-:W-:Y:S02]  /*7fc0*/  SHF.R.U64 R39, R26, 0x15, R0 ;  /* 0x000000151a277819 */ /* 0x000fe40000001200 */
[----:B----4-:R-:W-:Y:S01]  /*7fd0*/  LOP3.LUT R14, R15, R40, RZ, 0x3c, !PT ;  /* 0x000000280f0e7212 */ /* 0x010fe200078e3cff */
[----:B------:R-:W-:Y:S01]  /*7fe0*/  IMAD.X R23, R18, 0x1, R23, P0 ;  /* 0x0000000112177824 */ /* 0x000fe200000e0617 */
[----:B------:R-:W-:Y:S02]  /*7ff0*/  LOP3.LUT R40, R33, R41, RZ, 0x3c, !PT ;  /* 0x0000002921287212 */ /* 0x000fe400078e3cff */
[----:B------:R-:W-:Y:S01]  /*8000*/  IADD3 R14, P1, PT, RZ, -R14, RZ ;  /* 0x8000000eff0e7210 */ /* 0x000fe20007f3e0ff */
[----:B------:R-:W-:Y:S01]  /*8010*/  IMAD R23, R23, 0x5, RZ ;  /* 0x0000000517177824 */ /* 0x000fe200078e02ff */
[----:B------:R-:W-:-:S02]  /*8020*/  LOP3.LUT R39, R39, 0x7f8, RZ, 0xc0, !PT ;  /* 0x000007f827277812 */ /* 0x000fc400078ec0ff */
[----:B------:R-:W-:Y:S01]  /*8030*/  LOP3.LUT R36, R36, 0x7f8, RZ, 0xc0, !PT ;  /* 0x000007f824247812 */ /* 0x000fe200078ec0ff */
[----:B------:R-:W-:Y:S01]  /*8040*/  IMAD.X R15, RZ, RZ, ~R40, P1 ;  /* 0x000000ffff0f7224 */ /* 0x000fe200008e0e28 */
[----:B------:R-:W-:Y:S02]  /*8050*/  SHF.R.U64 R40, R26, 0x5, R0 ;  /* 0x000000051a287819 */ /* 0x000fe40000001200 */
[----:B------:R-:W-:Y:S01]  /*8060*/  LOP3.LUT R34, R34, 0x7f8, RZ, 0xc0, !PT ;  /* 0x000007f822227812 */ /* 0x000fe200078ec0ff */
[----:B------:R-:W-:Y:S01]  /*8070*/  IMAD.WIDE.U32 R14, R29, 0x5, R14 ;  /* 0x000000051d0e7825 */ /* 0x000fe200078e000e */
[----:B------:R-:W-:Y:S01]  /*8080*/  LOP3.LUT R40, R40, 0x7f8, RZ, 0xc0, !PT ;  /* 0x000007f828287812 */ /* 0x000fe200078ec0ff */
[----:B------:R-:W1:Y:S02]  /*8090*/  LDC.64 R38, c[0x3][R39+0x1000] ;  /* 0x00c4000027267b82 */ /* 0x000e640000000a00 */
[----:B------:R-:W-:Y:S01]  /*80a0*/  IMAD.IADD R23, R15, 0x1, R23 ;  /* 0x000000010f177824 */ /* 0x000fe200078e0217 */
[----:B------:R-:W-:-:S04]  /*80b0*/  LOP3.LUT R29, R14, R30, RZ, 0x3c, !PT ;  /* 0x0000001e0e1d7212 */ /* 0x000fc800078e3cff */
[----:B------:R-:W-:Y:S01]  /*80c0*/  LOP3.LUT R23, R23, R31, RZ, 0x3c, !PT ;  /* 0x0000001f17177212 */ /* 0x000fe200078e3cff */
[C---:B------:R-:W-:Y:S01]  /*80d0*/  IMAD.SHL.U32 R32, R29.reuse, 0x8, RZ ;  /* 0x000000081d207824 */ /* 0x040fe200078e00ff */
[----:B------:R-:W1:Y:S02]  /*80e0*/  LDC.64 R40, c[0x3][R40+0x1800] ;  /* 0x00c6000028287b82 */ /* 0x000e640000000a00 */
[C-C-:B------:R-:W-:Y:S02]  /*80f0*/  SHF.R.U64 R18, R29.reuse, 0xd, R23.reuse ;  /* 0x0000000d1d127819 */ /* 0x140fe40000001217 */
[--C-:B------:R-:W-:Y:S02]  /*8100*/  SHF.R.U64 R50, R29, 0x1d, R23.reuse ;  /* 0x0000001d1d327819 */ /* 0x100fe40000001217 */
[----:B------:R-:W-:Y:S02]  /*8110*/  SHF.R.U32.HI R17, RZ, 0xd, R23 ;  /* 0x0000000dff117819 */ /* 0x000fe40000011617 */
        /* <DEDUP_REMOVED lines=11> */
[----:B--2---:R-:W-:Y:S02]  /*81d0*/  LOP3.LUT R51, R14, R18, R32, 0x96, !PT ;  /* 0x000000120e337212 */ /* 0x004fe400078e9620 */
[----:B------:R-:W-:Y:S02]  /*81e0*/  LOP3.LUT R15, R15, R19, R33, 0x96, !PT ;  /* 0x000000130f0f7212 */ /* 0x000fe400078e9621 */
[----:B------:R-:W-:Y:S02]  /*81f0*/  LOP3.LUT R19, R36, R38, R40, 0x96, !PT ;  /* 0x0000002624137212 */ /* 0x000fe400078e9628 */
[----:B------:R-:W-:Y:S02]  /*8200*/  SHF.R.U64 R36, R29, 0x5, R23 ;  /* 0x000000051d247819 */ /* 0x000fe40000001217 */
[----:B---3--:R-:W-:Y:S02]  /*8210*/  LOP3.LUT R14, R51, R16, RZ, 0x3c, !PT ;  /* 0x00000010330e7212 */ /* 0x008fe400078e3cff */
[----:B------:R-:W-:-:S02]  /*8220*/  LOP3.LUT R16, R15, R17, RZ, 0x3c, !PT ;  /* 0x000000110f107212 */ /* 0x000fc400078e3cff */
[----:B------:R-:W-:Y:S02]  /*8230*/  IADD3 R14, P1, PT, RZ, -R14, RZ ;  /* 0x8000000eff0e7210 */ /* 0x000fe40007f3e0ff */
[----:B------:R-:W-:Y:S02]  /*8240*/  SHF.R.U32.HI R32, RZ, 0x5, R23 ;  /* 0x00000005ff207819 */ /* 0x000fe40000011617 */
[----:B----4-:R-:W-:Y:S01]  /*8250*/  LOP3.LUT R19, R19, R34, RZ, 0x3c, !PT ;  /* 0x0000002213137212 */ /* 0x010fe200078e3cff */
[----:B------:R-:W-:Y:S01]  /*8260*/  IMAD.X R15, RZ, RZ, ~R16, P1 ;  /* 0x000000ffff0f7224 */ /* 0x000fe200008e0e10 */
[----:B------:R-:W-:Y:S02]  /*8270*/  LOP3.LUT R38, R37, R35, RZ, 0x3c, !PT ;  /* 0x0000002325267212 */ /* 0x000fe400078e3cff */
[----:B------:R-:W-:Y:S02]  /*8280*/  IADD3 R19, P0, PT, R19, R28, RZ ;  /* 0x0000001c13137210 */ /* 0x000fe40007f1e0ff */
[----:B------:R-:W-:-:S02]  /*8290*/  LOP3.LUT R28, R47, R31, RZ, 0x3c, !PT ;  /* 0x0000001f2f1c7212 */ /* 0x000fc400078e3cff */
[----:B------:R-:W-:Y:S01]  /*82a0*/  SHF.R.U64 R34, R29, 0x15, R23 ;  /* 0x000000151d227819 */ /* 0x000fe20000001217 */
[----:B------:R-:W-:Y:S01]  /*82b0*/  IMAD.X R16, R38, 0x1, R27, P0 ;  /* 0x0000000126107824 */ /* 0x000fe200000e061b */
[----:B------:R-:W-:Y:S01]  /*82c0*/  LOP3.LUT R27, R49, R30, RZ, 0x3c, !PT ;  /* 0x0000001e311b7212 */ /* 0x000fe200078e3cff */
[----:B------:R-:W-:Y:S01]  /*82d0*/  IMAD.WIDE.U32 R14, R19, 0x5, R14 ;  /* 0x00000005130e7825 */ /* 0x000fe200078e000e */
[----:B------:R-:W-:Y:S02]  /*82e0*/  LOP3.LUT R36, R36, 0x7f8, RZ, 0xc0, !PT ;  /* 0x000007f824247812 */ /* 0x000fe400078ec0ff */
[----:B------:R-:W-:Y:S01]  /*82f0*/  IADD3 R38, P0, PT, R27, R8, RZ ;  /* 0x000000081b267210 */ /* 0x000fe20007f1e0ff */
[----:B------:R-:W-:Y:S01]  /*8300*/  IMAD R19, R16, 0x5, RZ ;  /* 0x0000000510137824 */ /* 0x000fe200078e02ff */
[----:B------:R-:W-:Y:S02]  /*8310*/  LOP3.LUT R34, R34, 0x7f8, RZ, 0xc0, !PT ;  /* 0x000007f822227812 */ /* 0x000fe400078ec0ff */
[----:B------:R-:W-:Y:S01]  /*8320*/  LOP3.LUT R41, R14, R38, RZ, 0x3c, !PT ;  /* 0x000000260e297212 */ /* 0x000fe200078e3cff */
[----:B------:R-:W-:Y:S01]  /*8330*/  IMAD.X R40, R28, 0x1, R9, P0 ;  /* 0x000000011c287824 */ /* 0x000fe200000e0609 */
[----:B------:R-:W-:Y:S01]  /*8340*/  LOP3.LUT R32, R32, 0x7f8, RZ, 0xc0, !PT ;  /* 0x000007f820207812 */ /* 0x000fe200078ec0ff */
[----:B------:R-:W-:Y:S01]  /*8350*/  IMAD.IADD R39, R15, 0x1, R19 ;  /* 0x000000010f277824 */ /* 0x000fe200078e0213 */
[----:B------:R-:W-:Y:S01]  /*8360*/  SHF.R.U32.HI R30, RZ, 0x15, R23 ;  /* 0x00000015ff1e7819 */ /* 0x000fe20000011617 */
[----:B------:R-:W-:Y:S01]  /*8370*/  IMAD.SHL.U32 R18, R41, 0x8, RZ ;  /* 0x0000000829127824 */ /* 0x000fe200078e00ff */
[----:B------:R-:W1:Y:S02]  /*8380*/  LDC.64 R36, c[0x3][R36+0x1800] ;  /* 0x00c6000024247b82 */ /* 0x000e640000000a00 */
[----:B------:R-:W-:-:S02]  /*8390*/  LOP3.LUT R39, R39, R40, RZ, 0x3c, !PT ;  /* 0x0000002827277212 */ /* 0x000fc400078e3cff */
[----:B------:R-:W-:Y:S02]  /*83a0*/  LOP3.LUT R18, R18, 0x7f8, RZ, 0xc0, !PT ;  /* 0x000007f812127812 */ /* 0x000fe400078ec0ff */
[C-C-:B------:R-:W-:Y:S02]  /*83b0*/  SHF.R.U64 R14, R41.reuse, 0x1d, R39.reuse ;  /* 0x0000001d290e7819 */ /* 0x140fe40000001227 */
[--C-:B------:R-:W-:Y:S01]  /*83c0*/  SHF.R.U64 R50, R41, 0xd, R39.reuse ;  /* 0x0000000d29327819 */ /* 0x100fe20000001227 */
[----:B------:R-:W1:Y:S01]  /*83d0*/  LDC.64 R34, c[0x3][R34+0x1000] ;  /* 0x00c4000022227b82 */ /* 0x000e620000000a00 */
[----:B------:R-:W-:Y:S02]  /*83e0*/  SHF.R.U32.HI R17, RZ, 0xd, R39 ;  /* 0x0000000dff117819 */ /* 0x000fe40000011627 */
[----:B------:R-:W-:Y:S02]  /*83f0*/  LOP3.LUT R14, R14, 0x7f8, RZ, 0xc0, !PT ;  /* 0x000007f80e0e7812 */ /* 0x000fe400078ec0ff */
[----:B------:R-:W-:-:S02]  /*8400*/  LOP3.LUT R50, R50, 0x7f8, RZ, 0xc0, !PT ;  /* 0x000007f832327812 */ /* 0x000fc400078ec0ff */
[----:B------:R-:W-:Y:S01]  /*8410*/  LOP3.LUT R17, R17, 0x7f8, RZ, 0xc0, !PT ;  /* 0x000007f811117812 */ /* 0x000fe200078ec0ff */
[----:B------:R-:W1:Y:S01]  /*8420*/  LDC.64 R32, c[0x3][R32+0x800] ;  /* 0x00c2000020207b82 */ /* 0x000e620000000a00 */
[----:B------:R-:W-:Y:S02]  /*8430*/  LOP3.LUT R30, R30, 0x7f8, RZ, 0xc0, !PT ;  /* 0x000007f81e1e7812 */ /* 0x000fe400078ec0ff */
[----:B------:R-:W-:-:S04]  /*8440*/  SHF.R.U32.HI R52, RZ, 0x5, R39 ;  /* 0x00000005ff347819 */ /* 0x000fc80000011627 */
[----:B------:R-:W-:Y:S01]  /*8450*/  LOP3.LUT R52, R52, 0x7f8, RZ, 0xc0, !PT ;  /* 0x000007f834347812 */ /* 0x000fe200078ec0ff */
[----:B------:R-:W2:Y:S08]  /*8460*/  LDC.64 R18, c[0x3][R18] ;  /* 0x00c0000012127b82 */ /* 0x000eb00000000a00 */
[----:B------:R-:W2:Y:S08]  /*8470*/  LDC.64 R8, c[0x3][R50+0x800] ;  /* 0x00c2000032087b82 */ /* 0x000eb00000000a00 */
[----:B------:R-:W2:Y:S08]  /*8480*/  LDC.64 R14, c[0x3][R14+0x1000] ;  /* 0x00c400000e0e7b82 */ /* 0x000eb00000000a00 */
[----:B------:R-:W3:Y:S08]  /*8490*/  LDC.64 R16, c[0x3][R17+0x1800] ;  /* 0x00c6000011107b82 */ /* 0x000ef00000000a00 */
[----:B------:R-:W4:Y:S01]  /*84a0*/  LDC.64 R30, c[0x3][R30] ;  /* 0x00c000001e1e7b82 */ /* 0x000f220000000a00 */
[----:B-1----:R-:W-:-:S02]  /*84b0*/  LOP3.LUT R35, R33, R35, R37, 0x96, !PT ;  /* 0x0000002321237212 */ /* 0x002fc400078e9625 */
[----:B------:R-:W-:Y:S02]  /*84c0*/  LOP3.LUT R51, R32, R34, R36, 0x96, !PT ;  /* 0x0000002220337212 */ /* 0x000fe400078e9624 */
[C-C-:B------:R-:W-:Y:S02]  /*84d0*/  SHF.R.U64 R34, R41.reuse, 0x5, R39.reuse ;  /* 0x0000000529227819 */ /* 0x140fe40000001227 */
[----:B------:R-:W-:Y:S02]  /*84e0*/  SHF.R.U64 R32, R41, 0x15, R39 ;  /* 0x0000001529207819 */ /* 0x000fe40000001227 */
[----:B------:R-:W-:Y:S02]  /*84f0*/  LOP3.LUT R34, R34, 0x7f8, RZ, 0xc0, !PT ;  /* 0x000007f822227812 */ /* 0x000fe400078ec0ff */
[----:B------:R-:W-:Y:S02]  /*8500*/  LOP3.LUT R32, R32, 0x7f8, RZ, 0xc0, !PT ;  /* 0x000007f820207812 */ /* 0x000fe400078ec0ff */
[----:B--2---:R-:W-:-:S02]  /*8510*/  LOP3.LUT R33, R14, R8, R18, 0x96, !PT ;  /* 0x000000080e217212 */ /* 0x004fc400078e9612 */
[----:B------:R-:W-:Y:S01]  /*8520*/  LOP3.LUT R9, R15, R9, R19, 0x96, !PT ;  /* 0x000000090f097212 */ /* 0x000fe200078e9613 */
[----:B------:R-:W-:Y:S01]  /*8530*/  IMAD.SHL.U32 R15, R27, 0x80000, RZ ;  /* 0x000800001b0f7824 */ /* 0x000fe200078e00ff */
[----:B------:R-:W-:Y:S02]  /*8540*/  SHF.R.U32.HI R18, RZ, 0x15, R39 ;  /* 0x00000015ff127819 */ /* 0x000fe40000011627 */
[----:B---3--:R-:W-:Y:S02]  /*8550*/  LOP3.LUT R8, R33, R16, RZ, 0x3c, !PT ;  /* 0x0000001021087212 */ /* 0x008fe400078e3cff */
[----:B------:R-:W-:Y:S02]  /*8560*/  LOP3.LUT R16, R9, R17, RZ, 0x3c, !PT ;  /* 0x0000001109107212 */ /* 0x000fe400078e3cff */
[----:B------:R-:W-:Y:S02]  /*8570*/  IADD3 R8, P1, PT, RZ, -R8, RZ ;  /* 0x80000008ff087210 */ /* 0x000fe40007f3e0ff */
[----:B------:R-:W-:-:S02]  /*8580*/  LOP3.LUT R15, R15, 0xfff80000, R38, 0x96, !PT ;  /* 0xfff800000f0f7812 */ /* 0x000fc400078e9626 */
[----:B----4-:R-:W-:Y:S01]  /*8590*/  LOP3.LUT R19, R51, R30, RZ, 0x3c, !PT ;  /* 0x0000001e33137212 */ /* 0x010fe200078e3cff */
[----:B------:R-:W-:Y:S01]  /*85a0*/  IMAD.X R9, RZ, RZ, ~R16, P1 ;  /* 0x000000ffff097224 */ /* 0x000fe200008e0e10 */
[----:B------:R-:W-:Y:S02]  /*85b0*/  LOP3.LUT R33, R35, R31, RZ, 0x3c, !PT ;  /* 0x0000001f23217212 */ /* 0x000fe400078e3cff */
[----:B------:R-:W-:Y:S01]  /*85c0*/  IADD3 R31, P0, PT, R19, R26, RZ ;  /* 0x0000001a131f7210 */ /* 0x000fe20007f1e0ff */
[----:B------:R-:W1:Y:S01]  /*85d0*/  LDC.64 R34, c[0x3][R34+0x1800] ;  /* 0x00c6000022227b82 */ /* 0x000e620000000a00 */
[----:B------:R-:W-:Y:S02]  /*85e0*/  SHF.L.U64.HI R19, R27, 0x13, R28 ;  /* 0x000000131b137819 */ /* 0x000fe4000001021c */
[----:B------:R-:W-:Y:S01]  /*85f0*/  LOP3.LUT R18, R18, 0x7f8, RZ, 0xc0, !PT ;  /* 0x000007f812127812 */ /* 0x000fe200078ec0ff */
[----:B------:R-:W-:Y:S01]  /*8600*/  IMAD.X R26, R33, 0x1, R0, P0 ;  /* 0x00000001211a7824 */ /* 0x000fe200000e0600 */
[----:B------:R-:W-:Y:S01]  /*8610*/  LOP3.LUT R16, R19, R40, RZ, 0x3c, !PT ;  /* 0x0000002813107212 */ /* 0x000fe200078e3cff */
[----:B------:R-:W-:Y:S01]  /*8620*/  IMAD.WIDE.U32 R8, R31, 0x5, R8 ;  /* 0x000000051f087825 */ /* 0x000fe200078e0008 */
[----:B------:R-:W-:Y:S01]  /*8630*/  IADD3 R0, P0, PT, -R15, R10, RZ ;  /* 0x0000000a0f007210 */ /* 0x000fe20007f1e1ff */
[----:B------:R-:W1:Y:S01]  /*8640*/  LDC.64 R32, c[0x3][R32+0x1000] ;  /* 0x00c4000020207b82 */ /* 0x000e620000000a00 */
[----:B------:R-:W-:Y:S01]  /*8650*/  LOP3.LUT R16, RZ, R16, RZ, 0x33, !PT ;  /* 0x00000010ff107212 */ /* 0x000fe200078e33ff */
[----:B------:R-:W-:Y:S01]  /*8660*/  IMAD R15, R26, 0x5, RZ ;  /* 0x000000051a0f7824 */ /* 0x000fe200078e02ff */
[----:B------:R-:W-:-:S03]  /*8670*/  LOP3.LUT R36, R8, R0, RZ, 0x3c, !PT ;  /* 0x0000000008247212 */ /* 0x000fc600078e3cff */
[----:B------:R-:W-:Y:S02]  /*8680*/  IMAD.X R37, R11, 0x1, ~R16, P0 ;  /* 0x000000010b257824 */ /* 0x000fe400000e0e10 */
[----:B------:R-:W-:Y:S01]  /*8690*/  IMAD.IADD R26, R9, 0x1, R15 ;  /* 0x00000001091a7824 */ /* 0x000fe200078e020f */
[----:B------:R2:W1:Y:S01]  /*86a0*/  LDC.64 R30, c[0x3][R52+0x800] ;  /* 0x00c20000341e7b82 */ /* 0x0004620000000a00 */
[----:B------:R-:W-:-:S03]  /*86b0*/  IMAD.SHL.U32 R16, R36, 0x8, RZ ;  /* 0x0000000824107824 */ /* 0x000fc600078e00ff */
[----:B------:R-:W-:Y:S02]  /*86c0*/  LOP3.LUT R26, R26, R37, RZ, 0x3c, !PT ;  /* 0x000000251a1a7212 */ /* 0x000fe400078e3cff */
[----:B------:R-:W-:Y:S02]  /*86d0*/  LOP3.LUT R16, R16, 0x7f8, RZ, 0xc0, !PT ;  /* 0x000007f810107812 */ /* 0x000fe400078ec0ff */
[C-C-:B------:R-:W-:Y:S01]  /*86e0*/  SHF.R.U64 R14, R36.reuse, 0xd, R26.reuse ;  /* 0x0000000d240e7819 */ /* 0x140fe2000000121a */
[----:B------:R-:W3:Y:S01]  /*86f0*/  LDC.64 R18, c[0x3][R18] ;  /* 0x00c0000012127b82 */ /* 0x000ee20000000a00 */
[--C-:B------:R-:W-:Y:S02]  /*8700*/  SHF.R.U64 R50, R36, 0x1d, R26.reuse ;  /* 0x0000001d24327819 */ /* 0x100fe4000000121a */
[----:B------:R-:W-:Y:S02]  /*8710*/  SHF.R.U32.HI R11, RZ, 0xd, R26 ;  /* 0x0000000dff0b7819 */ /* 0x000fe4000001161a */
[----:B------:R-:W-:-:S02]  /*8720*/  LOP3.LUT R14, R14, 0x7f8, RZ, 0xc0, !PT ;  /* 0x000007f80e0e7812 */ /* 0x000fc400078ec0ff */
[----:B------:R-:W-:Y:S01]  /*8730*/  LOP3.LUT R50, R50, 0x7f8, RZ, 0xc0, !PT ;  /* 0x000007f832327812 */ /* 0x000fe200078ec0ff */
[----:B------:R-:W4:Y:S01]  /*8740*/  LDC.64 R16, c[0x3][R16] ;  /* 0x00c0000010107b82 */ /* 0x000f220000000a00 */
[----:B------:R-:W-:Y:S02]  /*8750*/  LOP3.LUT R11, R11, 0x7f8, RZ, 0xc0, !PT ;  /* 0x000007f80b0b7812 */ /* 0x000fe400078ec0ff */
[----:B--2---:R-:W-:-:S04]  /*8760*/  SHF.R.U32.HI R52, RZ, 0x5, R26 ;  /* 0x00000005ff347819 */ /* 0x004fc8000001161a */
[----:B------:R-:W-:Y:S01]  /*8770*/  LOP3.LUT R52, R52, 0x7f8, RZ, 0xc0, !PT ;  /* 0x000007f834347812 */ /* 0x000fe200078ec0ff */
[----:B------:R-:W4:Y:S08]  /*8780*/  LDC.64 R14, c[0x3][R14+0x800] ;  /* 0x00c200000e0e7b82 */ /* 0x000f300000000a00 */
[----:B------:R-:W4:Y:S08]  /*8790*/  LDC.64 R8, c[0x3][R50+0x1000] ;  /* 0x00c4000032087b82 */ /* 0x000f300000000a00 */
[----:B------:R-:W2:Y:S01]  /*87a0*/  LDC.64 R10, c[0x3][R11+0x1800] ;  /* 0x00c600000b0a7b82 */ /* 0x000ea20000000a00 */
[----:B-1----:R-:W-:-:S02]  /*87b0*/  LOP3.LUT R33, R31, R33, R35, 0x96, !PT ;  /* 0x000000211f217212 */ /* 0x002fc400078e9623 */
[----:B------:R-:W-:Y:S02]  /*87c0*/  LOP3.LUT R51, R30, R32, R34, 0x96, !PT ;  /* 0x000000201e337212 */ /* 0x000fe400078e9622 */
[----:B------:R-:W-:-:S04]  /*87d0*/  SHF.R.U64 R34, R36, 0x5, R26 ;  /* 0x0000000524227819 */ /* 0x000fc8000000121a */
[----:B------:R-:W-:Y:S02]  /*87e0*/  LOP3.LUT R34, R34, 0x7f8, RZ, 0xc0, !PT ;  /* 0x000007f822227812 */ /* 0x000fe400078ec0ff */
[----:B---3--:R-:W-:Y:S02]  /*87f0*/  LOP3.LUT R30, R51, R18, RZ, 0x3c, !PT ;  /* 0x00000012331e7212 */ /* 0x008fe400078e3cff */
[----:B------:R-:W-:Y:S02]  /*8800*/  LOP3.LUT R32, R33, R19, RZ, 0x3c, !PT ;  /* 0x0000001321207212 */ /* 0x000fe400078e3cff */
[----:B------:R-:W-:Y:S01]  /*8810*/  IADD3 R29, P0, PT, R30, R29, RZ ;  /* 0x0000001d1e1d7210 */ /* 0x000fe20007f1e0ff */
[----:B------:R-:W1:Y:S01]  /*8820*/  LDC.64 R34, c[0x3][R34+0x1800] ;  /* 0x00c6000022227b82 */ /* 0x000e620000000a00 */
[----:B------:R-:W-:-:S03]  /*8830*/  SHF.R.U32.HI R18, RZ, 0x15, R26 ;  /* 0x00000015ff127819 */ /* 0x000fc6000001161a */
[----:B------:R-:W-:Y:S01]  /*8840*/  IMAD.X R23, R32, 0x1, R23, P0 ;  /* 0x0000000120177824 */ /* 0x000fe200000e0617 */
[----:B------:R-:W-:Y:S02]  /*8850*/  SHF.R.U64 R32, R36, 0x15, R26 ;  /* 0x0000001524207819 */ /* 0x000fe4000000121a */
[----:B------:R-:W-:Y:S01]  /*8860*/  LOP3.LUT R18, R18, 0x7f8, RZ, 0xc0, !PT ;  /* 0x000007f812127812 */ /* 0x000fe200078ec0ff */
[----:B------:R-:W-:Y:S01]  /*8870*/  IMAD R23, R23, 0x7, RZ ;  /* 0x0000000717177824 */ /* 0x000fe200078e02ff */
[----:B------:R-:W-:-:S04]  /*8880*/  LOP3.LUT R32, R32, 0x7f8, RZ, 0xc0, !PT ;  /* 0x000007f820207812 */ /* 0x000fc800078ec0ff */
[----:B------:R-:W3:Y:S01]  /*8890*/  LDC.64 R18, c[0x3][R18] ;  /* 0x00c0000012127b82 */ /* 0x000ee20000000a00 */
[----:B----4-:R-:W-:Y:S02]  /*88a0*/  LOP3.LUT R31, R8, R14, R16, 0x96, !PT ;  /* 0x0000000e081f7212 */ /* 0x010fe400078e9610 */
[----:B------:R-:W-:-:S05]  /*88b0*/  LOP3.LUT R9, R9, R15, R17, 0x96, !PT ;  /* 0x0000000f09097212 */ /* 0x000fca00078e9611 */
[----:B------:R-:W1:Y:S01]  /*88c0*/  LDC.64 R32, c[0x3][R32+0x1000] ;  /* 0x00c4000020207b82 */ /* 0x000e620000000a00 */
[----:B--2---:R-:W-:Y:S02]  /*88d0*/  LOP3.LUT R8, R31, R10, RZ, 0x3c, !PT ;  /* 0x0000000a1f087212 */ /* 0x004fe400078e3cff */
[----:B------:R-:W-:-:S05]  /*88e0*/  LOP3.LUT R10, R9, R11, RZ, 0x3c, !PT ;  /* 0x0000000b090a7212 */ /* 0x000fca00078e3cff */
[----:B------:R-:W1:Y:S01]  /*88f0*/  LDC.64 R30, c[0x3][R52+0x800] ;  /* 0x00c20000341e7b82 */ /* 0x000e620000000a00 */
[----:B------:R-:W-:-:S05]  /*8900*/  IADD3 R8, P1, PT, RZ, -R8, RZ ;  /* 0x80000008ff087210 */ /* 0x000fca0007f3e0ff */
[----:B------:R-:W-:Y:S02]  /*8910*/  IMAD.X R9, RZ, RZ, ~R10, P1 ;  /* 0x000000ffff097224 */ /* 0x000fe400008e0e0a */
[----:B------:R-:W-:-:S04]  /*8920*/  IMAD.WIDE.U32 R8, R29, 0x7, R8 ;  /* 0x000000071d087825 */ /* 0x000fc800078e0008 */
[----:B------:R-:W-:Y:S01]  /*8930*/  IMAD.IADD R10, R9, 0x1, R23 ;  /* 0x00000001090a7824 */ /* 0x000fe200078e0217 */
[----:B------:R-:W-:-:S04]  /*8940*/  LOP3.LUT R23, R8, R0, R12, 0x96, !PT ;  /* 0x0000000008177212 */ /* 0x000fc800078e960c */
[----:B------:R-:W-:Y:S01]  /*8950*/  LOP3.LUT R29, R10, R37, R13, 0x96, !PT ;  /* 0x000000250a1d7212 */ /* 0x000fe200078e960d */
        /* <DEDUP_REMOVED lines=8> */
[----:B------:R-:W2:Y:S08]  /*89e0*/  LDC.64 R16, c[0x3][R16] ;  /* 0x00c0000010107b82 */ /* 0x000eb00000000a00 */
[----:B------:R-:W2:Y:S01]  /*89f0*/  LDC.64 R14, c[0x3][R14+0x800] ;  /* 0x00c200000e0e7b82 */ /* 0x000ea20000000a00 */
[----:B-1----:R-:W-:-:S02]  /*8a00*/  LOP3.LUT R33, R31, R33, R35, 0x96, !PT ;  /* 0x000000211f217212 */ /* 0x002fc400078e9623 */
[----:B------:R-:W-:-:S05]  /*8a10*/  LOP3.LUT R51, R30, R32, R34, 0x96, !PT ;  /* 0x000000201e337212 */ /* 0x000fca00078e9622 */
[----:B------:R-:W2:Y:S01]  /*8a20*/  LDC.64 R8, c[0x3][R50+0x1000] ;  /* 0x00c4000032087b82 */ /* 0x000ea20000000a00 */
[----:B---3--:R-:W-:Y:S02]  /*8a30*/  LOP3.LUT R32, R33, R19, RZ, 0x3c, !PT ;  /* 0x0000001321207212 */ /* 0x008fe400078e3cff */
[----:B------:R-:W-:Y:S02]  /*8a40*/  LOP3.LUT R30, R51, R18, RZ, 0x3c, !PT ;  /* 0x00000012331e7212 */ /* 0x000fe400078e3cff */
[----:B------:R-:W-:Y:S02]  /*8a50*/  LOP3.LUT R34, R0, R12, RZ, 0x3c, !PT ;  /* 0x0000000c00227212 */ /* 0x000fe400078e3cff */
[----:B------:R-:W-:Y:S01]  /*8a60*/  IADD3 R41, P0, PT, R30, R41, RZ ;  /* 0x000000291e297210 */ /* 0x000fe20007f1e0ff */
[----:B------:R-:W1:Y:S01]  /*8a70*/  LDC.64 R10, c[0x3][R11+0x1800] ;  /* 0x00c600000b0a7b82 */ /* 0x000e620000000a00 */
[----:B------:R-:W-:Y:S02]  /*8a80*/  LOP3.LUT R35, R37, R13, RZ, 0x3c, !PT ;  /* 0x0000000d25237212 */ /* 0x000fe400078e3cff */
[----:B------:R-:W-:Y:S01]  /*8a90*/  SHF.R.U64 R30, R23, 0x15, R29 ;  /* 0x00000015171e7819 */ /* 0x000fe2000000121d */
[----:B------:R-:W-:Y:S01]  /*8aa0*/  IMAD.X R39, R32, 0x1, R39, P0 ;  /* 0x0000000120277824 */ /* 0x000fe200000e0627 */
[----:B------:R-:W-:-:S02]  /*8ab0*/  IADD3 R42, P0, PT, R34, R42, RZ ;  /* 0x0000002a222a7210 */ /* 0x000fc40007f1e0ff */
[--C-:B------:R-:W-:Y:S01]  /*8ac0*/  SHF.R.U64 R32, R23, 0x5, R29.reuse ;  /* 0x0000000517207819 */ /* 0x100fe2000000121d */
[----:B------:R-:W-:Y:S01]  /*8ad0*/  IMAD R39, R39, 0x7, RZ ;  /* 0x0000000727277824 */ /* 0x000fe200078e02ff */
[----:B------:R-:W-:Y:S01]  /*8ae0*/  SHF.R.U32.HI R18, RZ, 0x5, R29 ;  /* 0x00000005ff127819 */ /* 0x000fe2000001161d */
[----:B------:R-:W-:Y:S01]  /*8af0*/  IMAD.X R43, R35, 0x1, R43, P0 ;  /* 0x00000001232b7824 */ /* 0x000fe200000e062b */
[----:B------:R-:W-:Y:S02]  /*8b00*/  LOP3.LUT R32, R32, 0x7f8, RZ, 0xc0, !PT ;  /* 0x000007f820207812 */ /* 0x000fe400078ec0ff */
[----:B------:R-:W-:Y:S02]  /*8b10*/  LOP3.LUT R30, R30, 0x7f8, RZ, 0xc0, !PT ;  /* 0x000007f81e1e7812 */ /* 0x000fe400078ec0ff */
[----:B------:R-:W-:Y:S02]  /*8b20*/  LOP3.LUT R18, R18, 0x7f8, RZ, 0xc0, !PT ;  /* 0x000007f812127812 */ /* 0x000fe400078ec0ff */
[----:B------:R-:W-:Y:S01]  /*8b30*/  SHF.R.U32.HI R12, RZ, 0x15, R29 ;  /* 0x00000015ff0c7819 */ /* 0x000fe2000001161d */
[----:B------:R-:W3:Y:S08]  /*8b40*/  LDC.64 R32, c[0x3][R32+0x1800] ;  /* 0x00c6000020207b82 */ /* 0x000ef00000000a00 */
[----:B------:R-:W3:Y:S01]  /*8b50*/  LDC.64 R18, c[0x3][R18+0x800] ;  /* 0x00c2000012127b82 */ /* 0x000ee20000000a00 */
[----:B--2---:R-:W-:-:S02]  /*8b60*/  LOP3.LUT R31, R8, R14, R16, 0x96, !PT ;  /* 0x0000000e081f7212 */ /* 0x004fc400078e9610 */
[----:B------:R-:W-:Y:S02]  /*8b70*/  LOP3.LUT R9, R9, R15, R17, 0x96, !PT ;  /* 0x0000000f09097212 */ /* 0x000fe400078e9611 */
[----:B------:R-:W-:Y:S02]  /*8b80*/  LOP3.LUT R16, R12, 0x7f8, RZ, 0xc0, !PT ;  /* 0x000007f80c107812 */ /* 0x000fe400078ec0ff */
[----:B-1----:R-:W-:Y:S02]  /*8b90*/  LOP3.LUT R8, R31, R10, RZ, 0x3c, !PT ;  /* 0x0000000a1f087212 */ /* 0x002fe400078e3cff */
[----:B------:R-:W-:Y:S01]  /*8ba0*/  LOP3.LUT R10, R9, R11, RZ, 0x3c, !PT ;  /* 0x0000000b090a7212 */ /* 0x000fe200078e3cff */
[----:B------:R-:W3:Y:S01]  /*8bb0*/  LDC.64 R30, c[0x3][R30+0x1000] ;  /* 0x00c400001e1e7b82 */ /* 0x000ee20000000a00 */
[----:B------:R-:W-:-:S05]  /*8bc0*/  IADD3 R8, P1, PT, RZ, -R8, RZ ;  /* 0x80000008ff087210 */ /* 0x000fca0007f3e0ff */
[----:B------:R-:W-:Y:S02]  /*8bd0*/  IMAD.X R9, RZ, RZ, ~R10, P1 ;  /* 0x000000ffff097224 */ /* 0x000fe400008e0e0a */
[----:B------:R-:W1:Y:S01]  /*8be0*/  LDC.64 R16, c[0x3][R16] ;  /* 0x00c0000010107b82 */ /* 0x000e620000000a00 */
[----:B------:R-:W-:-:S04]  /*8bf0*/  IMAD.WIDE.U32 R8, R41, 0x7, R8 ;  /* 0x0000000729087825 */ /* 0x000fc800078e0008 */
[----:B------:R-:W-:Y:S01]  /*8c00*/  IMAD.IADD R10, R9, 0x1, R39 ;  /* 0x00000001090a7824 */ /* 0x000fe200078e0227 */
[----:B------:R-:W-:-:S04]  /*8c10*/  LOP3.LUT R39, R8, R42, RZ, 0x3c, !PT ;  /* 0x0000002a08277212 */ /* 0x000fc800078e3cff */
        /* <DEDUP_REMOVED lines=10> */
[----:B------:R-:W-:-:S04]  /*8cc0*/  SHF.R.U32.HI R52, RZ, 0x5, R41 ;  /* 0x00000005ff347819 */ /* 0x000fc80000011629 */
[----:B------:R-:W-:-:S03]  /*8cd0*/  LOP3.LUT R52, R52, 0x7f8, RZ, 0xc0, !PT ;  /* 0x000007f834347812 */ /* 0x000fc600078ec0ff */
[----:B------:R-:W2:Y:S01]  /*8ce0*/  LDC.64 R8, c[0x3][R50+0x800] ;  /* 0x00c2000032087b82 */ /* 0x000ea20000000a00 */
[----:B---3--:R-:W-:Y:S02]  /*8cf0*/  LOP3.LUT R19, R19, R31, R33, 0x96, !PT ;  /* 0x0000001f13137212 */ /* 0x008fe400078e9621 */
[----:B------:R-:W-:-:S05]  /*8d00*/  LOP3.LUT R51, R18, R30, R32, 0x96, !PT ;  /* 0x0000001e12337212 */ /* 0x000fca00078e9620 */
[----:B------:R-:W2:Y:S01]  /*8d10*/  LDC.64 R10, c[0x3][R10+0x1000] ;  /* 0x00c400000a0a7b82 */ /* 0x000ea20000000a00 */
[----:B------:R-:W-:Y:S02]  /*8d20*/  LOP3.LUT R30, RZ, R35, RZ, 0x33, !PT ;  /* 0x00000023ff1e7212 */ /* 0x000fe400078e33ff */
[----:B------:R-:W-:Y:S02]  /*8d30*/  SHF.R.U64 R32, R39, 0x5, R41 ;  /* 0x0000000527207819 */ /* 0x000fe40000001229 */
[----:B-1----:R-:W-:Y:S02]  /*8d40*/  LOP3.LUT R19, R19, R17, RZ, 0x3c, !PT ;  /* 0x0000001113137212 */ /* 0x002fe400078e3cff */
[----:B------:R-:W-:Y:S01]  /*8d50*/  LOP3.LUT R32, R32, 0x7f8, RZ, 0xc0, !PT ;  /* 0x000007f820207812 */ /* 0x000fe200078ec0ff */
[----:B------:R-:W1:Y:S08]  /*8d60*/  LDC.64 R12, c[0x3][R13+0x1800] ;  /* 0x00c600000d0c7b82 */ /* 0x000e700000000a00 */
[----:B------:R-:W3:Y:S01]  /*8d70*/  LDC.64 R32, c[0x3][R32+0x1800] ;  /* 0x00c6000020207b82 */ /* 0x000ee20000000a00 */
[----:B--2---:R-:W-:-:S02]  /*8d80*/  LOP3.LUT R31, R10, R8, R14, 0x96, !PT ;  /* 0x000000080a1f7212 */ /* 0x004fc400078e960e */
[----:B------:R-:W-:Y:S02]  /*8d90*/  LOP3.LUT R9, R11, R9, R15, 0x96, !PT ;  /* 0x000000090b097212 */ /* 0x000fe400078e960f */
[----:B------:R-:W-:Y:S02]  /*8da0*/  LOP3.LUT R15, RZ, R34, RZ, 0x33, !PT ;  /* 0x00000022ff0f7212 */ /* 0x000fe400078e33ff */
[----:B------:R-:W-:Y:S02]  /*8db0*/  LOP3.LUT R11, R51, R16, RZ, 0x3c, !PT ;  /* 0x00000010330b7212 */ /* 0x000fe400078e3cff */
[----:B-1----:R-:W-:Y:S02]  /*8dc0*/  LOP3.LUT R8, R31, R12, RZ, 0x3c, !PT ;  /* 0x0000000c1f087212 */ /* 0x002fe400078e3cff */
[----:B------:R-:W-:Y:S02]  /*8dd0*/  LOP3.LUT R12, R9, R13, RZ, 0x3c, !PT ;  /* 0x0000000d090c7212 */ /* 0x000fe400078e3cff */
[----:B------:R-:W-:-:S02]  /*8de0*/  IADD3 R8, P1, PT, RZ, -R8, RZ ;  /* 0x80000008ff087210 */ /* 0x000fc40007f3e0ff */
[----:B------:R-:W-:Y:S02]  /*8df0*/  SHF.R.U64 R15, R15, 0x17, R30 ;  /* 0x000000170f0f7819 */ /* 0x000fe4000000121e */
[----:B------:R-:W-:Y:S01]  /*8e00*/  IADD3 R11, P0, PT, R11, R36, RZ ;  /* 0x000000240b0b7210 */ /* 0x000fe20007f1e0ff */
[----:B------:R-:W-:Y:S01]  /*8e10*/  IMAD.X R9, RZ, RZ, ~R12, P1 ;  /* 0x000000ffff097224 */ /* 0x000fe200008e0e0c */
[----:B------:R-:W-:Y:S02]  /*8e20*/  LOP3.LUT R15, R42, R15, RZ, 0x3c, !PT ;  /* 0x0000000f2a0f7212 */ /* 0x000fe400078e3cff */
[----:B------:R-:W-:Y:S01]  /*8e30*/  SHF.R.U32.HI R12, RZ, 0x17, R30 ;  /* 0x00000017ff0c7819 */ /* 0x000fe2000001161e */
[----:B------:R-:W-:Y:S01]  /*8e40*/  IMAD.X R26, R19, 0x1, R26, P0 ;  /* 0x00000001131a7824 */ /* 0x000fe200000e061a */
[----:B------:R-:W-:Y:S01]  /*8e50*/  IADD3 R44, P0, PT, -R15, R44, RZ ;  /* 0x0000002c0f2c7210 */ /* 0x000fe20007f1e1ff */
[----:B------:R-:W-:Y:S01]  /*8e60*/  IMAD.WIDE.U32 R8, R11, 0x7, R8 ;  /* 0x000000070b087825 */ /* 0x000fe200078e0008 */
[----:B------:R-:W-:Y:S01]  /*8e70*/  LOP3.LUT R10, R43, R12, RZ, 0x3c, !PT ;  /* 0x0000000c2b0a7212 */ /* 0x000fe200078e3cff */
[----:B------:R1:W3:Y:S01]  /*8e80*/  LDC.64 R18, c[0x3][R52+0x800] ;  /* 0x00c2000034127b82 */ /* 0x0002e20000000a00 */
[----:B------:R-:W-:Y:S01]  /*8e90*/  SHF.R.U64 R30, R39, 0x15, R41 ;  /* 0x00000015271e7819 */ /* 0x000fe20000001229 */
[----:B------:R-:W-:Y:S01]  /*8ea0*/  IMAD R11, R26, 0x7, RZ ;  /* 0x000000071a0b7824 */ /* 0x000fe200078e02ff */
[----:B------:R-:W-:Y:S01]  /*8eb0*/  LOP3.LUT R26, R8, R44, RZ, 0x3c, !PT ;  /* 0x0000002c081a7212 */ /* 0x000fe200078e3cff */
[----:B------:R-:W-:Y:S01]  /*8ec0*/  IMAD.X R45, R45, 0x1, ~R10, P0 ;  /* 0x000000012d2d7824 */ /* 0x000fe200000e0e0a */
[----:B------:R-:W-:Y:S01]  /*8ed0*/  LOP3.LUT R30, R30, 0x7f8, RZ, 0xc0, !PT ;  /* 0x000007f81e1e7812 */ /* 0x000fe200078ec0ff */
[----:B------:R-:W-:Y:S01]  /*8ee0*/  IMAD.IADD R36, R9, 0x1, R11 ;  /* 0x0000000109247824 */ /* 0x000fe200078e020b */
[----:B------:R-:W-:Y:S01]  /*8ef0*/  SHF.R.U32.HI R16, RZ, 0x15, R41 ;  /* 0x00000015ff107819 */ /* 0x000fe20000011629 */
[----:B------:R-:W-:-:S03]  /*8f00*/  IMAD.SHL.U32 R14, R26, 0x8, RZ ;  /* 0x000000081a0e7824 */ /* 0x000fc600078e00ff */
[----:B------:R-:W-:Y:S01]  /*8f10*/  LOP3.LUT R36, R36, R45, RZ, 0x3c, !PT ;  /* 0x0000002d24247212 */ /* 0x000fe200078e3cff */
[----:B------:R-:W3:Y:S01]  /*8f20*/  LDC.64 R30, c[0x3][R30+0x1000] ;  /* 0x00c400001e1e7b82 */ /* 0x000ee20000000a00 */
[----:B------:R-:W-:Y:S02]  /*8f30*/  LOP3.LUT R14, R14, 0x7f8, RZ, 0xc0, !PT ;  /* 0x000007f80e0e7812 */ /* 0x000fe400078ec0ff */
[C-C-:B------:R-:W-:Y:S02]  /*8f40*/  SHF.R.U64 R12, R26.reuse, 0xd, R36.reuse ;  /* 0x0000000d1a0c7819 */ /* 0x140fe40000001224 */
[--C-:B------:R-:W-:Y:S02]  /*8f50*/  SHF.R.U64 R50, R26, 0x1d, R36.reuse ;  /* 0x0000001d1a327819 */ /* 0x100fe40000001224 */
[----:B------:R-:W-:Y:S01]  /*8f60*/  SHF.R.U32.HI R11, RZ, 0xd, R36 ;  /* 0x0000000dff0b7819 */ /* 0x000fe20000011624 */
[----:B------:R-:W2:Y:S01]  /*8f70*/  LDC.64 R14, c[0x3][R14] ;  /* 0x00c000000e0e7b82 */ /* 0x000ea20000000a00 */
[----:B------:R-:W-:-:S02]  /*8f80*/  LOP3.LUT R12, R12, 0x7f8, RZ, 0xc0, !PT ;  /* 0x000007f80c0c7812 */ /* 0x000fc400078ec0ff */
[----:B------:R-:W-:Y:S02]  /*8f90*/  LOP3.LUT R50, R50, 0x7f8, RZ, 0xc0, !PT ;  /* 0x000007f832327812 */ /* 0x000fe400078ec0ff */
[----:B------:R-:W-:Y:S02]  /*8fa0*/  LOP3.LUT R16, R16, 0x7f8, RZ, 0xc0, !PT ;  /* 0x000007f810107812 */ /* 0x000fe400078ec0ff */
[----:B------:R-:W-:Y:S01]  /*8fb0*/  LOP3.LUT R11, R11, 0x7f8, RZ, 0xc0, !PT ;  /* 0x000007f80b0b7812 */ /* 0x000fe200078ec0ff */
[----:B------:R-:W2:Y:S01]  /*8fc0*/  LDC.64 R12, c[0x3][R12+0x800] ;  /* 0x00c200000c0c7b82 */ /* 0x000ea20000000a00 */
[----:B-1----:R-:W-:-:S04]  /*8fd0*/  SHF.R.U32.HI R52, RZ, 0x5, R36 ;  /* 0x00000005ff347819 */ /* 0x002fc80000011624 */
[----:B------:R-:W-:-:S03]  /*8fe0*/  LOP3.LUT R52, R52, 0x7f8, RZ, 0xc0, !PT ;  /* 0x000007f834347812 */ /* 0x000fc600078ec0ff */
[----:B------:R-:W2:Y:S08]  /*8ff0*/  LDC.64 R8, c[0x3][R50+0x1000] ;  /* 0x00c4000032087b82 */ /* 0x000eb00000000a00 */
[----:B------:R-:W1:Y:S08]  /*9000*/  LDC.64 R16, c[0x3][R16] ;  /* 0x00c0000010107b82 */ /* 0x000e700000000a00 */
[----:B------:R-:W4:Y:S01]  /*9010*/  LDC.64 R10, c[0x3][R11+0x1800] ;  /* 0x00c600000b0a7b82 */ /* 0x000f220000000a00 */
[----:B---3--:R-:W-:-:S02]  /*9020*/  LOP3.LUT R31, R19, R31, R33, 0x96, !PT ;  /* 0x0000001f131f7212 */ /* 0x008fc400078e9621 */
[----:B------:R-:W-:Y:S02]  /*9030*/  LOP3.LUT R51, R18, R30, R32, 0x96, !PT ;  /* 0x0000001e12337212 */ /* 0x000fe400078e9620 */
[----:B------:R-:W-:-:S04]  /*9040*/  SHF.R.U64 R32, R26, 0x5, R36 ;  /* 0x000000051a207819 */ /* 0x000fc80000001224 */
[----:B------:R-:W-:-:S06]  /*9050*/  LOP3.LUT R32, R32, 0x7f8, RZ, 0xc0, !PT ;  /* 0x000007f820207812 */ /* 0x000fcc00078ec0ff */
[----:B------:R-:W3:Y:S01]  /*9060*/  LDC.64 R32, c[0x3][R32+0x1800] ;  /* 0x00c6000020207b82 */ /* 0x000ee20000000a00 */
[----:B--2---:R-:W-:Y:S02]  /*9070*/  LOP3.LUT R19, R8, R12, R14, 0x96, !PT ;  /* 0x0000000c08137212 */ /* 0x004fe400078e960e */
[----:B------:R-:W-:Y:S02]  /*9080*/  LOP3.LUT R9, R9, R13, R15, 0x96, !PT ;  /* 0x0000000d09097212 */ /* 0x000fe400078e960f */
[----:B-1----:R-:W-:Y:S02]  /*9090*/  LOP3.LUT R18, R51, R16, RZ, 0x3c, !PT ;  /* 0x0000001033127212 */ /* 0x002fe400078e3cff */
[----:B------:R-:W-:Y:S02]  /*90a0*/  LOP3.LUT R30, R31, R17, RZ, 0x3c, !PT ;  /* 0x000000111f1e7212 */ /* 0x000fe400078e3cff */
[----:B------:R-:W-:Y:S02]  /*90b0*/  IADD3 R23, P0, PT, R18, R23, RZ ;  /* 0x0000001712177210 */ /* 0x000fe40007f1e0ff */
[----:B------:R-:W-:-:S02]  /*90c0*/  SHF.R.U32.HI R16, RZ, 0x15, R36 ;  /* 0x00000015ff107819 */ /* 0x000fc40000011624 */
[----:B----4-:R-:W-:Y:S01]  /*90d0*/  LOP3.LUT R8, R19, R10, RZ, 0x3c, !PT ;  /* 0x0000000a13087212 */ /* 0x010fe200078e3cff */
[----:B------:R-:W-:Y:S01]  /*90e0*/  IMAD.X R29, R30, 0x1, R29, P0 ;  /* 0x000000011e1d7824 */ /* 0x000fe200000e061d */
[----:B------:R-:W-:Y:S01]  /*90f0*/  LOP3.LUT R10, R9, R11, RZ, 0x3c, !PT ;  /* 0x0000000b090a7212 */ /* 0x000fe200078e3cff */
[----:B------:R-:W3:Y:S01]  /*9100*/  LDC.64 R18, c[0x3][R52+0x800] ;  /* 0x00c2000034127b82 */ /* 0x000ee20000000a00 */
[----:B------:R-:W-:Y:S01]  /*9110*/  IADD3 R8, P1, PT, RZ, -R8, RZ ;  /* 0x80000008ff087210 */ /* 0x000fe20007f3e0ff */
[----:B------:R-:W-:Y:S01]  /*9120*/  IMAD R29, R29, 0x7, RZ ;  /* 0x000000071d1d7824 */ /* 0x000fe200078e02ff */
[----:B------:R-:W-:Y:S02]  /*9130*/  SHF.R.U64 R30, R26, 0x15, R36 ;  /* 0x000000151a1e7819 */ /* 0x000fe40000001224 */
[----:B------:R-:W-:Y:S01]  /*9140*/  LOP3.LUT R16, R16, 0x7f8, RZ, 0xc0, !PT ;  /* 0x000007f810107812 */ /* 0x000fe200078ec0ff */
[----:B------:R-:W-:Y:S01]  /*9150*/  IMAD.X R9, RZ, RZ, ~R10, P1 ;  /* 0x000000ffff097224 */ /* 0x000fe200008e0e0a */
[----:B------:R-:W-:Y:S01]  /*9160*/  LOP3.LUT R30, R30, 0x7f8, RZ, 0xc0, !PT ;  /* 0x000007f81e1e7812 */ /* 0x000fe200078ec0ff */
[----:B------:R-:W-:-:S03]  /*9170*/  IMAD.WIDE.U32 R8, R23, 0x7, R8 ;  /* 0x0000000717087825 */ /* 0x000fc600078e0008 */
[----:B------:R-:W1:Y:S01]  /*9180*/  LDC.64 R16, c[0x3][R16] ;  /* 0x00c0000010107b82 */ /* 0x000e620000000a00 */
[----:B------:R-:W-:Y:S01]  /*9190*/  IMAD.IADD R23, R9, 0x1, R29 ;  /* 0x0000000109177824 */ /* 0x000fe200078e021d */
[----:B------:R-:W-:Y:S02]  /*91a0*/  LOP3.LUT R29, R8, R44, R46, 0x96, !PT ;  /* 0x0000002c081d7212 */ /* 0x000fe400078e962e */
[----:B------:R-:W-:Y:S02]  /*91b0*/  LOP3.LUT R46, R44, R46, RZ, 0x3c, !PT ;  /* 0x0000002e2c2e7212 */ /* 0x000fe400078e3cff */
[----:B------:R-:W-:Y:S01]  /*91c0*/  LOP3.LUT R23, R23, R45, R48, 0x96, !PT ;  /* 0x0000002d17177212 */ /* 0x000fe200078e9630 */
[----:B------:R-:W-:Y:S01]  /*91d0*/  IMAD.SHL.U32 R14, R29, 0x8, RZ ;  /* 0x000000081d0e7824 */ /* 0x000fe200078e00ff */
[----:B------:R-:W3:Y:S01]  /*91e0*/  LDC.64 R30, c[0x3][R30+0x1000] ;  /* 0x00c400001e1e7b82 */ /* 0x000ee20000000a00 */
[----:B------:R-:W-:Y:S02]  /*91f0*/  LOP3.LUT R48, R45, R48, RZ, 0x3c, !PT ;  /* 0x000000302d307212 */ /* 0x000fe400078e3cff */
[----:B------:R-:W-:-:S02]  /*9200*/  SHF.R.U64 R12, R29, 0xd, R23 ;  /* 0x0000000d1d0c7819 */ /* 0x000fc40000001217 */
[--C-:B------:R-:W-:Y:S02]  /*9210*/  SHF.R.U64 R50, R29, 0x1d, R23.reuse ;  /* 0x0000001d1d327819 */ /* 0x100fe40000001217 */
[----:B------:R-:W-:Y:S02]  /*9220*/  SHF.R.U32.HI R11, RZ, 0xd, R23 ;  /* 0x0000000dff0b7819 */ /* 0x000fe40000011617 */
[----:B------:R-:W-:Y:S02]  /*9230*/  LOP3.LUT R14, R14, 0x7f8, RZ, 0xc0, !PT ;  /* 0x000007f80e0e7812 */ /* 0x000fe400078ec0ff */
[----:B------:R-:W-:Y:S02]  /*9240*/  LOP3.LUT R12, R12, 0x7f8, RZ, 0xc0, !PT ;  /* 0x000007f80c0c7812 */ /* 0x000fe400078ec0ff */
[----:B------:R-:W-:Y:S02]  /*9250*/  LOP3.LUT R50, R50, 0x7f8, RZ, 0xc0, !PT ;  /* 0x000007f832327812 */ /* 0x000fe400078ec0ff */
[----:B------:R-:W-:Y:S01]  /*9260*/  LOP3.LUT R11, R11, 0x7f8, RZ, 0xc0, !PT ;  /* 0x000007f80b0b7812 */ /* 0x000fe200078ec0ff */
[----:B------:R-:W2:Y:S08]  /*9270*/  LDC.64 R14, c[0x3][R14] ;  /* 0x00c000000e0e7b82 */ /* 0x000eb00000000a00 */
[----:B------:R-:W2:Y:S08]  /*9280*/  LDC.64 R12, c[0x3][R12+0x800] ;  /* 0x00c200000c0c7b82 */ /* 0x000eb00000000a00 */
[----:B------:R-:W2:Y:S08]  /*9290*/  LDC.64 R8, c[0x3][R50+0x1000] ;  /* 0x00c4000032087b82 */ /* 0x000eb00000000a00 */
[----:B------:R-:W4:Y:S01]  /*92a0*/  LDC.64 R10, c[0x3][R11+0x1800] ;  /* 0x00c600000b0a7b82 */ /* 0x000f220000000a00 */
[----:B---3--:R-:W-:-:S02]  /*92b0*/  LOP3.LUT R31, R19, R31, R33, 0x96, !PT ;  /* 0x0000001f131f7212 */ /* 0x008fc400078e9621 */
[----:B------:R-:W-:Y:S02]  /*92c0*/  LOP3.LUT R51, R18, R30, R32, 0x96, !PT ;  /* 0x0000001e12337212 */ /* 0x000fe400078e9620 */
[----:B-1----:R-:W-:Y:S02]  /*92d0*/  LOP3.LUT R30, R31, R17, RZ, 0x3c, !PT ;  /* 0x000000111f1e7212 */ /* 0x002fe400078e3cff */
[----:B------:R-:W-:Y:S02]  /*92e0*/  LOP3.LUT R18, R51, R16, RZ, 0x3c, !PT ;  /* 0x0000001033127212 */ /* 0x000fe400078e3cff */
[--C-:B------:R-:W-:Y:S02]  /*92f0*/  SHF.R.U64 R32, R29, 0x5, R23.reuse ;  /* 0x000000051d207819 */ /* 0x100fe40000001217 */
[----:B------:R-:W-:Y:S02]  /*9300*/  IADD3 R39, P0, PT, R18, R39, RZ ;  /* 0x0000002712277210 */ /* 0x000fe40007f1e0ff */
[----:B------:R-:W-:-:S02]  /*9310*/  SHF.R.U32.HI R18, RZ, 0x5, R23 ;  /* 0x00000005ff127819 */ /* 0x000fc40000011617 */
[----:B------:R-:W-:Y:S01]  /*9320*/  LOP3.LUT R32, R32, 0x7f8, RZ, 0xc0, !PT ;  /* 0x000007f820207812 */ /* 0x000fe200078ec0ff */
[----:B------:R-:W-:Y:S01]  /*9330*/  IMAD.X R41, R30, 0x1, R41, P0 ;  /* 0x000000011e297824 */ /* 0x000fe200000e0629 */
[----:B------:R-:W-:Y:S02]  /*9340*/  IADD3 R49, P0, PT, R46, R49, RZ ;  /* 0x000000312e317210 */ /* 0x000fe40007f1e0ff */
[----:B------:R-:W-:Y:S01]  /*9350*/  SHF.R.U64 R30, R29, 0x15, R23 ;  /* 0x000000151d1e7819 */ /* 0x000fe20000001217 */
[----:B------:R-:W-:Y:S01]  /*9360*/  IMAD R41, R41, 0x7, RZ ;  /* 0x0000000729297824 */ /* 0x000fe200078e02ff */
[----:B------:R-:W-:Y:S01]  /*9370*/  LOP3.LUT R18, R18, 0x7f8, RZ, 0xc0, !PT ;  /* 0x000007f812127812 */ /* 0x000fe200078ec0ff */
[----:B------:R-:W-:Y:S01]  /*9380*/  IMAD.X R47, R48, 0x1, R47, P0 ;  /* 0x00000001302f7824 */ /* 0x000fe200000e062f */
[----:B------:R-:W-:Y:S01]  /*9390*/  LOP3.LUT R30, R30, 0x7f8, RZ, 0xc0, !PT ;  /* 0x000007f81e1e7812 */ /* 0x000fe200078ec0ff */
[----:B------:R-:W1:Y:S01]  /*93a0*/  LDC.64 R32, c[0x3][R32+0x1800] ;  /* 0x00c6000020207b82 */ /* 0x000e620000000a00 */
[----:B------:R-:W-:-:S04]  /*93b0*/  SHF.R.U32.HI R16, RZ, 0x15, R23 ;  /* 0x00000015ff107819 */ /* 0x000fc80000011617 */
[----:B------:R-:W-:-:S03]  /*93c0*/  LOP3.LUT R16, R16, 0x7f8, RZ, 0xc0, !PT ;  /* 0x000007f810107812 */ /* 0x000fc600078ec0ff */
[----:B------:R-:W1:Y:S01]  /*93d0*/  LDC.64 R30, c[0x3][R30+0x1000] ;  /* 0x00c400001e1e7b82 */ /* 0x000e620000000a00 */
[----:B--2---:R-:W-:Y:S02]  /*93e0*/  LOP3.LUT R19, R8, R12, R14, 0x96, !PT ;  /* 0x0000000c08137212 */ /* 0x004fe400078e960e */
[----:B------:R-:W-:-:S05]  /*93f0*/  LOP3.LUT R9, R9, R13, R15, 0x96, !PT ;  /* 0x0000000d09097212 */ /* 0x000fca00078e960f */
[----:B------:R-:W2:Y:S01]  /*9400*/  LDC.64 R16, c[0x3][R16] ;  /* 0x00c0000010107b82 */ /* 0x000ea20000000a00 */
[----:B----4-:R-:W-:Y:S02]  /*9410*/  LOP3.LUT R8, R19, R10, RZ, 0x3c, !PT ;  /* 0x0000000a13087212 */ /* 0x010fe400078e3cff */
[----:B------:R-:W-:Y:S02]  /*9420*/  LOP3.LUT R10, R9, R11, RZ, 0x3c, !PT ;  /* 0x0000000b090a7212 */ /* 0x000fe400078e3cff */
[----:B------:R-:W-:-:S03]  /*9430*/  IADD3 R8, P1, PT, RZ, -R8, RZ ;  /* 0x80000008ff087210 */ /* 0x000fc60007f3e0ff */
[----:B------:R-:W1:Y:S02]  /*9440*/  LDC.64 R18, c[0x3][R18+0x800] ;  /* 0x00c2000012127b82 */ /* 0x000e640000000a00 */
[----:B------:R-:W-:Y:S02]  /*9450*/  IMAD.X R9, RZ, RZ, ~R10, P1 ;  /* 0x000000ffff097224 */ /* 0x000fe400008e0e0a */
[----:B------:R-:W-:-:S04]  /*9460*/  IMAD.WIDE.U32 R8, R39, 0x7, R8 ;  /* 0x0000000727087825 */ /* 0x000fc800078e0008 */
[----:B------:R-:W-:Y:S01]  /*9470*/  IMAD.IADD R10, R9, 0x1, R41 ;  /* 0x00000001090a7824 */ /* 0x000fe200078e0229 */
[----:B------:R-:W-:-:S04]  /*9480*/  LOP3.LUT R39, R8, R49, RZ, 0x3c, !PT ;  /* 0x0000003108277212 */ /* 0x000fc800078e3cff */
[----:B------:R-:W-:Y:S01]  /*9490*/  LOP3.LUT R41, R10, R47, RZ, 0x3c, !PT ;  /* 0x0000002f0a297212 */ /* 0x000fe200078e3cff */
[----:B------:R-:W-:-:S03]  /*94a0*/  IMAD.SHL.U32 R53, R39, 0x8, RZ ;  /* 0x0000000827357824 */ /* 0x000fc600078e00ff */
[C-C-:B------:R-:W-:Y:S02]  /*94b0*/  SHF.R.U64 R52, R39.reuse, 0xd, R41.reuse ;  /* 0x0000000d27347819 */ /* 0x140fe40000001229 */
[--C-:B------:R-:W-:Y:S02]  /*94c0*/  SHF.R.U64 R51, R39, 0x1d, R41.reuse ;  /* 0x0000001d27337819 */ /* 0x100fe40000001229 */
[----:B------:R-:W-:Y:S02]  /*94d0*/  LOP3.LUT R53, R53, 0x7f8, RZ, 0xc0, !PT ;  /* 0x000007f835357812 */ /* 0x000fe400078ec0ff */
[----:B------:R-:W-:Y:S02]  /*94e0*/  LOP3.LUT R52, R52, 0x7f8, RZ, 0xc0, !PT ;  /* 0x000007f834347812 */ /* 0x000fe400078ec0ff */
[----:B------:R-:W-:Y:S01]  /*94f0*/  LOP3.LUT R51, R51, 0x7f8, RZ, 0xc0, !PT ;  /* 0x000007f833337812 */ /* 0x000fe200078ec0ff */
[----:B------:R-:W3:Y:S01]  /*9500*/  LDC.64 R14, c[0x3][R53] ;  /* 0x00c00000350e7b82 */ /* 0x000ee20000000a00 */
[----:B------:R-:W-:-:S04]  /*9510*/  SHF.R.U32.HI R50, RZ, 0xd, R41 ;  /* 0x0000000dff327819 */ /* 0x000fc80000011629 */
[----:B------:R-:W-:-:S03]  /*9520*/  LOP3.LUT R50, R50, 0x7f8, RZ, 0xc0, !PT ;  /* 0x000007f832327812 */ /* 0x000fc600078ec0ff */
[----:B------:R-:W3:Y:S08]  /*9530*/  LDC.64 R8, c[0x3][R52+0x800] ;  /* 0x00c2000034087b82 */ /* 0x000ef00000000a00 */
[----:B------:R-:W3:Y:S01]  /*9540*/  LDC.64 R10, c[0x3][R51+0x1000] ;  /* 0x00c40000330a7b82 */ /* 0x000ee20000000a00 */
[----:B-1----:R-:W-:Y:S02]  /*9550*/  LOP3.LUT R19, R19, R31, R33, 0x96, !PT ;  /* 0x0000001f13137212 */ /* 0x002fe400078e9621 */
[----:B------:R-:W-:-:S05]  /*9560*/  LOP3.LUT R18, R18, R30, R32, 0x96, !PT ;  /* 0x0000001e12127212 */ /* 0x000fca00078e9620 */
[----:B------:R-:W1:Y:S01]  /*9570*/  LDC.64 R12, c[0x3][R50+0x1800] ;  /* 0x00c60000320c7b82 */ /* 0x000e620000000a00 */
[----:B--2---:R-:W-:Y:S02]  /*9580*/  LOP3.LUT R19, R19, R17, RZ, 0x3c, !PT ;  /* 0x0000001113137212 */ /* 0x004fe400078e3cff */
[----:B---3--:R-:W-:Y:S02]  /*9590*/  LOP3.LUT R31, R10, R8, R14, 0x96, !PT ;  /* 0x000000080a1f7212 */ /* 0x008fe400078e960e */
[C-C-:B------:R-:W-:Y:S02]  /*95a0*/  SHF.R.U64 R14, R39.reuse, 0x5, R41.reuse ;  /* 0x00000005270e7819 */ /* 0x140fe40000001229 */
[--C-:B------:R-:W-:Y:S02]  /*95b0*/  SHF.R.U64 R10, R39, 0x15, R41.reuse ;  /* 0x00000015270a7819 */ /* 0x100fe40000001229 */
[----:B------:R-:W-:Y:S02]  /*95c0*/  SHF.R.U32.HI R8, RZ, 0x5, R41 ;  /* 0x00000005ff087819 */ /* 0x000fe40000011629 */
[----:B------:R-:W-:-:S02]  /*95d0*/  LOP3.LUT R14, R14, 0x7f8, RZ, 0xc0, !PT ;  /* 0x000007f80e0e7812 */ /* 0x000fc400078ec0ff */
[----:B------:R-:W-:Y:S02]  /*95e0*/  LOP3.LUT R10, R10, 0x7f8, RZ, 0xc0, !PT ;  /* 0x000007f80a0a7812 */ /* 0x000fe400078ec0ff */
[----:B------:R-:W-:Y:S02]  /*95f0*/  LOP3.LUT R8, R8, 0x7f8, RZ, 0xc0, !PT ;  /* 0x000007f808087812 */ /* 0x000fe400078ec0ff */
[----:B------:R-:W-:Y:S02]  /*9600*/  LOP3.LUT R33, R11, R9, R15, 0x96, !PT ;  /* 0x000000090b217212 */ /* 0x000fe400078e960f */
[----:B------:R-:W2:Y:S01]  /*9610*/  LDC.64 R14, c[0x3][R14+0x1800] ;  /* 0x00c600000e0e7b82 */ /* 0x000ea20000000a00 */
[----:B-1----:R-:W-:Y:S02]  /*9620*/  LOP3.LUT R31, R31, R12, RZ, 0x3c, !PT ;  /* 0x0000000c1f1f7212 */ /* 0x002fe400078e3cff */
[----:B------:R-:W-:Y:S02]  /*9630*/  LOP3.LUT R33, R33, R13, RZ, 0x3c, !PT ;  /* 0x0000000d21217212 */ /* 0x000fe400078e3cff */
[----:B------:R-:W-:-:S02]  /*9640*/  LOP3.LUT R13, R18, R16, RZ, 0x3c, !PT ;  /* 0x00000010120d7212 */ /* 0x000fc400078e3cff */
[----:B------:R-:W-:Y:S01]  /*9650*/  IADD3 R12, P1, PT, RZ, -R31, RZ ;  /* 0x8000001fff0c7210 */ /* 0x000fe20007f3e0ff */
[----:B------:R-:W2:Y:S01]  /*9660*/  LDC.64 R10, c[0x3][R10+0x1000] ;  /* 0x00c400000a0a7b82 */ /* 0x000ea20000000a00 */
[----:B------:R-:W-:Y:S02]  /*9670*/  IADD3 R17, P0, PT, R13, R26, RZ ;  /* 0x0000001a0d117210 */ /* 0x000fe40007f1e0ff */
[----:B------:R-:W-:Y:S01]  /*9680*/  LOP3.LUT R18, R49, 0x89abcdef, RZ, 0x3c, !PT ;  /* 0x89abcdef31127812 */ /* 0x000fe200078e3cff */
[----:B------:R-:W-:Y:S02]  /*9690*/  IMAD.X R13, RZ, RZ, ~R33, P1 ;  /* 0x000000ffff0d7224 */ /* 0x000fe400008e0e21 */
[----:B------:R-:W-:Y:S01]  /*96a0*/  IMAD.X R36, R19, 0x1, R36, P0 ;  /* 0x0000000113247824 */ /* 0x000fe200000e0624 */
[----:B------:R-:W-:Y:S01]  /*96b0*/  IADD3 R27, P0, PT, -R18, R27, RZ ;  /* 0x0000001b121b7210 */ /* 0x000fe20007f1e1ff */
[----:B------:R-:W2:Y:S01]  /*96c0*/  LDC.64 R8, c[0x3][R8+0x800] ;  /* 0x00c2000008087b82 */ /* 0x000ea20000000a00 */
[----:B------:R-:W-:Y:S01]  /*96d0*/  IMAD.WIDE.U32 R12, R17, 0x7, R12 ;  /* 0x00000007110c7825 */ /* 0x000fe200078e000c */
[----:B------:R-:W-:-:S03]  /*96e0*/  LOP3.LUT R17, R47, 0x1234567, RZ, 0x3c, !PT ;  /* 0x012345672f117812 */ /* 0x000fc600078e3cff */
[----:B------:R-:W-:Y:S01]  /*96f0*/  IMAD R19, R36, 0x7, RZ ;  /* 0x0000000724137824 */ /* 0x000fe200078e02ff */
[----:B------:R-:W-:Y:S01]  /*9700*/  LOP3.LUT R26, R12, R27, RZ, 0x3c, !PT ;  /* 0x0000001b0c1a7212 */ /* 0x000fe200078e3cff */
[----:B------:R-:W-:Y:S02]  /*9710*/  IMAD.X R28, R28, 0x1, ~R17, P0 ;  /* 0x000000011c1c7824 */ /* 0x000fe400000e0e11 */
[----:B------:R-:W-:Y:S02]  /*9720*/  IMAD.IADD R13, R13, 0x1, R19 ;  /* 0x000000010d0d7824 */ /* 0x000fe400078e0213 */
[----:B------:R-:W-:Y:S01]  /*9730*/  IMAD.SHL.U32 R18, R26, 0x8, RZ ;  /* 0x000000081a127824 */ /* 0x000fe200078e00ff */
[----:B------:R-:W-:Y:S02]  /*9740*/  LOP3.LUT R31, R28, 0xa5a5a5a5, RZ, 0x3c, !PT ;  /* 0xa5a5a5a51c1f7812 */ /* 0x000fe400078e3cff */
[----:B------:R-:W-:Y:S02]  /*9750*/  LOP3.LUT R30, R13, R28, RZ, 0x3c, !PT ;  /* 0x0000001c0d1e7212 */ /* 0x000fe400078e3cff */
[----:B------:R-:W-:-:S02]  /*9760*/  LOP3.LUT R18, R18, 0x7f8, RZ, 0xc0, !PT ;  /* 0x000007f812127812 */ /* 0x000fc400078ec0ff */
[C-C-:B------:R-:W-:Y:S02]  /*9770*/  SHF.R.U64 R16, R26.reuse, 0xd, R30.reuse ;  /* 0x0000000d1a107819 */ /* 0x140fe4000000121e */
[--C-:B------:R-:W-:Y:S02]  /*9780*/  SHF.R.U64 R12, R26, 0x1d, R30.reuse ;  /* 0x0000001d1a0c7819 */ /* 0x100fe4000000121e */
[----:B------:R-:W-:Y:S01]  /*9790*/  LOP3.LUT R16, R16, 0x7f8, RZ, 0xc0, !PT ;  /* 0x000007f810107812 */ /* 0x000fe200078ec0ff */
[----:B------:R-:W1:Y:S01]  /*97a0*/  LDC.64 R18, c[0x3][R18] ;  /* 0x00c0000012127b82 */ /* 0x000e620000000a00 */
[----:B------:R-:W-:Y:S02]  /*97b0*/  LOP3.LUT R12, R12, 0x7f8, RZ, 0xc0, !PT ;  /* 0x000007f80c0c7812 */ /* 0x000fe400078ec0ff */
[----:B------:R-:W-:-:S04]  /*97c0*/  SHF.R.U32.HI R50, RZ, 0x5, R30 ;  /* 0x00000005ff327819 */ /* 0x000fc8000001161e */
[----:B------:R-:W-:Y:S01]  /*97d0*/  LOP3.LUT R50, R50, 0x7f8, RZ, 0xc0, !PT ;  /* 0x000007f832327812 */ /* 0x000fe200078ec0ff */
[----:B------:R-:W1:Y:S08]  /*97e0*/  LDC.64 R16, c[0x3][R16+0x800] ;  /* 0x00c2000010107b82 */ /* 0x000e700000000a00 */
[----:B------:R-:W1:Y:S01]  /*97f0*/  LDC.64 R12, c[0x3][R12+0x1000] ;  /* 0x00c400000c0c7b82 */ /* 0x000e620000000a00 */
[----:B--2---:R-:W-:-:S02]  /*9800*/  LOP3.LUT R14, R8, R10, R14, 0x96, !PT ;  /* 0x0000000a080e7212 */ /* 0x004fc400078e960e */
[----:B------:R-:W-:Y:S02]  /*9810*/  SHF.R.U32.HI R8, RZ, 0xd, R30 ;  /* 0x0000000dff087819 */ /* 0x000fe4000001161e */
[----:B------:R-:W-:Y:S02]  /*9820*/  LOP3.LUT R15, R9, R11, R15, 0x96, !PT ;  /* 0x0000000b090f7212 */ /* 0x000fe400078e960f */
[----:B------:R-:W-:Y:S02]  /*9830*/  LOP3.LUT R9, R27, 0xa5a5a5a5, RZ, 0x3c, !PT ;  /* 0xa5a5a5a51b097812 */ /* 0x000fe400078e3cff */
[----:B------:R-:W-:Y:S02]  /*9840*/  SHF.R.U32.HI R10, RZ, 0x15, R41 ;  /* 0x00000015ff0a7819 */ /* 0x000fe40000011629 */
[----:B------:R-:W-:Y:S02]  /*9850*/  LOP3.LUT R8, R8, 0x7f8, RZ, 0xc0, !PT ;  /* 0x000007f808087812 */ /* 0x000fe400078ec0ff */
[----:B------:R-:W-:-:S02]  /*9860*/  IADD3 R38, P0, PT, -R9, R38, RZ ;  /* 0x0000002609267210 */ /* 0x000fc40007f1e1ff */
[----:B------:R-:W-:Y:S02]  /*9870*/  LOP3.LUT R10, R10, 0x7f8, RZ, 0xc0, !PT ;  /* 0x000007f80a0a7812 */ /* 0x000fe400078ec0ff */
[----:B------:R-:W2:Y:S01]  /*9880*/  LDC.64 R8, c[0x3][R8+0x1800] ;  /* 0x00c6000008087b82 */ /* 0x000ea20000000a00 */
[----:B------:R-:W-:Y:S01]  /*9890*/  IMAD.X R40, R40, 0x1, ~R31, P0 ;  /* 0x0000000128287824 */ /* 0x000fe200000e0e1f */
[----:B------:R-:W-:-:S04]  /*98a0*/  LOP3.LUT R0, R38, R0, RZ, 0x3c, !PT ;  /* 0x0000000026007212 */ /* 0x000fc800078e3cff */
[----:B------:R-:W-:Y:S01]  /*98b0*/  LOP3.LUT R37, R40, R37, RZ, 0x3c, !PT ;  /* 0x0000002528257212 */ /* 0x000fe200078e3cff */
[C---:B------:R-:W-:Y:S01]  /*98c0*/  IMAD.SHL.U32 R31, R0.reuse, 0x80000, RZ ;  /* 0x00080000001f7824 */ /* 0x040fe200078e00ff */
[----:B------:R-:W3:Y:S01]  /*98d0*/  LDC.64 R10, c[0x3][R10] ;  /* 0x00c000000a0a7b82 */ /* 0x000ee20000000a00 */
[C---:B------:R-:W-:Y:S02]  /*98e0*/  IADD3 R34, P0, PT, R0.reuse, R34, RZ ;  /* 0x0000002200227210 */ /* 0x040fe40007f1e0ff */
[----:B------:R-:W-:Y:S02]  /*98f0*/  SHF.L.U64.HI R32, R0, 0x13, R37 ;  /* 0x0000001300207819 */ /* 0x000fe40000010225 */
[----:B------:R-:W-:Y:S01]  /*9900*/  LOP3.LUT R31, R31, 0xfff80000, R34, 0x96, !PT ;  /* 0xfff800001f1f7812 */ /* 0x000fe200078e9622 */
[----:B------:R-:W-:-:S03]  /*9910*/  IMAD.X R35, R37, 0x1, R35, P0 ;  /* 0x0000000125237824 */ /* 0x000fc600000e0623 */
[----:B------:R-:W-:Y:S02]  /*9920*/  IADD3 R42, P0, PT, -R31, R42, RZ ;  /* 0x0000002a1f2a7210 */ /* 0x000fe40007f1e1ff */
[----:B------:R-:W-:Y:S02]  /*9930*/  LOP3.LUT R32, R32, R35, RZ, 0x3c, !PT ;  /* 0x0000002320207212 */ /* 0x000fe400078e3cff */
[----:B------:R-:W-:Y:S02]  /*9940*/  LOP3.LUT R44, R42, R44, RZ, 0x3c, !PT ;  /* 0x0000002c2a2c7212 */ /* 0x000fe400078e3cff */
[----:B------:R-:W-:Y:S02]  /*9950*/  LOP3.LUT R32, RZ, R32, RZ, 0x33, !PT ;  /* 0x00000020ff207212 */ /* 0x000fe400078e33ff */
[----:B-1----:R-:W-:Y:S02]  /*9960*/  LOP3.LUT R31, R12, R16, R18, 0x96, !PT ;  /* 0x000000100c1f7212 */ /* 0x002fe400078e9612 */
[----:B------:R-:W-:Y:S01]  /*9970*/  LOP3.LUT R17, R13, R17, R19, 0x96, !PT ;  /* 0x000000110d117212 */ /* 0x000fe200078e9613 */
[----:B------:R-:W-:Y:S01]  /*9980*/  IMAD.X R43, R43, 0x1, ~R32, P0 ;  /* 0x000000012b2b7824 */ /* 0x000fe200000e0e20 */
[----:B------:R-:W-:-:S02]  /*9990*/  LOP3.LUT R13, RZ, R44, RZ, 0x33, !PT ;  /* 0x0000002cff0d7212 */ /* 0x000fc400078e33ff */
[----:B------:R-:W-:Y:S02]  /*99a0*/  IADD3 R46, P0, PT, R44, R46, RZ ;  /* 0x0000002e2c2e7210 */ /* 0x000fe40007f1e0ff */
[----:B------:R-:W-:Y:S02]  /*99b0*/  LOP3.LUT R45, R43, R45, RZ, 0x3c, !PT ;  /* 0x0000002d2b2d7212 */ /* 0x000fe400078e3cff */
[----:B------:R-:W-:Y:S02]  /*99c0*/  SHF.R.U64 R32, R26, 0x5, R30 ;  /* 0x000000051a207819 */ /* 0x000fe4000000121e */
[----:B------:R-:W-:Y:S01]  /*99d0*/  LOP3.LUT R16, RZ, R45, RZ, 0x33, !PT ;  /* 0x0000002dff107212 */ /* 0x000fe200078e33ff */
[----:B------:R-:W-:Y:S01]  /*99e0*/  IMAD.X R48, R45, 0x1, R48, P0 ;  /* 0x000000012d307824 */ /* 0x000fe200000e0630 */
[----:B------:R-:W-:Y:S02]  /*99f0*/  SHF.R.U32.HI R19, RZ, 0x15, R30 ;  /* 0x00000015ff137819 */ /* 0x000fe4000001161e */
[----:B------:R-:W-:-:S02]  /*9a00*/  SHF.R.U64 R13, R13, 0x17, R16 ;  /* 0x000000170d0d7819 */ /* 0x000fc40000001210 */
[----:B------:R-:W-:Y:S02]  /*9a10*/  LOP3.LUT R32, R32, 0x7f8, RZ, 0xc0, !PT ;  /* 0x000007f820207812 */ /* 0x000fe400078ec0ff */
[----:B------:R-:W-:Y:S02]  /*9a20*/  LOP3.LUT R12, R46, R13, RZ, 0x3c, !PT ;  /* 0x0000000d2e0c7212 */ /* 0x000fe400078e3cff */
[----:B------:R-:W-:Y:S02]  /*9a30*/  LOP3.LUT R19, R19, 0x7f8, RZ, 0xc0, !PT ;  /* 0x000007f813137812 */ /* 0x000fe400078ec0ff */
[----:B------:R-:W-:Y:S01]  /*9a40*/  IADD3 R49, P2, PT, -R12, R49, RZ ;  /* 0x000000310c317210 */ /* 0x000fe20007f5e1ff */
[----:B------:R-:W1:Y:S01]  /*9a50*/  LDC.64 R32, c[0x3][R32+0x1800] ;  /* 0x00c6000020207b82 */ /* 0x000e620000000a00 */
[----:B--2---:R-:W-:Y:S02]  /*9a60*/  LOP3.LUT R12, R17, R9, RZ, 0x3c, !PT ;  /* 0x00000009110c7212 */ /* 0x004fe400078e3cff */
[----:B------:R-:W-:-:S02]  /*9a70*/  SHF.R.U32.HI R9, RZ, 0x17, R16 ;  /* 0x00000017ff097819 */ /* 0x000fc40000011610 */
[----:B------:R-:W-:Y:S02]  /*9a80*/  LOP3.LUT R8, R31, R8, RZ, 0x3c, !PT ;  /* 0x000000081f087212 */ /* 0x000fe400078e3cff */
[----:B---3--:R-:W-:Y:S01]  /*9a90*/  LOP3.LUT R14, R14, R10, RZ, 0x3c, !PT ;  /* 0x0000000a0e0e7212 */ /* 0x008fe200078e3cff */
[----:B------:R-:W2:Y:S01]  /*9aa0*/  LDC.64 R18, c[0x3][R19] ;  /* 0x00c0000013127b82 */ /* 0x000ea20000000a00 */
[----:B------:R-:W-:Y:S02]  /*9ab0*/  LOP3.LUT R10, R48, R9, RZ, 0x3c, !PT ;  /* 0x00000009300a7212 */ /* 0x000fe400078e3cff */
[----:B------:R-:W-:Y:S02]  /*9ac0*/  IADD3 R8, P1, PT, RZ, -R8, RZ ;  /* 0x80000008ff087210 */ /* 0x000fe40007f3e0ff */
[----:B------:R-:W-:Y:S01]  /*9ad0*/  LOP3.LUT R16, R15, R11, RZ, 0x3c, !PT ;  /* 0x0000000b0f107212 */ /* 0x000fe200078e3cff */
[----:B------:R-:W-:Y:S01]  /*9ae0*/  IMAD.X R47, R47, 0x1, ~R10, P2 ;  /* 0x000000012f2f7824 */ /* 0x000fe200010e0e0a */
[----:B------:R-:W-:Y:S01]  /*9af0*/  IADD3 R29, P0, PT, R14, R29, RZ ;  /* 0x0000001d0e1d7210 */ /* 0x000fe20007f1e0ff */
[----:B------:R-:W-:Y:S01]  /*9b00*/  IMAD.X R9, RZ, RZ, ~R12, P1 ;  /* 0x000000ffff097224 */ /* 0x000fe200008e0e0c */
[----:B------:R-:W-:Y:S01]  /*9b10*/  LOP3.LUT R27, R49, R27, RZ, 0x3c, !PT ;  /* 0x0000001b311b7212 */ /* 0x000fe200078e3cff */
[----:B------:R-:W1:Y:S02]  /*9b20*/  LDC.64 R14, c[0x3][R50+0x800] ;  /* 0x00c20000320e7b82 */ /* 0x000e640000000a00 */
[----:B------:R-:W-:Y:S01]  /*9b30*/  IMAD.X R10, R16, 0x1, R23, P0 ;  /* 0x00000001100a7824 */ /* 0x000fe200000e0617 */
[----:B------:R-:W-:Y:S01]  /*9b40*/  LOP3.LUT R23, R47, R28, RZ, 0x3c, !PT ;  /* 0x0000001c2f177212 */ /* 0x000fe200078e3cff */
[----:B------:R-:W-:Y:S01]  /*9b50*/  IMAD.WIDE.U32 R8, R29, 0x7, R8 ;  /* 0x000000071d087825 */ /* 0x000fe200078e0008 */
[----:B------:R-:W-:-:S02]  /*9b60*/  IADD3 R51, P0, PT, R27, R38, RZ ;  /* 0x000000261b337210 */ /* 0x000fc40007f1e0ff */
[----:B------:R-:W-:Y:S01]  /*9b70*/  SHF.R.U64 R28, R26, 0x15, R30 ;  /* 0x000000151a1c7819 */ /* 0x000fe2000000121e */
[----:B------:R-:W-:Y:S01]  /*9b80*/  IMAD R11, R10, 0x7, RZ ;  /* 0x000000070a0b7824 */ /* 0x000fe200078e02ff */
[----:B------:R-:W-:Y:S01]  /*9b90*/  LOP3.LUT R31, R8, R51, RZ, 0x3c, !PT ;  /* 0x00000033081f7212 */ /* 0x000fe200078e3cff */
[----:B------:R-:W-:Y:S01]  /*9ba0*/  IMAD.X R40, R23, 0x1, R40, P0 ;  /* 0x0000000117287824 */ /* 0x000fe200000e0628 */
[----:B------:R-:W-:Y:S01]  /*9bb0*/  LOP3.LUT R28, R28, 0x7f8, RZ, 0xc0, !PT ;  /* 0x000007f81c1c7812 */ /* 0x000fe200078ec0ff */
[----:B------:R-:W-:Y:S02]  /*9bc0*/  IMAD.IADD R9, R9, 0x1, R11 ;  /* 0x0000000109097824 */ /* 0x000fe400078e020b */
[----:B------:R-:W-:Y:S02]  /*9bd0*/  IMAD.SHL.U32 R8, R31, 0x8, RZ ;  /* 0x000000081f087824 */ /* 0x000fe400078e00ff */
[----:B------:R-:W-:Y:S01]  /*9be0*/  IMAD.SHL.U32 R38, R27, 0x80000, RZ ;  /* 0x000800001b267824 */ /* 0x000fe200078e00ff */
[----:B------:R-:W-:Y:S01]  /*9bf0*/  LOP3.LUT R36, R9, R40, RZ, 0x3c, !PT ;  /* 0x0000002809247212 */ /* 0x000fe200078e3cff */
[----:B------:R-:W1:Y:S01]  /*9c00*/  LDC.64 R28, c[0x3][R28+0x1000] ;  /* 0x00c400001c1c7b82 */ /* 0x000e620000000a00 */
[----:B------:R-:W-:-:S02]  /*9c10*/  LOP3.LUT R8, R8, 0x7f8, RZ, 0xc0, !PT ;  /* 0x000007f808087812 */ /* 0x000fc400078ec0ff */
[C-C-:B------:R-:W-:Y:S02]  /*9c20*/  SHF.R.U64 R10, R31.reuse, 0xd, R36.reuse ;  /* 0x0000000d1f0a7819 */ /* 0x140fe40000001224 */
[--C-:B------:R-:W-:Y:S02]  /*9c30*/  SHF.R.U64 R12, R31, 0x1d, R36.reuse ;  /* 0x0000001d1f0c7819 */ /* 0x100fe40000001224 */
[----:B------:R-:W-:Y:S01]  /*9c40*/  LOP3.LUT R10, R10, 0x7f8, RZ, 0xc0, !PT ;  /* 0x000007f80a0a7812 */ /* 0x000fe200078ec0ff */
[----:B------:R-:W3:Y:S01]  /*9c50*/  LDC.64 R8, c[0x3][R8] ;  /* 0x00c0000008087b82 */ /* 0x000ee20000000a00 */
[----:B------:R-:W-:Y:S02]  /*9c60*/  LOP3.LUT R12, R12, 0x7f8, RZ, 0xc0, !PT ;  /* 0x000007f80c0c7812 */ /* 0x000fe400078ec0ff */
[----:B------:R-:W-:Y:S02]  /*9c70*/  SHF.R.U32.HI R17, RZ, 0xd, R36 ;  /* 0x0000000dff117819 */ /* 0x000fe40000011624 */
[----:B------:R-:W-:-:S02]  /*9c80*/  LOP3.LUT R51, R38, 0xfff80000, R51, 0x96, !PT ;  /* 0xfff8000026337812 */ /* 0x000fc400078e9633 */
[----:B------:R-:W-:Y:S01]  /*9c90*/  LOP3.LUT R17, R17, 0x7f8, RZ, 0xc0, !PT ;  /* 0x000007f811117812 */ /* 0x000fe200078ec0ff */
[----:B------:R-:W3:Y:S08]  /*9ca0*/  LDC.64 R10, c[0x3][R10+0x800] ;  /* 0x00c200000a0a7b82 */ /* 0x000ef00000000a00 */
[----:B------:R-:W3:Y:S08]  /*9cb0*/  LDC.64 R12, c[0x3][R12+0x1000] ;  /* 0x00c400000c0c7b82 */ /* 0x000ef00000000a00 */
[----:B------:R-:W4:Y:S01]  /*9cc0*/  LDC.64 R16, c[0x3][R17+0x1800] ;  /* 0x00c6000011107b82 */ /* 0x000f220000000a00 */
[----:B-1----:R-:W-:-:S02]  /*9cd0*/  LOP3.LUT R15, R15, R29, R33, 0x96, !PT ;  /* 0x0000001d0f0f7212 */ /* 0x002fc400078e9621 */
[----:B---3--:R-:W-:Y:S02]  /*9ce0*/  LOP3.LUT R9, R13, R11, R9, 0x96, !PT ;  /* 0x0000000b0d097212 */ /* 0x008fe400078e9609 */
[----:B------:R-:W-:Y:S02]  /*9cf0*/  LOP3.LUT R53, R12, R10, R8, 0x96, !PT ;  /* 0x0000000a0c357212 */ /* 0x000fe400078e9608 */
[----:B------:R-:W-:Y:S02]  /*9d00*/  LOP3.LUT R11, R14, R28, R32, 0x96, !PT ;  /* 0x0000001c0e0b7212 */ /* 0x000fe400078e9620 */
[----:B------:R-:W-:Y:S02]  /*9d10*/  SHF.R.U64 R32, R31, 0x5, R36 ;  /* 0x000000051f207819 */ /* 0x000fe40000001224 */
[----:B----4-:R-:W-:Y:S02]  /*9d20*/  LOP3.LUT R53, R53, R16, RZ, 0x3c, !PT ;  /* 0x0000001035357212 */ /* 0x010fe400078e3cff */
[----:B--2---:R-:W-:-:S02]  /*9d30*/  LOP3.LUT R14, R11, R18, RZ, 0x3c, !PT ;  /* 0x000000120b0e7212 */ /* 0x004fc400078e3cff */
[----:B------:R-:W-:Y:S02]  /*9d40*/  LOP3.LUT R16, R9, R17, RZ, 0x3c, !PT ;  /* 0x0000001109107212 */ /* 0x000fe400078e3cff */
[----:B------:R-:W-:Y:S02]  /*9d50*/  IADD3 R8, P1, PT, RZ, -R53, RZ ;  /* 0x80000035ff087210 */ /* 0x000fe40007f3e0ff */
[----:B------:R-:W-:Y:S02]  /*9d60*/  LOP3.LUT R18, R15, R19, RZ, 0x3c, !PT ;  /* 0x000000130f127212 */ /* 0x000fe400078e3cff */
[----:B------:R-:W-:Y:S01]  /*9d70*/  SHF.L.U64.HI R11, R27, 0x13, R23 ;  /* 0x000000131b0b7819 */ /* 0x000fe20000010217 */
[----:B------:R-:W-:Y:S01]  /*9d80*/  IMAD.X R9, RZ, RZ, ~R16, P1 ;  /* 0x000000ffff097224 */ /* 0x000fe200008e0e10 */
[----:B------:R-:W-:Y:S02]  /*9d90*/  IADD3 R39, P0, PT, R14, R39, RZ ;  /* 0x000000270e277210 */ /* 0x000fe40007f1e0ff */
[----:B------:R-:W-:-:S02]  /*9da0*/  LOP3.LUT R40, R11, R40, RZ, 0x3c, !PT ;  /* 0x000000280b287212 */ /* 0x000fc400078e3cff */
[----:B------:R-:W-:Y:S01]  /*9db0*/  SHF.R.U64 R28, R31, 0x15, R36 ;  /* 0x000000151f1c7819 */ /* 0x000fe20000001224 */
[----:B------:R-:W-:Y:S01]  /*9dc0*/  IMAD.X R41, R18, 0x1, R41, P0 ;  /* 0x0000000112297824 */ /* 0x000fe200000e0629 */
[----:B------:R-:W-:Y:S01]  /*9dd0*/  IADD3 R0, P0, PT, -R51, R0, RZ ;  /* 0x0000000033007210 */ /* 0x000fe20007f1e1ff */
[----:B------:R-:W-:Y:S01]  /*9de0*/  IMAD.WIDE.U32 R8, R39, 0x7, R8 ;  /* 0x0000000727087825 */ /* 0x000fe200078e0008 */
[----:B------:R-:W-:Y:S02]  /*9df0*/  LOP3.LUT R40, RZ, R40, RZ, 0x33, !PT ;  /* 0x00000028ff287212 */ /* 0x000fe400078e33ff */
[----:B------:R-:W-:Y:S01]  /*9e00*/  SHF.R.U32.HI R18, RZ, 0x5, R36 ;  /* 0x00000005ff127819 */ /* 0x000fe20000011624 */
[----:B------:R-:W-:Y:S01]  /*9e10*/  IMAD R41, R41, 0x7, RZ ;  /* 0x0000000729297824 */ /* 0x000fe200078e02ff */
[----:B------:R-:W-:Y:S01]  /*9e20*/  LOP3.LUT R38, R8, R0, RZ, 0x3c, !PT ;  /* 0x0000000008267212 */ /* 0x000fe200078e3cff */
[----:B------:R-:W-:Y:S01]  /*9e30*/  IMAD.X R39, R37, 0x1, ~R40, P0 ;  /* 0x0000000125277824 */ /* 0x000fe200000e0e28 */
[----:B------:R-:W-:Y:S01]  /*9e40*/  LOP3.LUT R32, R32, 0x7f8, RZ, 0xc0, !PT ;  /* 0x000007f820207812 */ /* 0x000fe200078ec0ff */
[----:B------:R-:W-:Y:S01]  /*9e50*/  IMAD.IADD R10, R9, 0x1, R41 ;  /* 0x00000001090a7824 */ /* 0x000fe200078e0229 */
[----:B------:R-:W-:Y:S01]  /*9e60*/  LOP3.LUT R28, R28, 0x7f8, RZ, 0xc0, !PT ;  /* 0x000007f81c1c7812 */ /* 0x000fe200078ec0ff */
[----:B------:R-:W-:Y:S01]  /*9e70*/  IMAD.SHL.U32 R14, R38, 0x8, RZ ;  /* 0x00000008260e7824 */ /* 0x000fe200078e00ff */
[----:B------:R-:W-:-:S02]  /*9e80*/  LOP3.LUT R18, R18, 0x7f8, RZ, 0xc0, !PT ;  /* 0x000007f812127812 */ /* 0x000fc400078ec0ff */
[----:B------:R-:W-:Y:S01]  /*9e90*/  LOP3.LUT R37, R10, R39, RZ, 0x3c, !PT ;  /* 0x000000270a257212 */ /* 0x000fe200078e3cff */
[----:B------:R-:W1:Y:S01]  /*9ea0*/  LDC.64 R32, c[0x3][R32+0x1800] ;  /* 0x00c6000020207b82 */ /* 0x000e620000000a00 */
[----:B------:R-:W-:Y:S02]  /*9eb0*/  SHF.R.U32.HI R16, RZ, 0x15, R36 ;  /* 0x00000015ff107819 */ /* 0x000fe40000011624 */
[C-C-:B------:R-:W-:Y:S02]  /*9ec0*/  SHF.R.U64 R10, R38.reuse, 0x1d, R37.reuse ;  /* 0x0000001d260a7819 */ /* 0x140fe40000001225 */
[--C-:B------:R-:W-:Y:S02]  /*9ed0*/  SHF.R.U64 R40, R38, 0xd, R37.reuse ;  /* 0x0000000d26287819 */ /* 0x100fe40000001225 */
[----:B------:R-:W-:Y:S01]  /*9ee0*/  SHF.R.U32.HI R13, RZ, 0xd, R37 ;  /* 0x0000000dff0d7819 */ /* 0x000fe20000011625 */
[----:B------:R-:W1:Y:S01]  /*9ef0*/  LDC.64 R28, c[0x3][R28+0x1000] ;  /* 0x00c400001c1c7b82 */ /* 0x000e620000000a00 */
[----:B------:R-:W-:-:S02]  /*9f00*/  LOP3.LUT R14, R14, 0x7f8, RZ, 0xc0, !PT ;  /* 0x000007f80e0e7812 */ /* 0x000fc400078ec0ff */
[----:B------:R-:W-:Y:S02]  /*9f10*/  LOP3.LUT R10, R10, 0x7f8, RZ, 0xc0, !PT ;  /* 0x000007f80a0a7812 */ /* 0x000fe400078ec0ff */
[----:B------:R-:W-:Y:S02]  /*9f20*/  LOP3.LUT R40, R40, 0x7f8, RZ, 0xc0, !PT ;  /* 0x000007f828287812 */ /* 0x000fe400078ec0ff */
[----:B------:R-:W-:Y:S01]  /*9f30*/  LOP3.LUT R16, R16, 0x7f8, RZ, 0xc0, !PT ;  /* 0x000007f810107812 */ /* 0x000fe200078ec0ff */
[----:B------:R-:W1:Y:S01]  /*9f40*/  LDC.64 R18, c[0x3][R18+0x800] ;  /* 0x00c2000012127b82 */ /* 0x000e620000000a00 */
[----:B------:R-:W-:-:S07]  /*9f50*/  LOP3.LUT R13, R13, 0x7f8, RZ, 0xc0, !PT ;  /* 0x000007f80d0d7812 */ /* 0x000fce00078ec0ff */
[----:B------:R-:W2:Y:S08]  /*9f60*/  LDC.64 R14, c[0x3][R14] ;  /* 0x00c000000e0e7b82 */ /* 0x000eb00000000a00 */
[----:B------:R-:W2:Y:S08]  /*9f70*/  LDC.64 R8, c[0x3][R40+0x800] ;  /* 0x00c2000028087b82 */ /* 0x000eb00000000a00 */
[----:B------:R-:W2:Y:S08]  /*9f80*/  LDC.64 R10, c[0x3][R10+0x1000] ;  /* 0x00c400000a0a7b82 */ /* 0x000eb00000000a00 */
[----:B------:R-:W3:Y:S08]  /*9f90*/  LDC.64 R16, c[0x3][R16] ;  /* 0x00c0000010107b82 */ /* 0x000ef00000000a00 */
[----:B------:R-:W4:Y:S01]  /*9fa0*/  LDC.64 R12, c[0x3][R13+0x1800] ;  /* 0x00c600000d0c7b82 */ /* 0x000f220000000a00 */
[----:B-1----:R-:W-:-:S02]  /*9fb0*/  LOP3.LUT R33, R19, R29, R33, 0x96, !PT ;  /* 0x0000001d13217212 */ /* 0x002fc400078e9621 */
[----:B------:R-:W-:Y:S02]  /*9fc0*/  LOP3.LUT R41, R18, R28, R32, 0x96, !PT ;  /* 0x0000001c12297212 */ /* 0x000fe400078e9620 */
[--C-:B------:R-:W-:Y:S02]  /*9fd0*/  SHF.R.U64 R28, R38, 0x15, R37.reuse ;  /* 0x00000015261c7819 */ /* 0x100fe40000001225 */
[----:B------:R-:W-:Y:S02]  /*9fe0*/  SHF.R.U32.HI R18, RZ, 0x5, R37 ;  /* 0x00000005ff127819 */ /* 0x000fe40000011625 */
[----:B------:R-:W-:Y:S02]  /*9ff0*/  LOP3.LUT R28, R28, 0x7f8, RZ, 0xc0, !PT ;  /* 0x000007f81c1c7812 */ /* 0x000fe400078ec0ff */
[----:B------:R-:W-:Y:S02]  /*a000*/  LOP3.LUT R18, R18, 0x7f8, RZ, 0xc0, !PT ;  /* 0x000007f812127812 */ /* 0x000fe400078ec0ff */
[----:B--2---:R-:W-:-:S02]  /*a010*/  LOP3.LUT R19, R10, R8, R14, 0x96, !PT ;  /* 0x000000080a137212 */ /* 0x004fc400078e960e */
[----:B------:R-:W-:Y:S02]  /*a020*/  LOP3.LUT R9, R11, R9, R15, 0x96, !PT ;  /* 0x000000090b097212 */ /* 0x000fe400078e960f */
[----:B---3--:R-:W-:Y:S02]  /*a030*/  LOP3.LUT R29, R41, R16, RZ, 0x3c, !PT ;  /* 0x00000010291d7212 */ /* 0x008fe400078e3cff */
[----:B------:R-:W-:Y:S02]  /*a040*/  LOP3.LUT R17, R33, R17, RZ, 0x3c, !PT ;  /* 0x0000001121117212 */ /* 0x000fe400078e3cff */
[----:B------:R-:W-:Y:S02]  /*a050*/  IADD3 R11, P0, PT, R29, R26, RZ ;  /* 0x0000001a1d0b7210 */ /* 0x000fe40007f1e0ff */
[----:B------:R-:W-:Y:S01]  /*a060*/  SHF.R.U64 R33, R38, 0x5, R37 ;  /* 0x0000000526217819 */ /* 0x000fe20000001225 */
[----:B------:R-:W1:Y:S01]  /*a070*/  LDC.64 R28, c[0x3][R28+0x1000] ;  /* 0x00c400001c1c7b82 */ /* 0x000e620000000a00 */
[----:B----4-:R-:W-:Y:S01]  /*a080*/  LOP3.LUT R8, R19, R12, RZ, 0x3c, !PT ;  /* 0x0000000c13087212 */ /* 0x010fe200078e3cff */
[----:B------:R-:W-:Y:S01]  /*a090*/  IMAD.X R30, R17, 0x1, R30, P0 ;  /* 0x00000001111e7824 */ /* 0x000fe200000e061e */
[----:B------:R-:W-:-:S02]  /*a0a0*/  LOP3.LUT R12, R9, R13, RZ, 0x3c, !PT ;  /* 0x0000000d090c7212 */ /* 0x000fc400078e3cff */
[----:B------:R-:W-:Y:S01]  /*a0b0*/  IADD3 R8, P1, PT, RZ, -R8, RZ ;  /* 0x80000008ff087210 */ /* 0x000fe20007f3e0ff */
[----:B------:R-:W-:Y:S01]  /*a0c0*/  IMAD R15, R30, 0x9, RZ ;  /* 0x000000091e0f7824 */ /* 0x000fe200078e02ff */
[----:B------:R-:W-:Y:S01]  /*a0d0*/  SHF.R.U32.HI R16, RZ, 0x15, R37 ;  /* 0x00000015ff107819 */ /* 0x000fe20000011625 */
[----:B------:R-:W1:Y:S01]  /*a0e0*/  LDC.64 R18, c[0x3][R18+0x800] ;  /* 0x00c2000012127b82 */ /* 0x000e620000000a00 */
[----:B------:R-:W-:Y:S01]  /*a0f0*/  LOP3.LUT R33, R33, 0x7f8, RZ, 0xc0, !PT ;  /* 0x000007f821217812 */ /* 0x000fe200078ec0ff */
[----:B------:R-:W-:Y:S01]  /*a100*/  IMAD.X R9, RZ, RZ, ~R12, P1 ;  /* 0x000000ffff097224 */ /* 0x000fe200008e0e0c */
[----:B------:R-:W-:Y:S01]  /*a110*/  LOP3.LUT R16, R16, 0x7f8, RZ, 0xc0, !PT ;  /* 0x000007f810107812 */ /* 0x000fe200078ec0ff */
[----:B------:R-:W-:-:S04]  /*a120*/  IMAD.WIDE.U32 R8, R11, 0x9, R8 ;  /* 0x000000090b087825 */ /* 0x000fc800078e0008 */
[----:B------:R-:W1:Y:S01]  /*a130*/  LDC.64 R32, c[0x3][R33+0x1800] ;  /* 0x00c6000021207b82 */ /* 0x000e620000000a00 */
[----:B------:R-:W-:Y:S01]  /*a140*/  IMAD.IADD R30, R9, 0x1, R15 ;  /* 0x00000001091e7824 */ /* 0x000fe200078e020f */
[----:B------:R-:W-:-:S04]  /*a150*/  LOP3.LUT R26, R8, R0, R34, 0x96, !PT ;  /* 0x00000000081a7212 */ /* 0x000fc800078e9622 */
[----:B------:R-:W-:Y:S01]  /*a160*/  LOP3.LUT R30, R30, R39, R35, 0x96, !PT ;  /* 0x000000271e1e7212 */ /* 0x000fe200078e9623 */
[C---:B------:R-:W-:Y:S01]  /*a170*/  IMAD.SHL.U32 R14, R26.reuse, 0x8, RZ ;  /* 0x000000081a0e7824 */ /* 0x040fe200078e00ff */
[----:B------:R-:W2:Y:S02]  /*a180*/  LDC.64 R16, c[0x3][R16] ;  /* 0x00c0000010107b82 */ /* 0x000ea40000000a00 */
[C-C-:B------:R-:W-:Y:S02]  /*a190*/  SHF.R.U64 R10, R26.reuse, 0x1d, R30.reuse ;  /* 0x0000001d1a0a7819 */ /* 0x140fe4000000121e */
[----:B------:R-:W-:Y:S02]  /*a1a0*/  SHF.R.U64 R40, R26, 0xd, R30 ;  /* 0x0000000d1a287819 */ /* 0x000fe4000000121e */
[----:B------:R-:W-:Y:S02]  /*a1b0*/  LOP3.LUT R14, R14, 0x7f8, RZ, 0xc0, !PT ;  /* 0x000007f80e0e7812 */ /* 0x000fe400078ec0ff */
[----:B------:R-:W-:-:S02]  /*a1c0*/  LOP3.LUT R10, R10, 0x7f8, RZ, 0xc0, !PT ;  /* 0x000007f80a0a7812 */ /* 0x000fc400078ec0ff */
[----:B------:R-:W-:Y:S02]  /*a1d0*/  SHF.R.U32.HI R13, RZ, 0xd, R30 ;  /* 0x0000000dff0d7819 */ /* 0x000fe4000001161e */
[----:B------:R-:W-:Y:S01]  /*a1e0*/  LOP3.LUT R40, R40, 0x7f8, RZ, 0xc0, !PT ;  /* 0x000007f828287812 */ /* 0x000fe200078ec0ff */
[----:B------:R-:W3:Y:S01]  /*a1f0*/  LDC.64 R14, c[0x3][R14] ;  /* 0x00c000000e0e7b82 */ /* 0x000ee20000000a00 */
[----:B------:R-:W-:-:S07]  /*a200*/  LOP3.LUT R13, R13, 0x7f8, RZ, 0xc0, !PT ;  /* 0x000007f80d0d7812 */ /* 0x000fce00078ec0ff */
[----:B------:R4:W3:Y:S08]  /*a210*/  LDC.64 R8, c[0x3][R40+0x800] ;  /* 0x00c2000028087b82 */ /* 0x0008f00000000a00 */
[----:B------:R-:W3:Y:S01]  /*a220*/  LDC.64 R10, c[0x3][R10+0x1000] ;  /* 0x00c400000a0a7b82 */ /* 0x000ee20000000a00 */
[----:B----4-:R-:W-:-:S04]  /*a230*/  SHF.R.U64 R40, R26, 0x15, R30 ;  /* 0x000000151a287819 */ /* 0x010fc8000000121e */
[----:B------:R-:W-:-:S03]  /*a240*/  LOP3.LUT R40, R40, 0x7f8, RZ, 0xc0, !PT ;  /* 0x000007f828287812 */ /* 0x000fc600078ec0ff */
[----:B------:R-:W4:Y:S01]  /*a250*/  LDC.64 R12, c[0x3][R13+0x1800] ;  /* 0x00c600000d0c7b82 */ /* 0x000f220000000a00 */
[----:B-1----:R-:W-:-:S04]  /*a260*/  LOP3.LUT R19, R19, R29, R33, 0x96, !PT ;  /* 0x0000001d13137212 */ /* 0x002fc800078e9621 */
[----:B--2---:R-:W-:Y:S02]  /*a270*/  LOP3.LUT R17, R19, R17, RZ, 0x3c, !PT ;  /* 0x0000001113117212 */ /* 0x004fe400078e3cff */
[----:B---3--:R-:W-:Y:S02]  /*a280*/  LOP3.LUT R9, R11, R9, R15, 0x96, !PT ;  /* 0x000000090b097212 */ /* 0x008fe400078e960f */
[----:B------:R-:W-:Y:S02]  /*a290*/  LOP3.LUT R41, R10, R8, R14, 0x96, !PT ;  /* 0x000000080a297212 */ /* 0x000fe400078e960e */
[----:B------:R-:W-:Y:S01]  /*a2a0*/  LOP3.LUT R11, R18, R28, R32, 0x96, !PT ;  /* 0x0000001c120b7212 */ /* 0x000fe200078e9620 */
[----:B------:R-:W1:Y:S01]  /*a2b0*/  LDC.64 R14, c[0x3][R40+0x1000] ;  /* 0x00c40000280e7b82 */ /* 0x000e620000000a00 */
[----:B------:R-:W-:Y:S02]  /*a2c0*/  SHF.R.U32.HI R28, RZ, 0x15, R30 ;  /* 0x00000015ff1c7819 */ /* 0x000fe4000001161e */
[----:B----4-:R-:W-:-:S02]  /*a2d0*/  LOP3.LUT R8, R41, R12, RZ, 0x3c, !PT ;  /* 0x0000000c29087212 */ /* 0x010fc400078e3cff */
[----:B------:R-:W-:Y:S02]  /*a2e0*/  LOP3.LUT R32, R11, R16, RZ, 0x3c, !PT ;  /* 0x000000100b207212 */ /* 0x000fe400078e3cff */
[----:B------:R-:W-:Y:S02]  /*a2f0*/  LOP3.LUT R12, R9, R13, RZ, 0x3c, !PT ;  /* 0x0000000d090c7212 */ /* 0x000fe400078e3cff */
[----:B------:R-:W-:Y:S02]  /*a300*/  IADD3 R8, P1, PT, RZ, -R8, RZ ;  /* 0x80000008ff087210 */ /* 0x000fe40007f3e0ff */
[----:B------:R-:W-:Y:S02]  /*a310*/  IADD3 R31, P0, PT, R32, R31, RZ ;  /* 0x0000001f201f7210 */ /* 0x000fe40007f1e0ff */
[----:B------:R-:W-:Y:S01]  /*a320*/  LOP3.LUT R41, R0, R34, RZ, 0x3c, !PT ;  /* 0x0000002200297212 */ /* 0x000fe200078e3cff */
[----:B------:R-:W-:Y:S01]  /*a330*/  IMAD.X R9, RZ, RZ, ~R12, P1 ;  /* 0x000000ffff097224 */ /* 0x000fe200008e0e0c */
[----:B------:R-:W-:Y:S01]  /*a340*/  LOP3.LUT R34, R39, R35, RZ, 0x3c, !PT ;  /* 0x0000002327227212 */ /* 0x000fe200078e3cff */
[----:B------:R-:W-:Y:S01]  /*a350*/  IMAD.X R36, R17, 0x1, R36, P0 ;  /* 0x0000000111247824 */ /* 0x000fe200000e0624 */
[----:B------:R-:W-:Y:S01]  /*a360*/  IADD3 R42, P0, PT, R41, R42, RZ ;  /* 0x0000002a292a7210 */ /* 0x000fe20007f1e0ff */
[----:B------:R-:W-:Y:S01]  /*a370*/  IMAD.WIDE.U32 R8, R31, 0x9, R8 ;  /* 0x000000091f087825 */ /* 0x000fe200078e0008 */
[----:B------:R-:W-:-:S02]  /*a380*/  SHF.R.U64 R32, R26, 0x5, R30 ;  /* 0x000000051a207819 */ /* 0x000fc4000000121e */
        /* <DEDUP_REMOVED lines=10> */
[----:B------:R-:W1:Y:S01]  /*a430*/  LDC.64 R32, c[0x3][R32+0x1800] ;  /* 0x00c6000020207b82 */ /* 0x000e620000000a00 */
[----:B------:R-:W-:-:S02]  /*a440*/  LOP3.LUT R36, R36, 0x7f8, RZ, 0xc0, !PT ;  /* 0x000007f824247812 */ /* 0x000fc400078ec0ff */
[C-C-:B------:R-:W-:Y:S02]  /*a450*/  SHF.R.U64 R10, R31.reuse, 0xd, R0.reuse ;  /* 0x0000000d1f0a7819 */ /* 0x140fe40000001200 */
[--C-:B------:R-:W-:Y:S02]  /*a460*/  SHF.R.U64 R12, R31, 0x1d, R0.reuse ;  /* 0x0000001d1f0c7819 */ /* 0x100fe40000001200 */
[----:B------:R-:W-:Y:S01]  /*a470*/  SHF.R.U32.HI R19, RZ, 0xd, R0 ;  /* 0x0000000dff137819 */ /* 0x000fe20000011600 */
[----:B------:R-:W2:Y:S01]  /*a480*/  LDC.64 R8, c[0x3][R36] ;  /* 0x00c0000024087b82 */ /* 0x000ea20000000a00 */
[----:B------:R-:W-:Y:S02]  /*a490*/  LOP3.LUT R10, R10, 0x7f8, RZ, 0xc0, !PT ;  /* 0x000007f80a0a7812 */ /* 0x000fe400078ec0ff */
[----:B------:R-:W-:Y:S02]  /*a4a0*/  LOP3.LUT R12, R12, 0x7f8, RZ, 0xc0, !PT ;  /* 0x000007f80c0c7812 */ /* 0x000fe400078ec0ff */
[----:B------:R-:W-:-:S02]  /*a4b0*/  LOP3.LUT R19, R19, 0x7f8, RZ, 0xc0, !PT ;  /* 0x000007f813137812 */ /* 0x000fc400078ec0ff */
[----:B------:R-:W-:Y:S01]  /*a4c0*/  LOP3.LUT R35, RZ, R41, RZ, 0x33, !PT ;  /* 0x00000029ff237212 */ /* 0x000fe200078e33ff */
[----:B------:R-:W2:Y:S01]  /*a4d0*/  LDC.64 R10, c[0x3][R10+0x800] ;  /* 0x00c200000a0a7b82 */ /* 0x000ea20000000a00 */
[----:B------:R-:W-:-:S04]  /*a4e0*/  LOP3.LUT R34, RZ, R34, RZ, 0x33, !PT ;  /* 0x00000022ff227212 */ /* 0x000fc800078e33ff */
[--C-:B------:R-:W-:Y:S02]  /*a4f0*/  SHF.R.U64 R35, R35, 0x17, R34.reuse ;  /* 0x0000001723237819 */ /* 0x100fe40000001222 */
[----:B------:R-:W-:Y:S01]  /*a500*/  SHF.R.U32.HI R34, RZ, 0x17, R34 ;  /* 0x00000017ff227819 */ /* 0x000fe20000011622 */
[----:B------:R-:W2:Y:S01]  /*a510*/  LDC.64 R12, c[0x3][R12+0x1000] ;  /* 0x00c400000c0c7b82 */ /* 0x000ea20000000a00 */
[----:B------:R-:W-:-:S07]  /*a520*/  LOP3.LUT R35, R42, R35, RZ, 0x3c, !PT ;  /* 0x000000232a237212 */ /* 0x000fce00078e3cff */
[----:B------:R-:W1:Y:S08]  /*a530*/  LDC.64 R16, c[0x3][R16+0x800] ;  /* 0x00c2000010107b82 */ /* 0x000e700000000a00 */
[----:B------:R-:W3:Y:S08]  /*a540*/  LDC.64 R18, c[0x3][R19+0x1800] ;  /* 0x00c6000013127b82 */ /* 0x000ef00000000a00 */
[----:B------:R-:W4:Y:S01]  /*a550*/  LDC.64 R28, c[0x3][R28] ;  /* 0x00c000001c1c7b82 */ /* 0x000f220000000a00 */
[----:B--2---:R-:W-:-:S02]  /*a560*/  LOP3.LUT R39, R12, R10, R8, 0x96, !PT ;  /* 0x0000000a0c277212 */ /* 0x004fc400078e9608 */
[----:B------:R-:W-:Y:S02]  /*a570*/  LOP3.LUT R9, R13, R11, R9, 0x96, !PT ;  /* 0x0000000b0d097212 */ /* 0x000fe400078e9609 */
[----:B------:R-:W-:Y:S02]  /*a580*/  LOP3.LUT R10, R43, R34, RZ, 0x3c, !PT ;  /* 0x000000222b0a7212 */ /* 0x000fe400078e3cff */
[----:B------:R-:W-:Y:S02]  /*a590*/  SHF.R.U32.HI R12, RZ, 0x5, R0 ;  /* 0x00000005ff0c7819 */ /* 0x000fe40000011600 */
[----:B-1----:R-:W-:Y:S02]  /*a5a0*/  LOP3.LUT R41, R16, R14, R32, 0x96, !PT ;  /* 0x0000000e10297212 */ /* 0x002fe400078e9620 */
[----:B------:R-:W-:Y:S02]  /*a5b0*/  LOP3.LUT R15, R17, R15, R33, 0x96, !PT ;  /* 0x0000000f110f7212 */ /* 0x000fe400078e9621 */
[----:B------:R-:W-:-:S02]  /*a5c0*/  LOP3.LUT R12, R12, 0x7f8, RZ, 0xc0, !PT ;  /* 0x000007f80c0c7812 */ /* 0x000fc400078ec0ff */
[----:B---3--:R-:W-:Y:S02]  /*a5d0*/  LOP3.LUT R8, R39, R18, RZ, 0x3c, !PT ;  /* 0x0000001227087212 */ /* 0x008fe400078e3cff */
[----:B------:R-:W-:Y:S02]  /*a5e0*/  LOP3.LUT R18, R9, R19, RZ, 0x3c, !PT ;  /* 0x0000001309127212 */ /* 0x000fe400078e3cff */
[----:B------:R-:W1:Y:S01]  /*a5f0*/  LDC.64 R12, c[0x3][R12+0x800] ;  /* 0x00c200000c0c7b82 */ /* 0x000e620000000a00 */
[----:B------:R-:W-:Y:S02]  /*a600*/  IADD3 R8, P1, PT, RZ, -R8, RZ ;  /* 0x80000008ff087210 */ /* 0x000fe40007f3e0ff */
[----:B----4-:R-:W-:-:S03]  /*a610*/  LOP3.LUT R11, R41, R28, RZ, 0x3c, !PT ;  /* 0x0000001c290b7212 */ /* 0x010fc600078e3cff */
[----:B------:R-:W-:Y:S01]  /*a620*/  IMAD.X R9, RZ, RZ, ~R18, P1 ;  /* 0x000000ffff097224 */ /* 0x000fe200008e0e12 */
[----:B------:R-:W-:Y:S02]  /*a630*/  LOP3.LUT R14, R15, R29, RZ, 0x3c, !PT ;  /* 0x0000001d0f0e7212 */ /* 0x000fe400078e3cff */
[----:B------:R-:W-:Y:S02]  /*a640*/  IADD3 R11, P0, PT, R11, R38, RZ ;  /* 0x000000260b0b7210 */ /* 0x000fe40007f1e0ff */
[----:B------:R-:W-:-:S03]  /*a650*/  SHF.R.U32.HI R28, RZ, 0x15, R0 ;  /* 0x00000015ff1c7819 */ /* 0x000fc60000011600 */
[----:B------:R-:W-:Y:S01]  /*a660*/  IMAD.X R37, R14, 0x1, R37, P0 ;  /* 0x000000010e257824 */ /* 0x000fe200000e0625 */
[----:B------:R-:W-:Y:S01]  /*a670*/  IADD3 R44, P0, PT, -R35, R44, RZ ;  /* 0x0000002c232c7210 */ /* 0x000fe20007f1e1ff */
[----:B------:R-:W-:Y:S01]  /*a680*/  IMAD.WIDE.U32 R8, R11, 0x9, R8 ;  /* 0x000000090b087825 */ /* 0x000fe200078e0008 */
[----:B------:R-:W-:-:S03]  /*a690*/  LOP3.LUT R28, R28, 0x7f8, RZ, 0xc0, !PT ;  /* 0x000007f81c1c7812 */ /* 0x000fc600078ec0ff */
[----:B------:R-:W-:Y:S01]  /*a6a0*/  IMAD R37, R37, 0x9, RZ ;  /* 0x0000000925257824 */ /* 0x000fe200078e02ff */
[----:B------:R-:W-:Y:S01]  /*a6b0*/  LOP3.LUT R34, R8, R44, RZ, 0x3c, !PT ;  /* 0x0000002c08227212 */ /* 0x000fe200078e3cff */
[----:B------:R-:W-:Y:S01]  /*a6c0*/  IMAD.X R45, R45, 0x1, ~R10, P0 ;  /* 0x000000012d2d7824 */ /* 0x000fe200000e0e0a */
[--C-:B------:R-:W-:Y:S01]  /*a6d0*/  SHF.R.U64 R8, R31, 0x5, R0.reuse ;  /* 0x000000051f087819 */ /* 0x100fe20000001200 */
[----:B------:R-:W-:Y:S01]  /*a6e0*/  IMAD.IADD R14, R9, 0x1, R37 ;  /* 0x00000001090e7824 */ /* 0x000fe200078e0225 */
[----:B------:R-:W-:Y:S01]  /*a6f0*/  SHF.R.U64 R10, R31, 0x15, R0 ;  /* 0x000000151f0a7819 */ /* 0x000fe20000001200 */
[----:B------:R-:W2:Y:S01]  /*a700*/  LDC.64 R28, c[0x3][R28] ;  /* 0x00c000001c1c7b82 */ /* 0x000ea20000000a00 */
[----:B------:R-:W-:Y:S02]  /*a710*/  LOP3.LUT R8, R8, 0x7f8, RZ, 0xc0, !PT ;  /* 0x000007f808087812 */ /* 0x000fe400078ec0ff */
[----:B------:R-:W-:Y:S01]  /*a720*/  LOP3.LUT R35, R14, R45, RZ, 0x3c, !PT ;  /* 0x0000002d0e237212 */ /* 0x000fe200078e3cff */
[----:B------:R-:W-:Y:S01]  /*a730*/  IMAD.SHL.U32 R14, R34, 0x8, RZ ;  /* 0x00000008220e7824 */ /* 0x000fe200078e00ff */
[----:B------:R-:W-:-:S02]  /*a740*/  LOP3.LUT R10, R10, 0x7f8, RZ, 0xc0, !PT ;  /* 0x000007f80a0a7812 */ /* 0x000fc400078ec0ff */
[C-C-:B------:R-:W-:Y:S01]  /*a750*/  SHF.R.U64 R16, R34.reuse, 0xd, R35.reuse ;  /* 0x0000000d22107819 */ /* 0x140fe20000001223 */
[----:B------:R-:W1:Y:S01]  /*a760*/  LDC.64 R8, c[0x3][R8+0x1800] ;  /* 0x00c6000008087b82 */ /* 0x000e620000000a00 */
[--C-:B------:R-:W-:Y:S02]  /*a770*/  SHF.R.U64 R18, R34, 0x1d, R35.reuse ;  /* 0x0000001d22127819 */ /* 0x100fe40000001223 */
[----:B------:R-:W-:Y:S02]  /*a780*/  SHF.R.U32.HI R33, RZ, 0xd, R35 ;  /* 0x0000000dff217819 */ /* 0x000fe40000011623 */
[----:B------:R-:W-:Y:S02]  /*a790*/  LOP3.LUT R14, R14, 0x7f8, RZ, 0xc0, !PT ;  /* 0x000007f80e0e7812 */ /* 0x000fe400078ec0ff */
[----:B------:R-:W-:Y:S01]  /*a7a0*/  LOP3.LUT R16, R16, 0x7f8, RZ, 0xc0, !PT ;  /* 0x000007f810107812 */ /* 0x000fe200078ec0ff */
[----:B------:R-:W1:Y:S01]  /*a7b0*/  LDC.64 R10, c[0x3][R10+0x1000] ;  /* 0x00c400000a0a7b82 */ /* 0x000e620000000a00 */
[----:B------:R-:W-:-:S02]  /*a7c0*/  LOP3.LUT R18, R18, 0x7f8, RZ, 0xc0, !PT ;  /* 0x000007f812127812 */ /* 0x000fc400078ec0ff */
[----:B------:R-:W-:Y:S02]  /*a7d0*/  LOP3.LUT R33, R33, 0x7f8, RZ, 0xc0, !PT ;  /* 0x000007f821217812 */ /* 0x000fe400078ec0ff */
[----:B------:R-:W-:-:S03]  /*a7e0*/  SHF.R.U64 R36, R34, 0x15, R35 ;  /* 0x0000001522247819 */ /* 0x000fc60000001223 */
[----:B------:R-:W3:Y:S01]  /*a7f0*/  LDC.64 R14, c[0x3][R14] ;  /* 0x00c000000e0e7b82 */ /* 0x000ee20000000a00 */
[----:B------:R-:W-:-:S07]  /*a800*/  LOP3.LUT R36, R36, 0x7f8, RZ, 0xc0, !PT ;  /* 0x000007f824247812 */ /* 0x000fce00078ec0ff */
[----:B------:R-:W3:Y:S08]  /*a810*/  LDC.64 R16, c[0x3][R16+0x800] ;  /* 0x00c2000010107b82 */ /* 0x000ef00000000a00 */
[----:B------:R-:W3:Y:S08]  /*a820*/  LDC.64 R18, c[0x3][R18+0x1000] ;  /* 0x00c4000012127b82 */ /* 0x000ef00000000a00 */
[----:B------:R-:W4:Y:S01]  /*a830*/  LDC.64 R32, c[0x3][R33+0x1800] ;  /* 0x00c6000021207b82 */ /* 0x000f220000000a00 */
[----:B-1----:R-:W-:-:S02]  /*a840*/  LOP3.LUT R39, R12, R10, R8, 0x96, !PT ;  /* 0x0000000a0c277212 */ /* 0x002fc400078e9608 */
[----:B------:R-:W-:Y:S02]  /*a850*/  LOP3.LUT R9, R13, R11, R9, 0x96, !PT ;  /* 0x0000000b0d097212 */ /* 0x000fe400078e9609 */
[----:B--2---:R-:W-:Y:S02]  /*a860*/  LOP3.LUT R11, R39, R28, RZ, 0x3c, !PT ;  /* 0x0000001c270b7212 */ /* 0x004fe400078e3cff */
[----:B------:R-:W-:Y:S02]  /*a870*/  LOP3.LUT R29, R9, R29, RZ, 0x3c, !PT ;  /* 0x0000001d091d7212 */ /* 0x000fe400078e3cff */
[----:B------:R-:W-:Y:S02]  /*a880*/  IADD3 R11, P0, PT, R11, R26, RZ ;  /* 0x0000001a0b0b7210 */ /* 0x000fe40007f1e0ff */
[----:B------:R-:W-:-:S03]  /*a890*/  SHF.R.U32.HI R28, RZ, 0x15, R35 ;  /* 0x00000015ff1c7819 */ /* 0x000fc60000011623 */
[----:B------:R-:W-:Y:S01]  /*a8a0*/  IMAD.X R30, R29, 0x1, R30, P0 ;  /* 0x000000011d1e7824 */ /* 0x000fe200000e061e */
[----:B------:R-:W-:-:S03]  /*a8b0*/  LOP3.LUT R28, R28, 0x7f8, RZ, 0xc0, !PT ;  /* 0x000007f81c1c7812 */ /* 0x000fc600078ec0ff */
[----:B------:R-:W-:-:S03]  /*a8c0*/  IMAD R13, R30, 0x9, RZ ;  /* 0x000000091e0d7824 */ /* 0x000fc600078e02ff */
[----:B------:R-:W1:Y:S01]  /*a8d0*/  LDC.64 R28, c[0x3][R28] ;  /* 0x00c000001c1c7b82 */ /* 0x000e620000000a00 */
[----:B---3--:R-:W-:Y:S02]  /*a8e0*/  LOP3.LUT R37, R18, R16, R14, 0x96, !PT ;  /* 0x0000001012257212 */ /* 0x008fe400078e960e */
[----:B------:R-:W-:Y:S02]  /*a8f0*/  LOP3.LUT R15, R19, R17, R15, 0x96, !PT ;  /* 0x00000011130f7212 */ /* 0x000fe400078e960f */
[----:B------:R-:W-:Y:S02]  /*a900*/  SHF.R.U32.HI R16, RZ, 0x5, R35 ;  /* 0x00000005ff107819 */ /* 0x000fe40000011623 */
[----:B----4-:R-:W-:Y:S02]  /*a910*/  LOP3.LUT R8, R37, R32, RZ, 0x3c, !PT ;  /* 0x0000002025087212 */ /* 0x010fe400078e3cff */
[----:B------:R-:W-:Y:S02]  /*a920*/  LOP3.LUT R32, R15, R33, RZ, 0x3c, !PT ;  /* 0x000000210f207212 */ /* 0x000fe400078e3cff */
[----:B------:R-:W-:Y:S01]  /*a930*/  IADD3 R8, P1, PT, RZ, -R8, RZ ;  /* 0x80000008ff087210 */ /* 0x000fe20007f3e0ff */
[----:B------:R2:W3:Y:S01]  /*a940*/  LDC.64 R14, c[0x3][R36+0x1000] ;  /* 0x00c40000240e7b82 */ /* 0x0004e20000000a00 */
[----:B------:R-:W-:-:S03]  /*a950*/  LOP3.LUT R16, R16, 0x7f8, RZ, 0xc0, !PT ;  /* 0x000007f810107812 */ /* 0x000fc600078ec0ff */
[----:B------:R-:W-:Y:S01]  /*a960*/  IMAD.X R9, RZ, RZ, ~R32, P1 ;  /* 0x000000ffff097224 */ /* 0x000fe200008e0e20 */
[----:B------:R-:W-:Y:S01]  /*a970*/  SHF.R.U64 R32, R34, 0x5, R35 ;  /* 0x0000000522207819 */ /* 0x000fe20000001223 */
[----:B------:R-:W-:-:S03]  /*a980*/  IMAD.WIDE.U32 R8, R11, 0x9, R8 ;  /* 0x000000090b087825 */ /* 0x000fc600078e0008 */
[----:B------:R-:W-:Y:S01]  /*a990*/  LOP3.LUT R32, R32, 0x7f8, RZ, 0xc0, !PT ;  /* 0x000007f820207812 */ /* 0x000fe200078ec0ff */
[----:B------:R-:W3:Y:S01]  /*a9a0*/  LDC.64 R16, c[0x3][R16+0x800] ;  /* 0x00c2000010107b82 */ /* 0x000ee20000000a00 */
[----:B------:R-:W-:Y:S01]  /*a9b0*/  IMAD.IADD R26, R9, 0x1, R13 ;  /* 0x00000001091a7824 */ /* 0x000fe200078e020d */
[----:B------:R-:W-:Y:S02]  /*a9c0*/  LOP3.LUT R37, R8, R44, R46, 0x96, !PT ;  /* 0x0000002c08257212 */ /* 0x000fe400078e962e */
[----:B------:R-:W-:Y:S02]  /*a9d0*/  LOP3.LUT R44, R44, R46, RZ, 0x3c, !PT ;  /* 0x0000002e2c2c7212 */ /* 0x000fe400078e3cff */
[----:B------:R-:W-:Y:S01]  /*a9e0*/  LOP3.LUT R26, R26, R45, R48, 0x96, !PT ;  /* 0x0000002d1a1a7212 */ /* 0x000fe200078e9630 */
[----:B------:R-:W-:Y:S01]  /*a9f0*/  IMAD.SHL.U32 R30, R37, 0x8, RZ ;  /* 0x00000008251e7824 */ /* 0x000fe200078e00ff */
[----:B------:R-:W3:Y:S01]  /*aa00*/  LDC.64 R32, c[0x3][R32+0x1800] ;  /* 0x00c6000020207b82 */ /* 0x000ee20000000a00 */
[----:B------:R-:W-:-:S02]  /*aa10*/  LOP3.LUT R48, R45, R48, RZ, 0x3c, !PT ;  /* 0x000000302d307212 */ /* 0x000fc400078e3cff */
[C-C-:B------:R-:W-:Y:S02]  /*aa20*/  SHF.R.U64 R10, R37.reuse, 0xd, R26.reuse ;  /* 0x0000000d250a7819 */ /* 0x140fe4000000121a */
[--C-:B------:R-:W-:Y:S02]  /*aa30*/  SHF.R.U64 R12, R37, 0x1d, R26.reuse ;  /* 0x0000001d250c7819 */ /* 0x100fe4000000121a */
[----:B------:R-:W-:Y:S02]  /*aa40*/  SHF.R.U32.HI R19, RZ, 0xd, R26 ;  /* 0x0000000dff137819 */ /* 0x000fe4000001161a */
[----:B------:R-:W-:Y:S02]  /*aa50*/  LOP3.LUT R10, R10, 0x7f8, RZ, 0xc0, !PT ;  /* 0x000007f80a0a7812 */ /* 0x000fe400078ec0ff */
[----:B------:R-:W-:Y:S02]  /*aa60*/  LOP3.LUT R12, R12, 0x7f8, RZ, 0xc0, !PT ;  /* 0x000007f80c0c7812 */ /* 0x000fe400078ec0ff */
[----:B------:R-:W-:-:S02]  /*aa70*/  LOP3.LUT R30, R30, 0x7f8, RZ, 0xc0, !PT ;  /* 0x000007f81e1e7812 */ /* 0x000fc400078ec0ff */
[----:B------:R-:W-:Y:S01]  /*aa80*/  LOP3.LUT R19, R19, 0x7f8, RZ, 0xc0, !PT ;  /* 0x000007f813137812 */ /* 0x000fe200078ec0ff */
[----:B------:R-:W4:Y:S01]  /*aa90*/  LDC.64 R10, c[0x3][R10+0x800] ;  /* 0x00c200000a0a7b82 */ /* 0x000f220000000a00 */
[----:B--2---:R-:W-:-:S04]  /*aaa0*/  SHF.R.U32.HI R36, RZ, 0x15, R26 ;  /* 0x00000015ff247819 */ /* 0x004fc8000001161a */
[----:B------:R-:W-:-:S03]  /*aab0*/  LOP3.LUT R36, R36, 0x7f8, RZ, 0xc0, !PT ;  /* 0x000007f824247812 */ /* 0x000fc600078ec0ff */
[----:B------:R-:W4:Y:S08]  /*aac0*/  LDC.64 R8, c[0x3][R30] ;  /* 0x00c000001e087b82 */ /* 0x000f300000000a00 */
[----:B------:R-:W4:Y:S08]  /*aad0*/  LDC.64 R12, c[0x3][R12+0x1000] ;  /* 0x00c400000c0c7b82 */ /* 0x000f300000000a00 */
[----:B------:R-:W2:Y:S01]  /*aae0*/  LDC.64 R18, c[0x3][R19+0x1800] ;  /* 0x00c6000013127b82 */ /* 0x000ea20000000a00 */
[----:B---3--:R-:W-:-:S02]  /*aaf0*/  LOP3.LUT R41, R16, R14, R32, 0x96, !PT ;  /* 0x0000000e10297212 */ /* 0x008fc400078e9620 */
[----:B------:R-:W-:Y:S02]  /*ab00*/  LOP3.LUT R15, R17, R15, R33, 0x96, !PT ;  /* 0x0000000f110f7212 */ /* 0x000fe400078e9621 */
[----:B-1----:R-:W-:Y:S02]  /*ab10*/  LOP3.LUT R14, R41, R28, RZ, 0x3c, !PT ;  /* 0x0000001c290e7212 */ /* 0x002fe400078e3cff */
[----:B------:R-:W-:Y:S02]  /*ab20*/  LOP3.LUT R29, R15, R29, RZ, 0x3c, !PT ;  /* 0x0000001d0f1d7212 */ /* 0x000fe400078e3cff */
[----:B------:R-:W-:Y:S02]  /*ab30*/  IADD3 R31, P0, PT, R14, R31, RZ ;  /* 0x0000001f0e1f7210 */ /* 0x000fe40007f1e0ff */
[--C-:B------:R-:W-:Y:S02]  /*ab40*/  SHF.R.U64 R14, R37, 0x15, R26.reuse ;  /* 0x00000015250e7819 */ /* 0x100fe4000000121a */
[----:B------:R-:W-:Y:S01]  /*ab50*/  SHF.R.U32.HI R16, RZ, 0x5, R26 ;  /* 0x00000005ff107819 */ /* 0x000fe2000001161a */
[----:B------:R-:W-:Y:S01]  /*ab60*/  IMAD.X R0, R29, 0x1, R0, P0 ;  /* 0x000000011d007824 */ /* 0x000fe200000e0600 */
[----:B------:R-:W-:-:S02]  /*ab70*/  IADD3 R49, P0, PT, R44, R49, RZ ;  /* 0x000000312c317210 */ /* 0x000fc40007f1e0ff */
[----:B------:R-:W-:Y:S02]  /*ab80*/  LOP3.LUT R14, R14, 0x7f8, RZ, 0xc0, !PT ;  /* 0x000007f80e0e7812 */ /* 0x000fe400078ec0ff */
[----:B------:R-:W-:Y:S01]  /*ab90*/  LOP3.LUT R16, R16, 0x7f8, RZ, 0xc0, !PT ;  /* 0x000007f810107812 */ /* 0x000fe200078ec0ff */
[----:B------:R-:W-:-:S03]  /*aba0*/  IMAD.X R47, R48, 0x1, R47, P0 ;  /* 0x00000001302f7824 */ /* 0x000fc600000e062f */
[----:B------:R-:W1:Y:S08]  /*abb0*/  LDC.64 R14, c[0x3][R14+0x1000] ;  /* 0x00c400000e0e7b82 */ /* 0x000e700000000a00 */
[----:B------:R-:W1:Y:S01]  /*abc0*/  LDC.64 R16, c[0x3][R16+0x800] ;  /* 0x00c2000010107b82 */ /* 0x000e620000000a00 */
[----:B----4-:R-:W-:Y:S02]  /*abd0*/  LOP3.LUT R39, R12, R10, R8, 0x96, !PT ;  /* 0x0000000a0c277212 */ /* 0x010fe400078e9608 */
[----:B------:R-:W-:Y:S01]  /*abe0*/  LOP3.LUT R9, R13, R11, R9, 0x96, !PT ;  /* 0x0000000b0d097212 */ /* 0x000fe200078e9609 */
[----:B------:R-:W-:Y:S01]  /*abf0*/  IMAD R11, R0, 0x9, RZ ;  /* 0x00000009000b7824 */ /* 0x000fe200078e02ff */
[----:B------:R-:W-:-:S02]  /*ac00*/  SHF.R.U64 R12, R37, 0x5, R26 ;  /* 0x00000005250c7819 */ /* 0x000fc4000000121a */
[----:B--2---:R-:W-:Y:S02]  /*ac10*/  LOP3.LUT R8, R39, R18, RZ, 0x3c, !PT ;  /* 0x0000001227087212 */ /* 0x004fe400078e3cff */
[----:B------:R-:W-:Y:S02]  /*ac20*/  LOP3.LUT R18, R9, R19, RZ, 0x3c, !PT ;  /* 0x0000001309127212 */ /* 0x000fe400078e3cff */
[----:B------:R-:W-:Y:S02]  /*ac30*/  IADD3 R8, P1, PT, RZ, -R8, RZ ;  /* 0x80000008ff087210 */ /* 0x000fe40007f3e0ff */
[----:B------:R-:W-:-:S03]  /*ac40*/  LOP3.LUT R12, R12, 0x7f8, RZ, 0xc0, !PT ;  /* 0x000007f80c0c7812 */ /* 0x000fc600078ec0ff */
[----:B------:R-:W-:-:S03]  /*ac50*/  IMAD.X R9, RZ, RZ, ~R18, P1 ;  /* 0x000000ffff097224 */ /* 0x000fc600008e0e12 */
[----:B------:R-:W1:Y:S01]  /*ac60*/  LDC.64 R12, c[0x3][R12+0x1800] ;  /* 0x00c600000c0c7b82 */ /* 0x000e620000000a00 */
[----:B------:R-:W-:-:S04]  /*ac70*/  IMAD.WIDE.U32 R8, R31, 0x9, R8 ;  /* 0x000000091f087825 */ /* 0x000fc800078e0008 */
[----:B------:R-:W-:Y:S01]  /*ac80*/  IMAD.IADD R0, R9, 0x1, R11 ;  /* 0x0000000109007824 */ /* 0x000fe200078e020b */
[----:B------:R-:W-:Y:S02]  /*ac90*/  LOP3.LUT R9, R8, R49, RZ, 0x3c, !PT ;  /* 0x0000003108097212 */ /* 0x000fe400078e3cff */
[----:B------:R-:W2:Y:S02]  /*aca0*/  LDC.64 R10, c[0x3][R36] ;  /* 0x00c00000240a7b82 */ /* 0x000ea40000000a00 */
        /* <DEDUP_REMOVED lines=9> */
[----:B------:R-:W3:Y:S08]  /*ad40*/  LDC.64 R28, c[0x3][R28] ;  /* 0x00c000001c1c7b82 */ /* 0x000ef00000000a00 */
[----:B------:R-:W3:Y:S08]  /*ad50*/  LDC.64 R32, c[0x3][R32+0x800] ;  /* 0x00c2000020207b82 */ /* 0x000ef00000000a00 */
[----:B------:R-:W3:Y:S01]  /*ad60*/  LDC.64 R30, c[0x3][R30+0x1000] ;  /* 0x00c400001e1e7b82 */ /* 0x000ee20000000a00 */
[----:B-1----:R-:W-:-:S02]  /*ad70*/  LOP3.LUT R41, R16, R14, R12, 0x96, !PT ;  /* 0x0000000e10297212 */ /* 0x002fc400078e960c */
[----:B------:R-:W-:-:S05]  /*ad80*/  LOP3.LUT R15, R17, R15, R13, 0x96, !PT ;  /* 0x0000000f110f7212 */ /* 0x000fca00078e960d */
[----:B------:R-:W1:Y:S01]  /*ad90*/  LDC.64 R18, c[0x3][R19+0x1800] ;  /* 0x00c6000013127b82 */ /* 0x000e620000000a00 */
[----:B------:R-:W-:Y:S02]  /*ada0*/  LOP3.LUT R12, R49, 0x89abcdef, RZ, 0x3c, !PT ;  /* 0x89abcdef310c7812 */ /* 0x000fe400078e3cff */
[----:B------:R-:W-:Y:S02]  /*adb0*/  SHF.R.U64 R16, R9, 0x15, R0 ;  /* 0x0000001509107819 */ /* 0x000fe40000001200 */
[----:B--2---:R-:W-:Y:S02]  /*adc0*/  LOP3.LUT R13, R41, R10, RZ, 0x3c, !PT ;  /* 0x0000000a290d7212 */ /* 0x004fe400078e3cff */
[----:B------:R-:W-:Y:S02]  /*add0*/  LOP3.LUT R16, R16, 0x7f8, RZ, 0xc0, !PT ;  /* 0x000007f810107812 */ /* 0x000fe400078ec0ff */
[----:B------:R-:W-:-:S04]  /*ade0*/  IADD3 R13, P0, PT, R13, R34, RZ ;  /* 0x000000220d0d7210 */ /* 0x000fc80007f1e0ff */
[----:B------:R-:W2:Y:S01]  /*adf0*/  LDC.64 R16, c[0x3][R16+0x1000] ;  /* 0x00c4000010107b82 */ /* 0x000ea20000000a00 */
[----:B---3--:R-:W-:Y:S02]  /*ae00*/  LOP3.LUT R39, R30, R32, R28, 0x96, !PT ;  /* 0x000000201e277212 */ /* 0x008fe400078e961c */
[----:B------:R-:W-:Y:S02]  /*ae10*/  LOP3.LUT R29, R31, R33, R29, 0x96, !PT ;  /* 0x000000211f1d7212 */ /* 0x000fe400078e961d */
[--C-:B------:R-:W-:Y:S02]  /*ae20*/  SHF.R.U64 R28, R9, 0x5, R0.reuse ;  /* 0x00000005091c7819 */ /* 0x100fe40000001200 */
[----:B------:R-:W-:Y:S02]  /*ae30*/  SHF.R.U32.HI R30, RZ, 0x5, R0 ;  /* 0x00000005ff1e7819 */ /* 0x000fe40000011600 */
[----:B-1----:R-:W-:Y:S02]  /*ae40*/  LOP3.LUT R8, R39, R18, RZ, 0x3c, !PT ;  /* 0x0000001227087212 */ /* 0x002fe400078e3cff */
[----:B------:R-:W-:-:S02]  /*ae50*/  LOP3.LUT R18, R29, R19, RZ, 0x3c, !PT ;  /* 0x000000131d127212 */ /* 0x000fc400078e3cff */
[----:B------:R-:W-:Y:S02]  /*ae60*/  IADD3 R10, P1, PT, RZ, -R8, RZ ;  /* 0x80000008ff0a7210 */ /* 0x000fe40007f3e0ff */
[----:B------:R-:W-:Y:S02]  /*ae70*/  LOP3.LUT R8, R15, R11, RZ, 0x3c, !PT ;  /* 0x0000000b0f087212 */ /* 0x000fe400078e3cff */
[----:B------:R-:W-:Y:S01]  /*ae80*/  LOP3.LUT R28, R28, 0x7f8, RZ, 0xc0, !PT ;  /* 0x000007f81c1c7812 */ /* 0x000fe200078ec0ff */
[----:B------:R-:W-:Y:S01]  /*ae90*/  IMAD.X R11, RZ, RZ, ~R18, P1 ;  /* 0x000000ffff0b7224 */ /* 0x000fe200008e0e12 */
[----:B------:R-:W-:Y:S01]  /*aea0*/  SHF.R.U32.HI R18, RZ, 0x15, R0 ;  /* 0x00000015ff127819 */ /* 0x000fe20000011600 */
[----:B------:R-:W-:Y:S01]  /*aeb0*/  IMAD.X R35, R8, 0x1, R35, P0 ;  /* 0x0000000108237824 */ /* 0x000fe200000e0623 */
[----:B------:R-:W-:Y:S01]  /*aec0*/  IADD3 R27, P0, PT, -R12, R27, RZ ;  /* 0x0000001b0c1b7210 */ /* 0x000fe20007f1e1ff */
[----:B------:R-:W-:Y:S01]  /*aed0*/  IMAD.WIDE.U32 R10, R13, 0x9, R10 ;  /* 0x000000090d0a7825 */ /* 0x000fe200078e000a */
[----:B------:R-:W-:Y:S01]  /*aee0*/  LOP3.LUT R8, R47, 0x1234567, RZ, 0x3c, !PT ;  /* 0x012345672f087812 */ /* 0x000fe200078e3cff */
[----:B------:R-:W2:Y:S01]  /*aef0*/  LDC.64 R28, c[0x3][R28+0x1800] ;  /* 0x00c600001c1c7b82 */ /* 0x000ea20000000a00 */
[----:B------:R-:W-:Y:S01]  /*af00*/  LOP3.LUT R30, R30, 0x7f8, RZ, 0xc0, !PT ;  /* 0x000007f81e1e7812 */ /* 0x000fe200078ec0ff */
[----:B------:R-:W-:Y:S01]  /*af10*/  IMAD R35, R35, 0x9, RZ ;  /* 0x0000000923237824 */ /* 0x000fe200078e02ff */
[----:B------:R-:W-:Y:S01]  /*af20*/  LOP3.LUT R18, R18, 0x7f8, RZ, 0xc0, !PT ;  /* 0x000007f812127812 */ /* 0x000fe200078ec0ff */
[----:B------:R-:W-:Y:S01]  /*af30*/  IMAD.X R13, R23, 0x1, ~R8, P0 ;  /* 0x00000001170d7824 */ /* 0x000fe200000e0e08 */
[----:B------:R-:W-:Y:S01]  /*af40*/  LOP3.LUT R23, R10, R27, RZ, 0x3c, !PT ;  /* 0x0000001b0a177212 */ /* 0x000fe200078e3cff */
[----:B------:R-:W-:-:S02]  /*af50*/  IMAD.IADD R8, R11, 0x1, R35 ;  /* 0x000000010b087824 */ /* 0x000fc400078e0223 */
[----:B------:R-:W2:Y:S02]  /*af60*/  LDC.64 R30, c[0x3][R30+0x800] ;  /* 0x00c200001e1e7b82 */ /* 0x000ea40000000a00 */
[----:B------:R-:W-:Y:S01]  /*af70*/  IMAD.SHL.U32 R27, R23, 0x8, RZ ;  /* 0x00000008171b7824 */ /* 0x000fe200078e00ff */
[----:B------:R-:W-:-:S04]  /*af80*/  LOP3.LUT R8, R8, R13, RZ, 0x3c, !PT ;  /* 0x0000000d08087212 */ /* 0x000fc800078e3cff */
[C-C-:B------:R-:W-:Y:S01]  /*af90*/  SHF.R.U64 R32, R23.reuse, 0x5, R8.reuse ;  /* 0x0000000517207819 */ /* 0x140fe20000001208 */
[----:B------:R-:W1:Y:S01]  /*afa0*/  LDC.64 R18, c[0x3][R18] ;  /* 0x00c0000012127b82 */ /* 0x000e620000000a00 */
[--C-:B------:R-:W-:Y:S02]  /*afb0*/  SHF.R.U64 R42, R23, 0x15, R8.reuse ;  /* 0x00000015172a7819 */ /* 0x100fe40000001208 */
[--C-:B------:R-:W-:Y:S02]  /*afc0*/  SHF.R.U32.HI R40, RZ, 0x5, R8.reuse ;  /* 0x00000005ff287819 */ /* 0x100fe40000011608 */
[----:B------:R-:W-:Y:S02]  /*afd0*/  SHF.R.U32.HI R34, RZ, 0x15, R8 ;  /* 0x00000015ff227819 */ /* 0x000fe40000011608 */
[----:B------:R-:W-:Y:S02]  /*afe0*/  LOP3.LUT R32, R32, 0x7f8, RZ, 0xc0, !PT ;  /* 0x000007f820207812 */ /* 0x000fe400078ec0ff */
[----:B------:R-:W-:-:S02]  /*aff0*/  LOP3.LUT R42, R42, 0x7f8, RZ, 0xc0, !PT ;  /* 0x000007f82a2a7812 */ /* 0x000fc400078ec0ff */
[----:B------:R-:W-:Y:S02]  /*b000*/  LOP3.LUT R40, R40, 0x7f8, RZ, 0xc0, !PT ;  /* 0x000007f828287812 */ /* 0x000fe400078ec0ff */
[----:B------:R-:W-:Y:S01]  /*b010*/  LOP3.LUT R34, R34, 0x7f8, RZ, 0xc0, !PT ;  /* 0x000007f822227812 */ /* 0x000fe200078ec0ff */
[----:B------:R-:W3:Y:S01]  /*b020*/  LDC.64 R32, c[0x3][R32+0x1800] ;  /* 0x00c6000020207b82 */ /* 0x000ee20000000a00 */
[C-C-:B------:R-:W-:Y:S02]  /*b030*/  SHF.R.U64 R14, R23.reuse, 0xd, R8.reuse ;  /* 0x0000000d170e7819 */ /* 0x140fe40000001208 */
[--C-:B------:R-:W-:Y:S02]  /*b040*/  SHF.R.U64 R38, R23, 0x1d, R8.reuse ;  /* 0x0000001d17267819 */ /* 0x100fe40000001208 */
[----:B------:R-:W-:Y:S02]  /*b050*/  SHF.R.U32.HI R10, RZ, 0xd, R8 ;  /* 0x0000000dff0a7819 */ /* 0x000fe40000011608 */
[----:B------:R-:W-:Y:S01]  /*b060*/  LOP3.LUT R14, R14, 0x7f8, RZ, 0xc0, !PT ;  /* 0x000007f80e0e7812 */ /* 0x000fe200078ec0ff */
[----:B------:R-:W3:Y:S01]  /*b070*/  LDC.64 R42, c[0x3][R42+0x1000] ;  /* 0x00c400002a2a7b82 */ /* 0x000ee20000000a00 */
[----:B------:R-:W-:-:S02]  /*b080*/  LOP3.LUT R38, R38, 0x7f8, RZ, 0xc0, !PT ;  /* 0x000007f826267812 */ /* 0x000fc400078ec0ff */
[----:B------:R-:W-:Y:S02]  /*b090*/  LOP3.LUT R27, R27, 0x7f8, RZ, 0xc0, !PT ;  /* 0x000007f81b1b7812 */ /* 0x000fe400078ec0ff */
[----:B------:R-:W-:-:S03]  /*b0a0*/  LOP3.LUT R10, R10, 0x7f8, RZ, 0xc0, !PT ;  /* 0x000007f80a0a7812 */ /* 0x000fc600078ec0ff */
[----:B------:R-:W3:Y:S08]  /*b0b0*/  LDC.64 R40, c[0x3][R40+0x800] ;  /* 0x00c2000028287b82 */ /* 0x000ef00000000a00 */
[----:B------:R-:W4:Y:S01]  /*b0c0*/  LDC.64 R34, c[0x3][R34] ;  /* 0x00c0000022227b82 */ /* 0x000f220000000a00 */
[----:B--2---:R-:W-:Y:S02]  /*b0d0*/  LOP3.LUT R45, R30, R16, R28, 0x96, !PT ;  /* 0x000000101e2d7212 */ /* 0x004fe400078e961c */
[----:B------:R-:W-:-:S05]  /*b0e0*/  LOP3.LUT R17, R31, R17, R29, 0x96, !PT ;  /* 0x000000111f117212 */ /* 0x000fca00078e961d */
[----:B------:R-:W2:Y:S01]  /*b0f0*/  LDC.64 R12, c[0x3][R27] ;  /* 0x00c000001b0c7b82 */ /* 0x000ea20000000a00 */
[----:B-1----:R-:W-:Y:S02]  /*b100*/  LOP3.LUT R16, R45, R18, RZ, 0x3c, !PT ;  /* 0x000000122d107212 */ /* 0x002fe400078e3cff */
[----:B------:R-:W-:Y:S02]  /*b110*/  LOP3.LUT R19, R17, R19, RZ, 0x3c, !PT ;  /* 0x0000001311137212 */ /* 0x000fe400078e3cff */
[----:B------:R-:W-:-:S03]  /*b120*/  IADD3 R37, P0, PT, R16, R37, RZ ;  /* 0x0000002510257210 */ /* 0x000fc60007f1e0ff */
[----:B------:R-:W2:Y:S02]  /*b130*/  LDC.64 R14, c[0x3][R14+0x800] ;  /* 0x00c200000e0e7b82 */ /* 0x000ea40000000a00 */
[----:B------:R-:W-:Y:S01]  /*b140*/  IMAD.X R26, R19, 0x1, R26, P0 ;  /* 0x00000001131a7824 */ /* 0x000fe200000e061a */
[----:B------:R-:W-:-:S03]  /*b150*/  CS2R R18, SRZ ;  /* 0x0000000000127805 */ /* 0x000fc6000001ff00 */
[----:B------:R-:W-:Y:S02]  /*b160*/  IMAD R26, R26, 0x9, RZ ;  /* 0x000000091a1a7824 */ /* 0x000fe400078e02ff */
[----:B------:R-:W2:Y:S08]  /*b170*/  LDC.64 R38, c[0x3][R38+0x1000] ;  /* 0x00c4000026267b82 */ /* 0x000eb00000000a00 */
[----:B------:R-:W1:Y:S01]  /*b180*/  LDC.64 R10, c[0x3][R10+0x1800] ;  /* 0x00c600000a0a7b82 */ /* 0x000e620000000a00 */
[----:B---3--:R-:W-:-:S02]  /*b190*/  LOP3.LUT R17, R40, R42, R32, 0x96, !PT ;  /* 0x0000002a28117212 */ /* 0x008fc400078e9620 */
[----:B------:R-:W-:Y:S02]  /*b1a0*/  LOP3.LUT R33, R41, R43, R33, 0x96, !PT ;  /* 0x0000002b29217212 */ /* 0x000fe400078e9621 */
[----:B----4-:R-:W-:Y:S02]  /*b1b0*/  LOP3.LUT R16, R17, R34, RZ, 0x3c, !PT ;  /* 0x0000002211107212 */ /* 0x010fe400078e3cff */
[----:B------:R-:W-:Y:S02]  /*b1c0*/  LOP3.LUT R35, R33, R35, RZ, 0x3c, !PT ;  /* 0x0000002321237212 */ /* 0x000fe400078e3cff */
[----:B------:R-:W-:-:S05]  /*b1d0*/  IADD3 R9, P0, PT, R16, R9, RZ ;  /* 0x0000000910097210 */ /* 0x000fca0007f1e0ff */
[----:B------:R-:W-:Y:S01]  /*b1e0*/  IMAD.X R0, R35, 0x1, R0, P0 ;  /* 0x0000000123007824 */ /* 0x000fe200000e0600 */
[----:B------:R-:W-:-:S05]  /*b1f0*/  IADD3 R6, P0, PT, R23, -R6, RZ ;  /* 0x8000000617067210 */ /* 0x000fca0007f1e0ff */
[----:B------:R-:W-:Y:S01]  /*b200*/  IMAD.X R7, R8, 0x1, ~R7, P0 ;  /* 0x0000000108077824 */ /* 0x000fe200000e0e07 */
[----:B--2---:R-:W-:Y:S02]  /*b210*/  LOP3.LUT R17, R38, R14, R12, 0x96, !PT ;  /* 0x0000000e26117212 */ /* 0x004fe400078e960c */
[----:B------:R-:W-:Y:S01]  /*b220*/  LOP3.LUT R39, R39, R15, R13, 0x96, !PT ;  /* 0x0000000f27277212 */ /* 0x000fe200078e960d */
[----:B------:R-:W-:Y:S01]  /*b230*/  IMAD.WIDE.U32 R12, R37, 0x9, R24 ;  /* 0x00000009250c7825 */ /* 0x000fe200078e0018 */
[----:B-1----:R-:W-:Y:S02]  /*b240*/  LOP3.LUT R15, R17, R10, RZ, 0x3c, !PT ;  /* 0x0000000a110f7212 */ /* 0x002fe400078e3cff */
[----:B------:R-:W-:Y:S02]  /*b250*/  CS2R R16, SRZ ;  /* 0x0000000000107805 */ /* 0x000fe4000001ff00 */
[----:B------:R-:W-:Y:S01]  /*b260*/  LOP3.LUT R25, R39, R11, RZ, 0x3c, !PT ;  /* 0x0000000b27197212 */ /* 0x000fe200078e3cff */
[----:B------:R-:W-:Y:S01]  /*b270*/  IMAD.WIDE.U32 R10, R9, 0x9, RZ ;  /* 0x00000009090a7825 */ /* 0x000fe200078e00ff */
[----:B------:R-:W-:-:S02]  /*b280*/  IADD3 R24, P1, PT, -R15, R12, RZ ;  /* 0x0000000c0f187210 */ /* 0x000fc40007f3e1ff */
[----:B------:R-:W-:Y:S01]  /*b290*/  CS2R R14, SRZ ;  /* 0x00000000000e7805 */ /* 0x000fe2000001ff00 */
[----:B------:R-:W-:Y:S01]  /*b2a0*/  IMAD R9, R0, 0x9, RZ ;  /* 0x0000000900097824 */ /* 0x000fe200078e02ff */
[----:B------:R-:W-:Y:S02]  /*b2b0*/  IADD3.X R25, PT, PT, ~R25, R13, R26, P1, !PT ;  /* 0x0000000d19197210 */ /* 0x000fe40000ffe51a */
[----:B------:R-:W-:Y:S02]  /*b2c0*/  CS2R R12, SRZ ;  /* 0x00000000000c7805 */ /* 0x000fe4000001ff00 */
[----:B------:R-:W-:Y:S01]  /*b2d0*/  LOP3.LUT R4, R10, R4, RZ, 0x3c, !PT ;  /* 0x000000040a047212 */ /* 0x000fe200078e3cff */
[----:B------:R-:W-:Y:S01]  /*b2e0*/  IMAD.IADD R0, R11, 0x1, R9 ;  /* 0x000000010b007824 */ /* 0x000fe200078e0209 */
[----:B------:R-:W-:Y:S01]  /*b2f0*/  CS2R R8, SRZ ;  /* 0x0000000000087805 */ /* 0x000fe2000001ff00 */
[----:B------:R0:W-:Y:S01]  /*b300*/  STL.64 [R1+0x30], R24 ;  /* 0x0000301801007387 */ /* 0x0001e20000100a00 */
[----:B------:R-:W-:Y:S01]  /*b310*/  CS2R R10, SRZ ;  /* 0x00000000000a7805 */ /* 0x000fe2000001ff00 */
[----:B------:R-:W-:Y:S01]  /*b320*/  IMAD.MOV.U32 R26, RZ, RZ, RZ ;  /* 0x000000ffff1a7224 */ /* 0x000fe200078e00ff */
[----:B------:R-:W-:Y:S01]  /*b330*/  LOP3.LUT R5, R0, R5, RZ, 0x3c, !PT ;  /* 0x0000000500057212 */ /* 0x000fe200078e3cff */
[----:B------:R-:W-:-:S04]  /*b340*/  IMAD.MOV.U32 R0, RZ, RZ, RZ ;  /* 0x000000ffff007224 */ /* 0x000fc800078e00ff */
[----:B------:R0:W-:Y:S03]  /*b350*/  STL.128 [R1+0x20], R4 ;  /* 0x0000200401007387 */ /* 0x0001e60000100c00 */
.L_x_24:
[----:B------:R-:W-:Y:S05]  /*b360*/  BSYNC.RECONVERGENT B0 ;  /* 0x0000000000007941 */ /* 0x000fea0003800200 */
.L_x_23:
[----:B-----5:R-:W-:Y:S02]  /*b370*/  LOP3.LUT R28, R8, R24, RZ, 0x3c, !PT ;  /* 0x00000018081c7212 */ /* 0x020fe400078e3cff */
[----:B------:R-:W-:-:S03]  /*b380*/  LOP3.LUT R33, R9, R25, RZ, 0x3c, !PT ;  /* 0x0000001909217212 */ /* 0x000fc600078e3cff */
[C---:B------:R-:W-:Y:S01]  /*b390*/  IMAD.SHL.U32 R27, R28.reuse, 0x8, RZ ;  /* 0x000000081c1b7824 */ /* 0x040fe200078e00ff */
        /* <DEDUP_REMOVED lines=8> */
[C-C-:B------:R-:W-:Y:S02]  /*b420*/  SHF.R.U64 R46, R28.reuse, 0x5, R33.reuse ;  /* 0x000000051c2e7819 */ /* 0x140fe40000001221 */
[--C-:B------:R-:W-:Y:S02]  /*b430*/  SHF.R.U64 R32, R28, 0x15, R33.reuse ;  /* 0x000000151c207819 */ /* 0x100fe40000001221 */
[----:B------:R-:W-:Y:S02]  /*b440*/  SHF.R.U32.HI R42, RZ, 0x15, R33 ;  /* 0x00000015ff2a7819 */ /* 0x000fe40000011621 */
[----:B------:R-:W-:Y:S01]  /*b450*/  LOP3.LUT R46, R46, 0x7f8, RZ, 0xc0, !PT ;  /* 0x000007f82e2e7812 */ /* 0x000fe200078ec0ff */
[----:B------:R-:W1:Y:S01]  /*b460*/  LDC.64 R30, c[0x3][R27] ;  /* 0x00c000001b1e7b82 */ /* 0x000e620000000a00 */
[----:B------:R-:W-:-:S02]  /*b470*/  LOP3.LUT R32, R32, 0x7f8, RZ, 0xc0, !PT ;  /* 0x000007f820207812 */ /* 0x000fc400078ec0ff */
[----:B------:R-:W-:-:S05]  /*b480*/  LOP3.LUT R42, R42, 0x7f8, RZ, 0xc0, !PT ;  /* 0x000007f82a2a7812 */ /* 0x000fca00078ec0ff */
[----:B------:R-:W1:Y:S08]  /*b490*/  LDC.64 R36, c[0x3][R36+0x1000] ;  /* 0x00c4000024247b82 */ /* 0x000e700000000a00 */
[----:B------:R-:W2:Y:S08]  /*b4a0*/  LDC.64 R38, c[0x3][R38+0x1800] ;  /* 0x00c6000026267b82 */ /* 0x000eb00000000a00 */
[----:B------:R-:W3:Y:S08]  /*b4b0*/  LDC.64 R46, c[0x3][R46+0x1800] ;  /* 0x00c600002e2e7b82 */ /* 0x000ef00000000a00 */
[----:B------:R-:W4:Y:S01]  /*b4c0*/  LDC.64 R42, c[0x3][R42] ;  /* 0x00c000002a2a7b82 */ /* 0x000f220000000a00 */
[----:B-1----:R-:W-:-:S02]  /*b4d0*/  LOP3.LUT R23, R36, R34, R30, 0x96, !PT ;  /* 0x0000002224177212 */ /* 0x002fc400078e961e */
[----:B------:R-:W-:Y:S02]  /*b4e0*/  LOP3.LUT R31, R37, R35, R31, 0x96, !PT ;  /* 0x00000023251f7212 */ /* 0x000fe400078e961f */
[----:B------:R-:W-:Y:S02]  /*b4f0*/  SHF.R.U32.HI R34, RZ, 0x5, R33 ;  /* 0x00000005ff227819 */ /* 0x000fe40000011621 */
[----:B--2---:R-:W-:Y:S02]  /*b500*/  LOP3.LUT R23, R23, R38, RZ, 0x3c, !PT ;  /* 0x0000002617177212 */ /* 0x004fe400078e3cff */
[----:B------:R-:W-:Y:S02]  /*b510*/  LOP3.LUT R30, R31, R39, RZ, 0x3c, !PT ;  /* 0x000000271f1e7212 */ /* 0x000fe400078e3cff */
[----:B------:R-:W-:Y:S02]  /*b520*/  IADD3 R23, P0, PT, R4, -R23, RZ ;  /* 0x8000001704177210 */ /* 0x000fe40007f1e0ff */
[----:B------:R-:W-:-:S02]  /*b530*/  LOP3.LUT R34, R34, 0x7f8, RZ, 0xc0, !PT ;  /* 0x000007f822227812 */ /* 0x000fc400078ec0ff */
[----:B------:R-:W-:Y:S01]  /*b540*/  LOP3.LUT R23, R23, R10, RZ, 0x3c, !PT ;  /* 0x0000000a17177212 */ /* 0x000fe200078e3cff */
[----:B------:R-:W-:-:S03]  /*b550*/  IMAD.X R30, R5, 0x1, ~R30, P0 ;  /* 0x00000001051e7824 */ /* 0x000fc600000e0e1e */
[----:B------:R-:W3:Y:S01]  /*b560*/  LDC.64 R34, c[0x3][R34+0x800] ;  /* 0x00c2000022227b82 */ /* 0x000ee20000000a00 */
[----:B------:R-:W-:Y:S01]  /*b570*/  IMAD.SHL.U32 R36, R23, 0x8, RZ ;  /* 0x0000000817247824 */ /* 0x000fe200078e00ff */
[----:B------:R-:W-:-:S04]  /*b580*/  LOP3.LUT R29, R30, R11, RZ, 0x3c, !PT ;  /* 0x0000000b1e1d7212 */ /* 0x000fc800078e3cff */
[C-C-:B------:R-:W-:Y:S02]  /*b590*/  SHF.R.U64 R38, R23.reuse, 0xd, R29.reuse ;  /* 0x0000000d17267819 */ /* 0x140fe4000000121d */
[--C-:B------:R-:W-:Y:S01]  /*b5a0*/  SHF.R.U64 R40, R23, 0x1d, R29.reuse ;  /* 0x0000001d17287819 */ /* 0x100fe2000000121d */
[----:B------:R-:W3:Y:S01]  /*b5b0*/  LDC.64 R30, c[0x3][R32+0x1000] ;  /* 0x00c40000201e7b82 */ /* 0x000ee20000000a00 */
[----:B------:R-:W-:Y:S02]  /*b5c0*/  SHF.R.U32.HI R45, RZ, 0xd, R29 ;  /* 0x0000000dff2d7819 */ /* 0x000fe4000001161d */
[----:B------:R-:W-:Y:S02]  /*b5d0*/  LOP3.LUT R36, R36, 0x7f8, RZ, 0xc0, !PT ;  /* 0x000007f824247812 */ /* 0x000fe400078ec0ff */
[----:B------:R-:W-:Y:S02]  /*b5e0*/  LOP3.LUT R38, R38, 0x7f8, RZ, 0xc0, !PT ;  /* 0x000007f826267812 */ /* 0x000fe400078ec0ff */
[----:B------:R-:W-:-:S02]  /*b5f0*/  LOP3.LUT R40, R40, 0x7f8, RZ, 0xc0, !PT ;  /* 0x000007f828287812 */ /* 0x000fc400078ec0ff */
[----:B------:R-:W-:Y:S01]  /*b600*/  LOP3.LUT R45, R45, 0x7f8, RZ, 0xc0, !PT ;  /* 0x000007f82d2d7812 */ /* 0x000fe200078ec0ff */
[----:B------:R-:W1:Y:S01]  /*b610*/  LDC.64 R36, c[0x3][R36] ;  /* 0x00c0000024247b82 */ /* 0x000e620000000a00 */
[--C-:B------:R-:W-:Y:S02]  /*b620*/  SHF.R.U64 R50, R23, 0x15, R29.reuse ;  /* 0x0000001517327819 */ /* 0x100fe4000000121d */
[----:B------:R-:W-:Y:S02]  /*b630*/  SHF.R.U32.HI R48, RZ, 0x5, R29 ;  /* 0x00000005ff307819 */ /* 0x000fe4000001161d */
[----:B------:R-:W-:Y:S02]  /*b640*/  LOP3.LUT R50, R50, 0x7f8, RZ, 0xc0, !PT ;  /* 0x000007f832327812 */ /* 0x000fe400078ec0ff */
[----:B------:R-:W-:Y:S01]  /*b650*/  LOP3.LUT R48, R48, 0x7f8, RZ, 0xc0, !PT ;  /* 0x000007f830307812 */ /* 0x000fe200078ec0ff */
[----:B------:R-:W1:Y:S08]  /*b660*/  LDC.64 R38, c[0x3][R38+0x800] ;  /* 0x00c2000026267b82 */ /* 0x000e700000000a00 */
[----:B------:R-:W1:Y:S08]  /*b670*/  LDC.64 R40, c[0x3][R40+0x1000] ;  /* 0x00c4000028287b82 */ /* 0x000e700000000a00 */
[----:B------:R-:W2:Y:S01]  /*b680*/  LDC.64 R44, c[0x3][R45+0x1800] ;  /* 0x00c600002d2c7b82 */ /* 0x000ea20000000a00 */
[----:B---3--:R-:W-:-:S02]  /*b690*/  LOP3.LUT R49, R34, R30, R46, 0x96, !PT ;  /* 0x0000001e22317212 */ /* 0x008fc400078e962e */
[----:B------:R-:W-:Y:S02]  /*b6a0*/  LOP3.LUT R35, R35, R31, R47, 0x96, !PT ;  /* 0x0000001f23237212 */ /* 0x000fe400078e962f */
[----:B----4-:R-:W-:Y:S02]  /*b6b0*/  LOP3.LUT R31, R49, R42, RZ, 0x3c, !PT ;  /* 0x0000002a311f7212 */ /* 0x010fe400078e3cff */
[----:B------:R-:W-:Y:S02]  /*b6c0*/  LOP3.LUT R32, R35, R43, RZ, 0x3c, !PT ;  /* 0x0000002b23207212 */ /* 0x000fe400078e3cff */
[--C-:B------:R-:W-:Y:S02]  /*b6d0*/  SHF.R.U64 R46, R23, 0x5, R29.reuse ;  /* 0x00000005172e7819 */ /* 0x100fe4000000121d */
[----:B------:R-:W-:Y:S02]  /*b6e0*/  SHF.R.U32.HI R42, RZ, 0x15, R29 ;  /* 0x00000015ff2a7819 */ /* 0x000fe4000001161d */
[----:B------:R-:W-:-:S02]  /*b6f0*/  LOP3.LUT R46, R46, 0x7f8, RZ, 0xc0, !PT ;  /* 0x000007f82e2e7812 */ /* 0x000fc400078ec0ff */
[----:B------:R-:W-:-:S04]  /*b700*/  LOP3.LUT R42, R42, 0x7f8, RZ, 0xc0, !PT ;  /* 0x000007f82a2a7812 */ /* 0x000fc800078ec0ff */
[----:B------:R-:W3:Y:S01]  /*b710*/  LDC.64 R46, c[0x3][R46+0x1800] ;  /* 0x00c600002e2e7b82 */ /* 0x000ee20000000a00 */
[----:B-1----:R-:W-:-:S07]  /*b720*/  LOP3.LUT R27, R40, R38, R36, 0x96, !PT ;  /* 0x00000026281b7212 */ /* 0x002fce00078e9624 */
[----:B------:R-:W1:Y:S01]  /*b730*/  LDC.64 R42, c[0x3][R42] ;  /* 0x00c000002a2a7b82 */ /* 0x000e620000000a00 */
[----:B------:R-:W-:Y:S02]  /*b740*/  LOP3.LUT R37, R41, R39, R37, 0x96, !PT ;  /* 0x0000002729257212 */ /* 0x000fe400078e9625 */
        /* <DEDUP_REMOVED lines=9> */
[----:B------:R-:W-:Y:S01]  /*b7e0*/  LOP3.LUT R27, R30, R12, RZ, 0x3c, !PT ;  /* 0x0000000c1e1b7212 */ /* 0x000fe200078e3cff */
[----:B------:R2:W3:Y:S03]  /*b7f0*/  LDC.64 R34, c[0x3][R48+0x800] ;  /* 0x00c2000030227b82 */ /* 0x0004e60000000a00 */
[----:B------:R-:W-:Y:S01]  /*b800*/  LOP3.LUT R32, R32, R13, RZ, 0x3c, !PT ;  /* 0x0000000d20207212 */ /* 0x000fe200078e3cff */
[----:B------:R-:W-:-:S03]  /*b810*/  IMAD.SHL.U32 R36, R27, 0x8, RZ ;  /* 0x000000081b247824 */ /* 0x000fc600078e00ff */
[C-C-:B------:R-:W-:Y:S01]  /*b820*/  SHF.R.U64 R38, R27.reuse, 0xd, R32.reuse ;  /* 0x0000000d1b267819 */ /* 0x140fe20000001220 */
[----:B------:R4:W3:Y:S01]  /*b830*/  LDC.64 R30, c[0x3][R50+0x1000] ;  /* 0x00c40000321e7b82 */ /* 0x0008e20000000a00 */
[--C-:B------:R-:W-:Y:S02]  /*b840*/  SHF.R.U64 R40, R27, 0x1d, R32.reuse ;  /* 0x0000001d1b287819 */ /* 0x100fe40000001220 */
[----:B------:R-:W-:Y:S02]  /*b850*/  SHF.R.U32.HI R45, RZ, 0xd, R32 ;  /* 0x0000000dff2d7819 */ /* 0x000fe40000011620 */
[----:B------:R-:W-:Y:S02]  /*b860*/  LOP3.LUT R36, R36, 0x7f8, RZ, 0xc0, !PT ;  /* 0x000007f824247812 */ /* 0x000fe400078ec0ff */
[----:B------:R-:W-:Y:S02]  /*b870*/  LOP3.LUT R38, R38, 0x7f8, RZ, 0xc0, !PT ;  /* 0x000007f826267812 */ /* 0x000fe400078ec0ff */
[----:B------:R-:W-:-:S02]  /*b880*/  LOP3.LUT R40, R40, 0x7f8, RZ, 0xc0, !PT ;  /* 0x000007f828287812 */ /* 0x000fc400078ec0ff */
[----:B------:R-:W-:Y:S01]  /*b890*/  LOP3.LUT R45, R45, 0x7f8, RZ, 0xc0, !PT ;  /* 0x000007f82d2d7812 */ /* 0x000fe200078ec0ff */
[----:B------:R-:W0:Y:S01]  /*b8a0*/  LDC.64 R36, c[0x3][R36] ;  /* 0x00c0000024247b82 */ /* 0x000e220000000a00 */
[--C-:B----4-:R-:W-:Y:S02]  /*b8b0*/  SHF.R.U64 R50, R27, 0x15, R32.reuse ;  /* 0x000000151b327819 */ /* 0x110fe40000001220 */
[----:B--2---:R-:W-:Y:S02]  /*b8c0*/  SHF.R.U32.HI R48, RZ, 0x5, R32 ;  /* 0x00000005ff307819 */ /* 0x004fe40000011620 */
[----:B------:R-:W-:Y:S02]  /*b8d0*/  LOP3.LUT R50, R50, 0x7f8, RZ, 0xc0, !PT ;  /* 0x000007f832327812 */ /* 0x000fe400078ec0ff */
[----:B------:R-:W-:Y:S01]  /*b8e0*/  LOP3.LUT R48, R48, 0x7f8, RZ, 0xc0, !PT ;  /* 0x000007f830307812 */ /* 0x000fe200078ec0ff */
[----:B------:R-:W0:Y:S08]  /*b8f0*/  LDC.64 R38, c[0x3][R38+0x800] ;  /* 0x00c2000026267b82 */ /* 0x000e300000000a00 */
[----:B------:R-:W0:Y:S08]  /*b900*/  LDC.64 R40, c[0x3][R40+0x1000] ;  /* 0x00c4000028287b82 */ /* 0x000e300000000a00 */
[----:B------:R-:W2:Y:S01]  /*b910*/  LDC.64 R44, c[0x3][R45+0x1800] ;  /* 0x00c600002d2c7b82 */ /* 0x000ea20000000a00 */
        /* <DEDUP_REMOVED lines=9> */
[----:B------:R-:W-:-:S03]  /*b9b0*/  LOP3.LUT R42, R42, 0x7f8, RZ, 0xc0, !PT ;  /* 0x000007f82a2a7812 */ /* 0x000fc600078ec0ff */
[----:B------:R-:W-:Y:S01]  /*b9c0*/  IMAD R33, R33, 0x5, RZ ;  /* 0x0000000521217824 */ /* 0x000fe200078e02ff */
[----:B------:R-:W1:Y:S01]  /*b9d0*/  LDC.64 R46, c[0x3][R46+0x1800] ;  /* 0x00c600002e2e7b82 */ /* 0x000e620000000a00 */
[----:B0-----:R-:W-:-:S07]  /*b9e0*/  LOP3.LUT R31, R40, R38, R36, 0x96, !PT ;  /* 0x00000026281f7212 */ /* 0x001fce00078e9624 */
[----:B------:R-:W0:Y:S01]  /*b9f0*/  LDC.64 R42, c[0x3][R42] ;  /* 0x00c000002a2a7b82 */ /* 0x000e220000000a00 */
[----:B------:R-:W-:Y:S02]  /*ba00*/  LOP3.LUT R37, R41, R39, R37, 0x96, !PT ;  /* 0x0000002729257212 */ /* 0x000fe400078e9625 */
[----:B--2---:R-:W-:Y:S02]  /*ba10*/  LOP3.LUT R30, R31, R44, RZ, 0x3c, !PT ;  /* 0x0000002c1f1e7212 */ /* 0x004fe400078e3cff */
[----:B------:R-:W-:Y:S02]  /*ba20*/  LOP3.LUT R44, R37, R45, RZ, 0x3c, !PT ;  /* 0x0000002d252c7212 */ /* 0x000fe400078e3cff */
[----:B------:R-:W-:-:S05]  /*ba30*/  IADD3 R30, P1, PT, RZ, -R30, RZ ;  /* 0x8000001eff1e7210 */ /* 0x000fca0007f3e0ff */
[----:B------:R-:W-:Y:S02]  /*ba40*/  IMAD.X R31, RZ, RZ, ~R44, P1 ;  /* 0x000000ffff1f7224 */ /* 0x000fe400008e0e2c */
[----:B------:R-:W-:-:S04]  /*ba50*/  IMAD.WIDE.U32 R30, R35, 0x5, R30 ;  /* 0x00000005231e7825 */ /* 0x000fc800078e001e */
[----:B------:R-:W-:Y:S01]  /*ba60*/  IMAD.IADD R34, R31, 0x1, R33 ;  /* 0x000000011f227824 */ /* 0x000fe200078e0221 */
[----:B------:R-:W-:Y:S02]  /*ba70*/  LOP3.LUT R28, R30, R14, RZ, 0x3c, !PT ;  /* 0x0000000e1e1c7212 */ /* 0x000fe400078e3cff */
[----:B------:R-:W1:Y:S02]  /*ba80*/  LDC.64 R30, c[0x3][R50+0x1000] ;  /* 0x00c40000321e7b82 */ /* 0x000e640000000a00 */
[----:B------:R-:W-:Y:S01]  /*ba90*/  LOP3.LUT R33, R34, R15, RZ, 0x3c, !PT ;  /* 0x0000000f22217212 */ /* 0x000fe200078e3cff */
[----:B------:R-:W-:-:S03]  /*baa0*/  IMAD.SHL.U32 R36, R28, 0x8, RZ ;  /* 0x000000081c247824 */ /* 0x000fc600078e00ff */
[C-C-:B------:R-:W-:Y:S02]  /*bab0*/  SHF.R.U64 R38, R28.reuse, 0xd, R33.reuse ;  /* 0x0000000d1c267819 */ /* 0x140fe40000001221 */
[--C-:B------:R-:W-:Y:S01]  /*bac0*/  SHF.R.U64 R49, R28, 0x1d, R33.reuse ;  /* 0x0000001d1c317819 */ /* 0x100fe20000001221 */
[----:B------:R-:W1:Y:S01]  /*bad0*/  LDC.64 R34, c[0x3][R48+0x800] ;  /* 0x00c2000030227b82 */ /* 0x000e620000000a00 */
[----:B------:R-:W-:Y:S02]  /*bae0*/  SHF.R.U32.HI R45, RZ, 0xd, R33 ;  /* 0x0000000dff2d7819 */ /* 0x000fe40000011621 */
[----:B------:R-:W-:Y:S02]  /*baf0*/  LOP3.LUT R36, R36, 0x7f8, RZ, 0xc0, !PT ;  /* 0x000007f824247812 */ /* 0x000fe400078ec0ff */
[----:B------:R-:W-:Y:S02]  /*bb00*/  LOP3.LUT R38, R38, 0x7f8, RZ, 0xc0, !PT ;  /* 0x000007f826267812 */ /* 0x000fe400078ec0ff */
[----:B------:R-:W-:-:S02]  /*bb10*/  LOP3.LUT R49, R49, 0x7f8, RZ, 0xc0, !PT ;  /* 0x000007f831317812 */ /* 0x000fc400078ec0ff */
[----:B------:R-:W-:Y:S01]  /*bb20*/  LOP3.LUT R45, R45, 0x7f8, RZ, 0xc0, !PT ;  /* 0x000007f82d2d7812 */ /* 0x000fe200078ec0ff */
[----:B------:R-:W2:Y:S08]  /*bb30*/  LDC.64 R36, c[0x3][R36] ;  /* 0x00c0000024247b82 */ /* 0x000eb00000000a00 */
[----:B------:R-:W2:Y:S08]  /*bb40*/  LDC.64 R38, c[0x3][R38+0x800] ;  /* 0x00c2000026267b82 */ /* 0x000eb00000000a00 */
[----:B------:R-:W2:Y:S08]  /*bb50*/  LDC.64 R40, c[0x3][R49+0x1000] ;  /* 0x00c4000031287b82 */ /* 0x000eb00000000a00 */
[----:B------:R-:W3:Y:S01]  /*bb60*/  LDC.64 R44, c[0x3][R45+0x1800] ;  /* 0x00c600002d2c7b82 */ /* 0x000ee20000000a00 */
[----:B-1----:R-:W-:-:S02]  /*bb70*/  LOP3.LUT R51, R34, R30, R46, 0x96, !PT ;  /* 0x0000001e22337212 */ /* 0x002fc400078e962e */
[----:B------:R-:W-:Y:S02]  /*bb80*/  LOP3.LUT R35, R35, R31, R47, 0x96, !PT ;  /* 0x0000001f23237212 */ /* 0x000fe400078e962f */
[----:B0-----:R-:W-:-:S04]  /*bb90*/  LOP3.LUT R34, R51, R42, RZ, 0x3c, !PT ;  /* 0x0000002a33227212 */ /* 0x001fc800078e3cff */
[----:B------:R-:W-:Y:S02]  /*bba0*/  IADD3 R23, P0, PT, R34, R23, RZ ;  /* 0x0000001722177210 */ /* 0x000fe40007f1e0ff */
[----:B--2---:R-:W-:Y:S02]  /*bbb0*/  LOP3.LUT R31, R40, R38, R36, 0x96, !PT ;  /* 0x00000026281f7212 */ /* 0x004fe400078e9624 */
[----:B------:R-:W-:Y:S02]  /*bbc0*/  LOP3.LUT R37, R41, R39, R37, 0x96, !PT ;  /* 0x0000002729257212 */ /* 0x000fe400078e9625 */
[----:B------:R-:W-:Y:S02]  /*bbd0*/  LOP3.LUT R40, R35, R43, RZ, 0x3c, !PT ;  /* 0x0000002b23287212 */ /* 0x000fe400078e3cff */
[----:B---3--:R-:W-:-:S03]  /*bbe0*/  LOP3.LUT R30, R31, R44, RZ, 0x3c, !PT ;  /* 0x0000002c1f1e7212 */ /* 0x008fc600078e3cff */
[----:B------:R-:W-:Y:S01]  /*bbf0*/  IMAD.X R29, R40, 0x1, R29, P0 ;  /* 0x00000001281d7824 */ /* 0x000fe200000e061d */
[----:B------:R-:W-:Y:S01]  /*bc00*/  LOP3.LUT R44, R37, R45, RZ, 0x3c, !PT ;  /* 0x0000002d252c7212 */ /* 0x000fe200078e3cff */
[----:B------:R-:W2:Y:S01]  /*bc10*/  LDL.64 R40, [R1+0x38] ;  /* 0x0000380001287983 */ /* 0x000ea20000100a00 */
[----:B------:R-:W-:Y:S01]  /*bc20*/  IADD3 R30, P1, PT, RZ, -R30, RZ ;  /* 0x8000001eff1e7210 */ /* 0x000fe20007f3e0ff */
[----:B------:R-:W-:-:S04]  /*bc30*/  IMAD R29, R29, 0x5, RZ ;  /* 0x000000051d1d7824 */ /* 0x000fc800078e02ff */
[----:B------:R-:W-:Y:S02]  /*bc40*/  IMAD.X R31, RZ, RZ, ~R44, P1 ;  /* 0x000000ffff1f7224 */ /* 0x000fe400008e0e2c */
[----:B------:R-:W-:-:S04]  /*bc50*/  IMAD.WIDE.U32 R30, R23, 0x5, R30 ;  /* 0x00000005171e7825 */ /* 0x000fc800078e001e */
[----:B------:R-:W-:Y:S01]  /*bc60*/  IMAD.IADD R34, R31, 0x1, R29 ;  /* 0x000000011f227824 */ /* 0x000fe200078e021d */
[----:B------:R-:W-:-:S04]  /*bc70*/  LOP3.LUT R23, R30, R16, RZ, 0x3c, !PT ;  /* 0x000000101e177212 */ /* 0x000fc800078e3cff */
[----:B------:R-:W-:Y:S01]  /*bc80*/  LOP3.LUT R29, R34, R17, RZ, 0x3c, !PT ;  /* 0x00000011221d7212 */ /* 0x000fe200078e3cff */
[C---:B------:R-:W-:Y:S01]  /*bc90*/  IMAD.SHL.U32 R34, R23.reuse, 0x8, RZ ;  /* 0x0000000817227824 */ /* 0x040fe200078e00ff */
[C-C-:B------:R-:W-:Y:S02]  /*bca0*/  SHF.R.U64 R48, R28.reuse, 0x5, R33.reuse ;  /* 0x000000051c307819 */ /* 0x140fe40000001221 */
[--C-:B------:R-:W-:Y:S02]  /*bcb0*/  SHF.R.U64 R46, R28, 0x15, R33.reuse ;  /* 0x000000151c2e7819 */ /* 0x100fe40000001221 */
[----:B------:R-:W-:Y:S02]  /*bcc0*/  SHF.R.U32.HI R30, RZ, 0x5, R33 ;  /* 0x00000005ff1e7819 */ /* 0x000fe40000011621 */
[C-C-:B------:R-:W-:Y:S02]  /*bcd0*/  SHF.R.U64 R36, R23.reuse, 0xd, R29.reuse ;  /* 0x0000000d17247819 */ /* 0x140fe4000000121d */
[----:B------:R-:W-:-:S02]  /*bce0*/  SHF.R.U64 R38, R23, 0x1d, R29 ;  /* 0x0000001d17267819 */ /* 0x000fc4000000121d */
[----:B------:R-:W-:Y:S02]  /*bcf0*/  LOP3.LUT R48, R48, 0x7f8, RZ, 0xc0, !PT ;  /* 0x000007f830307812 */ /* 0x000fe400078ec0ff */
[----:B------:R-:W-:Y:S02]  /*bd00*/  LOP3.LUT R46, R46, 0x7f8, RZ, 0xc0, !PT ;  /* 0x000007f82e2e7812 */ /* 0x000fe400078ec0ff */
[----:B------:R-:W-:Y:S02]  /*bd10*/  LOP3.LUT R30, R30, 0x7f8, RZ, 0xc0, !PT ;  /* 0x000007f81e1e7812 */ /* 0x000fe400078ec0ff */
[----:B------:R-:W-:Y:S02]  /*bd20*/  SHF.R.U32.HI R42, RZ, 0x15, R33 ;  /* 0x00000015ff2a7819 */ /* 0x000fe40000011621 */
[----:B------:R-:W-:Y:S02]  /*bd30*/  SHF.R.U32.HI R45, RZ, 0xd, R29 ;  /* 0x0000000dff2d7819 */ /* 0x000fe4000001161d */
[----:B------:R-:W-:-:S02]  /*bd40*/  LOP3.LUT R34, R34, 0x7f8, RZ, 0xc0, !PT ;  /* 0x000007f822227812 */ /* 0x000fc400078ec0ff */
[----:B------:R-:W-:Y:S02]  /*bd50*/  LOP3.LUT R36, R36, 0x7f8, RZ, 0xc0, !PT ;  /* 0x000007f824247812 */ /* 0x000fe400078ec0ff */
[----:B------:R-:W-:Y:S01]  /*bd60*/  LOP3.LUT R38, R38, 0x7f8, RZ, 0xc0, !PT ;  /* 0x000007f826267812 */ /* 0x000fe200078ec0ff */
[----:B------:R-:W0:Y:S01]  /*bd70*/  LDC.64 R48, c[0x3][R48+0x1800] ;  /* 0x00c6000030307b82 */ /* 0x000e220000000a00 */
[----:B------:R-:W-:Y:S02]  /*bd80*/  LOP3.LUT R42, R42, 0x7f8, RZ, 0xc0, !PT ;  /* 0x000007f82a2a7812 */ /* 0x000fe400078ec0ff */
[----:B------:R-:W-:-:S05]  /*bd90*/  LOP3.LUT R45, R45, 0x7f8, RZ, 0xc0, !PT ;  /* 0x000007f82d2d7812 */ /* 0x000fca00078ec0ff */
[----:B------:R-:W0:Y:S08]  /*bda0*/  LDC.64 R46, c[0x3][R46+0x1000] ;  /* 0x00c400002e2e7b82 */ /* 0x000e300000000a00 */
[----:B------:R-:W0:Y:S08]  /*bdb0*/  LDC.64 R30, c[0x3][R30+0x800] ;  /* 0x00c200001e1e7b82 */ /* 0x000e300000000a00 */
[----:B------:R-:W1:Y:S08]  /*bdc0*/  LDC.64 R34, c[0x3][R34] ;  /* 0x00c0000022227b82 */ /* 0x000e700000000a00 */
[----:B------:R-:W1:Y:S08]  /*bdd0*/  LDC.64 R36, c[0x3][R36+0x800] ;  /* 0x00c2000024247b82 */ /* 0x000e700000000a00 */
[----:B------:R-:W1:Y:S08]  /*bde0*/  LDC.64 R38, c[0x3][R38+0x1000] ;  /* 0x00c4000026267b82 */ /* 0x000e700000000a00 */
[----:B------:R-:W3:Y:S08]  /*bdf0*/  LDC.64 R42, c[0x3][R42] ;  /* 0x00c000002a2a7b82 */ /* 0x000ef00000000a00 */
[----:B------:R-:W4:Y:S01]  /*be00*/  LDC.64 R44, c[0x3][R45+0x1800] ;  /* 0x00c600002d2c7b82 */ /* 0x000f220000000a00 */
[----:B0-----:R-:W-:-:S02]  /*be10*/  LOP3.LUT R47, R31, R47, R49, 0x96, !PT ;  /* 0x0000002f1f2f7212 */ /* 0x001fc400078e9631 */
[----:B------:R-:W-:Y:S02]  /*be20*/  LOP3.LUT R51, R30, R46, R48, 0x96, !PT ;  /* 0x0000002e1e337212 */ /* 0x000fe400078e9630 */
[----:B-1----:R-:W-:Y:S02]  /*be30*/  LOP3.LUT R31, R38, R36, R34, 0x96, !PT ;  /* 0x00000024261f7212 */ /* 0x002fe400078e9622 */
[----:B------:R-:W-:Y:S02]  /*be40*/  LOP3.LUT R35, R39, R37, R35, 0x96, !PT ;  /* 0x0000002527237212 */ /* 0x000fe400078e9623 */
[----:B---3--:R-:W-:Y:S02]  /*be50*/  LOP3.LUT R50, R51, R42, RZ, 0x3c, !PT ;  /* 0x0000002a33327212 */ /* 0x008fe400078e3cff */
[----:B------:R-:W-:Y:S02]  /*be60*/  LOP3.LUT R43, R47, R43, RZ, 0x3c, !PT ;  /* 0x0000002b2f2b7212 */ /* 0x000fe400078e3cff */
[----:B------:R-:W-:-:S02]  /*be70*/  IADD3 R27, P0, PT, R50, R27, RZ ;  /* 0x0000001b321b7210 */ /* 0x000fc40007f1e0ff */
[----:B----4-:R-:W-:Y:S02]  /*be80*/  LOP3.LUT R31, R31, R44, RZ, 0x3c, !PT ;  /* 0x0000002c1f1f7212 */ /* 0x010fe400078e3cff */
[----:B------:R-:W-:Y:S02]  /*be90*/  LOP3.LUT R44, R35, R45, RZ, 0x3c, !PT ;  /* 0x0000002d232c7212 */ /* 0x000fe400078e3cff */
[----:B------:R-:W-:Y:S01]  /*bea0*/  IADD3 R30, P1, PT, RZ, -R31, RZ ;  /* 0x8000001fff1e7210 */ /* 0x000fe20007f3e0ff */
[----:B------:R-:W-:-:S04]  /*beb0*/  IMAD.X R32, R43, 0x1, R32, P0 ;  /* 0x000000012b207824 */ /* 0x000fc800000e0620 */
[----:B------:R-:W-:Y:S02]  /*bec0*/  IMAD.X R31, RZ, RZ, ~R44, P1 ;  /* 0x000000ffff1f7224 */ /* 0x000fe400008e0e2c */
[----:B------:R-:W-:Y:S02]  /*bed0*/  IMAD R35, R32, 0x5, RZ ;  /* 0x0000000520237824 */ /* 0x000fe400078e02ff */
[----:B------:R-:W-:-:S04]  /*bee0*/  IMAD.WIDE.U32 R30, R27, 0x5, R30 ;  /* 0x000000051b1e7825 */ /* 0x000fc800078e001e */
[----:B------:R-:W-:Y:S01]  /*bef0*/  IMAD.IADD R32, R31, 0x1, R35 ;  /* 0x000000011f207824 */ /* 0x000fe200078e0223 */
[----:B------:R-:W-:-:S04]  /*bf00*/  LOP3.LUT R27, R30, R18, RZ, 0x3c, !PT ;  /* 0x000000121e1b7212 */ /* 0x000fc800078e3cff */
[----:B------:R-:W-:Y:S01]  /*bf10*/  LOP3.LUT R32, R32, R19, RZ, 0x3c, !PT ;  /* 0x0000001320207212 */ /* 0x000fe200078e3cff */
[----:B------:R-:W-:Y:S01]  /*bf20*/  IMAD.SHL.U32 R34, R27, 0x8, RZ ;  /* 0x000000081b227824 */ /* 0x000fe200078e00ff */
[C-C-:B------:R-:W-:Y:S02]  /*bf30*/  SHF.R.U64 R48, R23.reuse, 0x5, R29.reuse ;  /* 0x0000000517307819 */ /* 0x140fe4000000121d */
[--C-:B------:R-:W-:Y:S02]  /*bf40*/  SHF.R.U64 R46, R23, 0x15, R29.reuse ;  /* 0x00000015172e7819 */ /* 0x100fe4000000121d */
[C-C-:B------:R-:W-:Y:S02]  /*bf50*/  SHF.R.U64 R36, R27.reuse, 0xd, R32.reuse ;  /* 0x0000000d1b247819 */ /* 0x140fe40000001220 */
[----:B------:R-:W-:Y:S02]  /*bf60*/  SHF.R.U64 R38, R27, 0x1d, R32 ;  /* 0x0000001d1b267819 */ /* 0x000fe40000001220 */
[----:B------:R-:W-:-:S02]  /*bf70*/  SHF.R.U32.HI R50, RZ, 0x5, R29 ;  /* 0x00000005ff327819 */ /* 0x000fc4000001161d */
[----:B------:R-:W-:Y:S02]  /*bf80*/  LOP3.LUT R48, R48, 0x7f8, RZ, 0xc0, !PT ;  /* 0x000007f830307812 */ /* 0x000fe400078ec0ff */
[----:B------:R-:W-:Y:S02]  /*bf90*/  LOP3.LUT R46, R46, 0x7f8, RZ, 0xc0, !PT ;  /* 0x000007f82e2e7812 */ /* 0x000fe400078ec0ff */
[----:B------:R-:W-:Y:S02]  /*bfa0*/  SHF.R.U32.HI R42, RZ, 0x15, R29 ;  /* 0x00000015ff2a7819 */ /* 0x000fe4000001161d */
[----:B------:R-:W-:Y:S02]  /*bfb0*/  SHF.R.U32.HI R45, RZ, 0xd, R32 ;  /* 0x0000000dff2d7819 */ /* 0x000fe40000011620 */
[----:B------:R-:W-:Y:S02]  /*bfc0*/  LOP3.LUT R34, R34, 0x7f8, RZ, 0xc0, !PT ;  /* 0x000007f822227812 */ /* 0x000fe400078ec0ff */
        /* <DEDUP_REMOVED lines=39> */
[----:B------:R-:W-:Y:S02]  /*c240*/  LOP3.LUT R37, R37, 0x7f8, RZ, 0xc0, !PT ;  /* 0x000007f825257812 */ /* 0x000fe400078ec0ff */
[----:B------:R-:W-:Y:S02]  /*c250*/  LOP3.LUT R46, R46, 0x7f8, RZ, 0xc0, !PT ;  /* 0x000007f82e2e7812 */ /* 0x000fe400078ec0ff */
[----:B------:R-:W-:Y:S01]  /*c260*/  LOP3.LUT R53, R53, 0x7f8, RZ, 0xc0, !PT ;  /* 0x000007f835357812 */ /* 0x000fe200078ec0ff */
[----:B------:R-:W0:Y:S08]  /*c270*/  LDC.64 R50, c[0x3][R50+0x1800] ;  /* 0x00c6000032327b82 */ /* 0x000e300000000a00 */
[----:B------:R-:W0:Y:S08]  /*c280*/  LDC.64 R48, c[0x3][R48+0x1000] ;  /* 0x00c4000030307b82 */ /* 0x000e300000000a00 */
[----:B------:R-:W0:Y:S08]  /*c290*/  LDC.64 R34, c[0x3][R35+0x800] ;  /* 0x00c2000023227b82 */ /* 0x000e300000000a00 */
[----:B------:R-:W1:Y:S08]  /*c2a0*/  LDC.64 R36, c[0x3][R37] ;  /* 0x00c0000025247b82 */ /* 0x000e700000000a00 */
[----:B------:R-:W1:Y:S08]  /*c2b0*/  LDC.64 R38, c[0x3][R53+0x800] ;  /* 0x00c2000035267b82 */ /* 0x000e700000000a00 */
[----:B------:R-:W1:Y:S01]  /*c2c0*/  LDC.64 R46, c[0x3][R46+0x1000] ;  /* 0x00c400002e2e7b82 */ /* 0x000e620000000a00 */
[----:B------:R-:W-:-:S02]  /*c2d0*/  SHF.R.U32.HI R45, RZ, 0x15, R32 ;  /* 0x00000015ff2d7819 */ /* 0x000fc40000011620 */
[----:B------:R-:W-:Y:S02]  /*c2e0*/  SHF.R.U32.HI R52, RZ, 0xd, R28 ;  /* 0x0000000dff347819 */ /* 0x000fe4000001161c */
[----:B------:R-:W-:Y:S02]  /*c2f0*/  LOP3.LUT R45, R45, 0x7f8, RZ, 0xc0, !PT ;  /* 0x000007f82d2d7812 */ /* 0x000fe400078ec0ff */
[----:B------:R-:W-:-:S04]  /*c300*/  LOP3.LUT R52, R52, 0x7f8, RZ, 0xc0, !PT ;  /* 0x000007f834347812 */ /* 0x000fc800078ec0ff */
[----:B------:R-:W3:Y:S08]  /*c310*/  LDC.64 R42, c[0x3][R52+0x1800] ;  /* 0x00c60000342a7b82 */ /* 0x000ef00000000a00 */
[----:B------:R-:W4:Y:S01]  /*c320*/  LDC.64 R44, c[0x3][R45] ;  /* 0x00c000002d2c7b82 */ /* 0x000f220000000a00 */
[----:B0-----:R-:W-:Y:S02]  /*c330*/  LOP3.LUT R30, R34, R48, R50, 0x96, !PT ;  /* 0x00000030221e7212 */ /* 0x001fe400078e9632 */
[----:B------:R-:W-:-:S04]  /*c340*/  SHF.R.U64 R34, R31, 0x5, R28 ;  /* 0x000000051f227819 */ /* 0x000fc8000000121c */
[----:B------:R-:W-:Y:S02]  /*c350*/  LOP3.LUT R34, R34, 0x7f8, RZ, 0xc0, !PT ;  /* 0x000007f822227812 */ /* 0x000fe400078ec0ff */
[----:B------:R-:W-:-:S04]  /*c360*/  LOP3.LUT R49, R35, R49, R51, 0x96, !PT ;  /* 0x0000003123317212 */ /* 0x000fc800078e9633 */
[----:B------:R-:W0:Y:S01]  /*c370*/  LDC.64 R34, c[0x3][R34+0x1800] ;  /* 0x00c6000022227b82 */ /* 0x000e220000000a00 */
[----:B-1----:R-:W-:Y:S02]  /*c380*/  LOP3.LUT R33, R46, R38, R36, 0x96, !PT ;  /* 0x000000262e217212 */ /* 0x002fe400078e9624 */
[--C-:B------:R-:W-:Y:S02]  /*c390*/  SHF.R.U64 R36, R31, 0x15, R28.reuse ;  /* 0x000000151f247819 */ /* 0x100fe4000000121c */
[----:B------:R-:W-:Y:S02]  /*c3a0*/  SHF.R.U32.HI R38, RZ, 0x5, R28 ;  /* 0x00000005ff267819 */ /* 0x000fe4000001161c */
[----:B------:R-:W-:Y:S02]  /*c3b0*/  LOP3.LUT R36, R36, 0x7f8, RZ, 0xc0, !PT ;  /* 0x000007f824247812 */ /* 0x000fe400078ec0ff */
[----:B------:R-:W-:Y:S02]  /*c3c0*/  LOP3.LUT R38, R38, 0x7f8, RZ, 0xc0, !PT ;  /* 0x000007f826267812 */ /* 0x000fe400078ec0ff */
[----:B------:R-:W-:-:S02]  /*c3d0*/  LOP3.LUT R47, R47, R39, R37, 0x96, !PT ;  /* 0x000000272f2f7212 */ /* 0x000fc400078e9625 */
[----:B------:R-:W0:Y:S08]  /*c3e0*/  LDC.64 R36, c[0x3][R36+0x1000] ;  /* 0x00c4000024247b82 */ /* 0x000e300000000a00 */
[----:B------:R-:W0:Y:S01]  /*c3f0*/  LDC.64 R38, c[0x3][R38+0x800] ;  /* 0x00c2000026267b82 */ /* 0x000e220000000a00 */
[----:B---3--:R-:W-:Y:S02]  /*c400*/  LOP3.LUT R33, R33, R42, RZ, 0x3c, !PT ;  /* 0x0000002a21217212 */ /* 0x008fe400078e3cff */
[----:B----4-:R-:W-:-:S02]  /*c410*/  LOP3.LUT R30, R30, R44, RZ, 0x3c, !PT ;  /* 0x0000002c1e1e7212 */ /* 0x010fc400078e3cff */
[----:B------:R-:W-:Y:S02]  /*c420*/  LOP3.LUT R47, R47, R43, RZ, 0x3c, !PT ;  /* 0x0000002b2f2f7212 */ /* 0x000fe400078e3cff */
[----:B------:R-:W-:Y:S02]  /*c430*/  IADD3 R42, P1, PT, RZ, -R33, RZ ;  /* 0x80000021ff2a7210 */ /* 0x000fe40007f3e0ff */
[----:B------:R-:W-:Y:S02]  /*c440*/  LOP3.LUT R44, R49, R45, RZ, 0x3c, !PT ;  /* 0x0000002d312c7212 */ /* 0x000fe400078e3cff */
[----:B------:R-:W-:Y:S01]  /*c450*/  IADD3 R23, P0, PT, R30, R23, RZ ;  /* 0x000000171e177210 */ /* 0x000fe20007f1e0ff */
[----:B------:R-:W-:-:S04]  /*c460*/  IMAD.X R43, RZ, RZ, ~R47, P1 ;  /* 0x000000ffff2b7224 */ /* 0x000fc800008e0e2f */
[----:B------:R-:W-:Y:S01]  /*c470*/  IMAD.X R29, R44, 0x1, R29, P0 ;  /* 0x000000012c1d7824 */ /* 0x000fe200000e061d */
[----:B--2---:R-:W-:Y:S01]  /*c480*/  LEA R22, P0, R22, R40, 0x3 ;  /* 0x0000002816167211 */ /* 0x004fe200078018ff */
[----:B------:R-:W-:-:S04]  /*c490*/  IMAD.WIDE.U32 R42, R23, 0x5, R42 ;  /* 0x00000005172a7825 */ /* 0x000fc800078e002a */
[----:B------:R-:W-:Y:S02]  /*c4a0*/  IMAD R29, R29, 0x5, RZ ;  /* 0x000000051d1d7824 */ /* 0x000fe400078e02ff */
[----:B------:R-:W-:Y:S02]  /*c4b0*/  IMAD.X R23, RZ, RZ, R41, P0 ;  /* 0x000000ffff177224 */ /* 0x000fe400000e0629 */
[----:B------:R-:W-:Y:S01]  /*c4c0*/  IMAD.IADD R33, R43, 0x1, R29 ;  /* 0x000000012b217824 */ /* 0x000fe200078e021d */
[----:B------:R-:W-:Y:S02]  /*c4d0*/  LOP3.LUT R29, R42, R22, RZ, 0x3c, !PT ;  /* 0x000000162a1d7212 */ /* 0x000fe400078e3cff */
[----:B------:R-:W-:Y:S02]  /*c4e0*/  SHF.R.U32.HI R47, RZ, 0x15, R28 ;  /* 0x00000015ff2f7819 */ /* 0x000fe4000001161c */
[----:B------:R-:W-:Y:S02]  /*c4f0*/  LOP3.LUT R30, R33, R23, RZ, 0x3c, !PT ;  /* 0x00000017211e7212 */ /* 0x000fe400078e3cff */
[----:B------:R-:W-:-:S02]  /*c500*/  LOP3.LUT R47, R47, 0x7f8, RZ, 0xc0, !PT ;  /* 0x000007f82f2f7812 */ /* 0x000fc400078ec0ff */
[C-C-:B------:R-:W-:Y:S02]  /*c510*/  SHF.R.U64 R40, R29.reuse, 0x1d, R30.reuse ;  /* 0x0000001d1d287819 */ /* 0x140fe4000000121e */
[----:B------:R-:W-:Y:S02]  /*c520*/  SHF.R.U32.HI R42, RZ, 0xd, R30 ;  /* 0x0000000dff2a7819 */ /* 0x000fe4000001161e */
[----:B------:R-:W-:Y:S02]  /*c530*/  LOP3.LUT R40, R40, 0x7f8, RZ, 0xc0, !PT ;  /* 0x000007f828287812 */ /* 0x000fe400078ec0ff */
[----:B0-----:R-:W-:Y:S01]  /*c540*/  LOP3.LUT R44, R38, R36, R34, 0x96, !PT ;  /* 0x00000024262c7212 */ /* 0x001fe200078e9622 */
[C---:B------:R-:W-:Y:S01]  /*c550*/  IMAD.SHL.U32 R36, R29.reuse, 0x8, RZ ;  /* 0x000000081d247824 */ /* 0x040fe200078e00ff */
[----:B------:R-:W-:Y:S02]  /*c560*/  SHF.R.U64 R38, R29, 0xd, R30 ;  /* 0x0000000d1d267819 */ /* 0x000fe4000000121e */
[----:B------:R-:W-:-:S02]  /*c570*/  LOP3.LUT R33, R39, R37, R35, 0x96, !PT ;  /* 0x0000002527217212 */ /* 0x000fc400078e9623 */
[----:B------:R-:W-:Y:S02]  /*c580*/  LOP3.LUT R36, R36, 0x7f8, RZ, 0xc0, !PT ;  /* 0x000007f824247812 */ /* 0x000fe400078ec0ff */
[----:B------:R-:W-:Y:S01]  /*c590*/  LOP3.LUT R38, R38, 0x7f8, RZ, 0xc0, !PT ;  /* 0x000007f826267812 */ /* 0x000fe200078ec0ff */
[----:B------:R-:W0:Y:S01]  /*c5a0*/  LDC.64 R34, c[0x3][R47] ;  /* 0x00c000002f227b82 */ /* 0x000e220000000a00 */
[----:B------:R-:W-:Y:S02]  /*c5b0*/  LOP3.LUT R42, R42, 0x7f8, RZ, 0xc0, !PT ;  /* 0x000007f82a2a7812 */ /* 0x000fe400078ec0ff */
[----:B------:R-:W-:-:S05]  /*c5c0*/  LOP3.LUT R45, R22, 0xa5a5a5a5, RZ, 0x3c, !PT ;  /* 0xa5a5a5a5162d7812 */ /* 0x000fca00078e3cff */
[----:B------:R-:W1:Y:S01]  /*c5d0*/  LDC.64 R36, c[0x3][R36] ;  /* 0x00c0000024247b82 */ /* 0x000e620000000a00 */
[----:B------:R-:W-:-:S07]  /*c5e0*/  IADD3 R8, P0, PT, R8, -R45, RZ ;  /* 0x8000002d08087210 */ /* 0x000fce0007f1e0ff */
[----:B------:R-:W1:Y:S01]  /*c5f0*/  LDC.64 R38, c[0x3][R38+0x800] ;  /* 0x00c2000026267b82 */ /* 0x000e620000000a00 */
[----:B------:R-:W-:-:S07]  /*c600*/  LOP3.LUT R46, R23, 0xa5a5a5a5, RZ, 0x3c, !PT ;  /* 0xa5a5a5a5172e7812 */ /* 0x000fce00078e3cff */
[----:B------:R-:W1:Y:S08]  /*c610*/  LDC.64 R40, c[0x3][R40+0x1000] ;  /* 0x00c4000028287b82 */ /* 0x000e700000000a00 */
[----:B------:R-:W2:Y:S01]  /*c620*/  LDC.64 R42, c[0x3][R42+0x1800] ;  /* 0x00c600002a2a7b82 */ /* 0x000ea20000000a00 */
[----:B------:R-:W-:Y:S01]  /*c630*/  IMAD.X R9, R9, 0x1, ~R46, P0 ;  /* 0x0000000109097824 */ /* 0x000fe200000e0e2e */
[----:B------:R-:W-:-:S04]  /*c640*/  LOP3.LUT R10, R8, R10, RZ, 0x3c, !PT ;  /* 0x0000000a080a7212 */ /* 0x000fc800078e3cff */
[----:B------:R-:W-:Y:S02]  /*c650*/  LOP3.LUT R11, R9, R11, RZ, 0x3c, !PT ;  /* 0x0000000b090b7212 */ /* 0x000fe400078e3cff */
[----:B------:R-:W-:Y:S01]  /*c660*/  IADD3 R12, P0, PT, R12, R10, RZ ;  /* 0x0000000a0c0c7210 */ /* 0x000fe20007f1e0ff */
[C---:B------:R-:W-:Y:S01]  /*c670*/  IMAD.SHL.U32 R45, R10.reuse, 0x80000, RZ ;  /* 0x000800000a2d7824 */ /* 0x040fe200078e00ff */
[----:B------:R-:W-:-:S03]  /*c680*/  SHF.L.U64.HI R46, R10, 0x13, R11 ;  /* 0x000000130a2e7819 */ /* 0x000fc6000001020b */
[----:B------:R-:W-:Y:S01]  /*c690*/  IMAD.X R13, R13, 0x1, R11, P0 ;  /* 0x000000010d0d7824 */ /* 0x000fe200000e060b */
[----:B------:R-:W-:-:S04]  /*c6a0*/  LOP3.LUT R45, R45, 0xfff80000, R12, 0x96, !PT ;  /* 0xfff800002d2d7812 */ /* 0x000fc800078e960c */
[----:B------:R-:W-:Y:S02]  /*c6b0*/  LOP3.LUT R46, R46, R13, RZ, 0x3c, !PT ;  /* 0x0000000d2e2e7212 */ /* 0x000fe400078e3cff */
[----:B------:R-:W-:Y:S02]  /*c6c0*/  IADD3 R14, P0, PT, R14, -R45, RZ ;  /* 0x8000002d0e0e7210 */ /* 0x000fe40007f1e0ff */
[----:B------:R-:W-:-:S05]  /*c6d0*/  LOP3.LUT R46, RZ, R46, RZ, 0x33, !PT ;  /* 0x0000002eff2e7212 */ /* 0x000fca00078e33ff */
[----:B------:R-:W-:Y:S01]  /*c6e0*/  IMAD.X R15, R15, 0x1, ~R46, P0 ;  /* 0x000000010f0f7824 */ /* 0x000fe200000e0e2e */
[----:B------:R-:W-:-:S04]  /*c6f0*/  LOP3.LUT R16, R14, R16, RZ, 0x3c, !PT ;  /* 0x000000100e107212 */ /* 0x000fc800078e3cff */
[----:B------:R-:W-:Y:S02]  /*c700*/  LOP3.LUT R17, R15, R17, RZ, 0x3c, !PT ;  /* 0x000000110f117212 */ /* 0x000fe400078e3cff */
[----:B0-----:R-:W-:Y:S02]  /*c710*/  LOP3.LUT R44, R44, R34, RZ, 0x3c, !PT ;  /* 0x000000222c2c7212 */ /* 0x001fe400078e3cff */
[----:B------:R-:W-:Y:S02]  /*c720*/  LOP3.LUT R33, R33, R35, RZ, 0x3c, !PT ;  /* 0x0000002321217212 */ /* 0x000fe400078e3cff */
[-C--:B------:R-:W-:Y:S02]  /*c730*/  LOP3.LUT R35, RZ, R16.reuse, RZ, 0x33, !PT ;  /* 0x00000010ff237212 */ /* 0x080fe400078e33ff */
[----:B------:R-:W-:Y:S02]  /*c740*/  LOP3.LUT R34, RZ, R17, RZ, 0x33, !PT ;  /* 0x00000011ff227212 */ /* 0x000fe400078e33ff */
[----:B------:R-:W-:-:S02]  /*c750*/  IADD3 R18, P0, PT, R18, R16, RZ ;  /* 0x0000001012127210 */ /* 0x000fc40007f1e0ff */
[----:B-1----:R-:W-:Y:S02]  /*c760*/  LOP3.LUT R45, R40, R38, R36, 0x96, !PT ;  /* 0x00000026282d7212 */ /* 0x002fe400078e9624 */
[--C-:B------:R-:W-:Y:S01]  /*c770*/  SHF.R.U64 R35, R35, 0x17, R34.reuse ;  /* 0x0000001723237819 */ /* 0x100fe20000001222 */
[----:B------:R-:W-:Y:S01]  /*c780*/  IMAD.X R19, R19, 0x1, R17, P0 ;  /* 0x0000000113137824 */ /* 0x000fe200000e0611 */
[----:B------:R-:W-:Y:S02]  /*c790*/  LOP3.LUT R39, R41, R39, R37, 0x96, !PT ;  /* 0x0000002729277212 */ /* 0x000fe400078e9625 */
[----:B--2---:R-:W-:Y:S02]  /*c7a0*/  LOP3.LUT R37, R45, R42, RZ, 0x3c, !PT ;  /* 0x0000002a2d257212 */ /* 0x004fe400078e3cff */
[----:B------:R-:W-:Y:S02]  /*c7b0*/  LOP3.LUT R35, R18, R35, RZ, 0x3c, !PT ;  /* 0x0000002312237212 */ /* 0x000fe400078e3cff */
[----:B------:R-:W-:-:S02]  /*c7c0*/  SHF.R.U32.HI R36, RZ, 0x17, R34 ;  /* 0x00000017ff247819 */ /* 0x000fc40000011622 */
[----:B------:R-:W-:Y:S02]  /*c7d0*/  IADD3 R34, P1, PT, RZ, -R37, RZ ;  /* 0x80000025ff227210 */ /* 0x000fe40007f3e0ff */
[----:B------:R-:W-:Y:S02]  /*c7e0*/  IADD3 R26, P2, PT, R26, -R35, RZ ;  /* 0x800000231a1a7210 */ /* 0x000fe40007f5e0ff */
[----:B------:R-:W-:Y:S02]  /*c7f0*/  LOP3.LUT R37, R19, R36, RZ, 0x3c, !PT ;  /* 0x0000002413257212 */ /* 0x000fe400078e3cff */
[----:B------:R-:W-:Y:S02]  /*c800*/  LOP3.LUT R42, R39, R43, RZ, 0x3c, !PT ;  /* 0x0000002b272a7212 */ /* 0x000fe400078e3cff */
[----:B------:R-:W-:Y:S01]  /*c810*/  IADD3 R39, P0, PT, R44, R27, RZ ;  /* 0x0000001b2c277210 */ /* 0x000fe20007f1e0ff */
[----:B------:R-:W-:Y:S01]  /*c820*/  IMAD.X R0, R0, 0x1, ~R37, P2 ;  /* 0x0000000100007824 */ /* 0x000fe200010e0e25 */
[----:B------:R-:W-:Y:S01]  /*c830*/  LOP3.LUT R27, R26, R22, RZ, 0x3c, !PT ;  /* 0x000000161a1b7212 */ /* 0x000fe200078e3cff */
[----:B------:R-:W-:-:S02]  /*c840*/  IMAD.X R35, RZ, RZ, ~R42, P1 ;  /* 0x000000ffff237224 */ /* 0x000fc400008e0e2a */
[----:B------:R-:W-:Y:S01]  /*c850*/  IMAD.X R33, R33, 0x1, R32, P0 ;  /* 0x0000000121217824 */ /* 0x000fe200000e0620 */
[----:B------:R-:W-:Y:S02]  /*c860*/  IADD3 R41, P0, PT, R27, R8, RZ ;  /* 0x000000081b297210 */ /* 0x000fe40007f1e0ff */
[----:B------:R-:W-:Y:S01]  /*c870*/  LOP3.LUT R40, R0, R23, RZ, 0x3c, !PT ;  /* 0x0000001700287212 */ /* 0x000fe200078e3cff */
[----:B------:R-:W-:-:S04]  /*c880*/  IMAD.WIDE.U32 R34, R39, 0x5, R34 ;  /* 0x0000000527227825 */ /* 0x000fc800078e0022 */
[----:B------:R-:W-:Y:S02]  /*c890*/  IMAD R33, R33, 0x5, RZ ;  /* 0x0000000521217824 */ /* 0x000fe400078e02ff */
[----:B------:R-:W-:Y:S02]  /*c8a0*/  IMAD.X R44, R40, 0x1, R9, P0 ;  /* 0x00000001282c7824 */ /* 0x000fe400000e0609 */
        /* <DEDUP_REMOVED lines=8> */
[----:B------:R-:W-:Y:S01]  /*c930*/  LOP3.LUT R46, R46, 0x7f8, RZ, 0xc0, !PT ;  /* 0x000007f82e2e7812 */ /* 0x000fe200078ec0ff */
[----:B------:R-:W0:Y:S08]  /*c940*/  LDC.64 R34, c[0x3][R49] ;  /* 0x00c0000031227b82 */ /* 0x000e300000000a00 */
[----:B------:R-:W0:Y:S08]  /*c950*/  LDC.64 R32, c[0x3][R48+0x800] ;  /* 0x00c2000030207b82 */ /* 0x000e300000000a00 */
[----:B------:R-:W0:Y:S01]  /*c960*/  LDC.64 R8, c[0x3][R46+0x1000] ;  /* 0x00c400002e087b82 */ /* 0x000e220000000a00 */
[----:B------:R-:W-:-:S02]  /*c970*/  SHF.R.U64 R38, R29, 0x5, R30 ;  /* 0x000000051d267819 */ /* 0x000fc4000000121e */
[--C-:B------:R-:W-:Y:S02]  /*c980*/  SHF.R.U64 R52, R29, 0x15, R30.reuse ;  /* 0x000000151d347819 */ /* 0x100fe4000000121e */
[----:B------:R-:W-:Y:S02]  /*c990*/  LOP3.LUT R38, R38, 0x7f8, RZ, 0xc0, !PT ;  /* 0x000007f826267812 */ /* 0x000fe400078ec0ff */
[----:B------:R-:W-:Y:S02]  /*c9a0*/  SHF.R.U32.HI R50, RZ, 0x15, R30 ;  /* 0x00000015ff327819 */ /* 0x000fe4000001161e */
[----:B------:R-:W-:Y:S02]  /*c9b0*/  LOP3.LUT R52, R52, 0x7f8, RZ, 0xc0, !PT ;  /* 0x000007f834347812 */ /* 0x000fe400078ec0ff */
[----:B------:R-:W1:Y:S01]  /*c9c0*/  LDC.64 R38, c[0x3][R38+0x1800] ;  /* 0x00c6000026267b82 */ /* 0x000e620000000a00 */
[----:B------:R-:W-:-:S07]  /*c9d0*/  LOP3.LUT R50, R50, 0x7f8, RZ, 0xc0, !PT ;  /* 0x000007f832327812 */ /* 0x000fce00078ec0ff */
[----:B------:R-:W1:Y:S01]  /*c9e0*/  LDC.64 R36, c[0x3][R52+0x1000] ;  /* 0x00c4000034247b82 */ /* 0x000e620000000a00 */
[----:B0-----:R-:W-:Y:S02]  /*c9f0*/  LOP3.LUT R47, R9, R33, R35, 0x96, !PT ;  /* 0x00000021092f7212 */ /* 0x001fe400078e9623 */
[----:B------:R-:W-:Y:S02]  /*ca00*/  LOP3.LUT R45, R8, R32, R34, 0x96, !PT ;  /* 0x00000020082d7212 */ /* 0x000fe400078e9622 */
[----:B------:R-:W-:Y:S02]  /*ca10*/  SHF.R.U32.HI R9, RZ, 0xd, R42 ;  /* 0x0000000dff097819 */ /* 0x000fe4000001162a */
[----:B------:R-:W-:Y:S02]  /*ca20*/  SHF.R.U32.HI R34, RZ, 0x5, R30 ;  /* 0x00000005ff227819 */ /* 0x000fe4000001161e */
[----:B------:R-:W-:Y:S02]  /*ca30*/  LOP3.LUT R9, R9, 0x7f8, RZ, 0xc0, !PT ;  /* 0x000007f809097812 */ /* 0x000fe400078ec0ff */
[----:B------:R-:W-:-:S04]  /*ca40*/  LOP3.LUT R34, R34, 0x7f8, RZ, 0xc0, !PT ;  /* 0x000007f822227812 */ /* 0x000fc800078ec0ff */
[----:B------:R-:W0:Y:S08]  /*ca50*/  LDC.64 R8, c[0x3][R9+0x1800] ;  /* 0x00c6000009087b82 */ /* 0x000e300000000a00 */
[----:B------:R-:W1:Y:S08]  /*ca60*/  LDC.64 R34, c[0x3][R34+0x800] ;  /* 0x00c2000022227b82 */ /* 0x000e700000000a00 */
[----:B------:R-:W2:Y:S01]  /*ca70*/  LDC.64 R32, c[0x3][R50] ;  /* 0x00c0000032207b82 */ /* 0x000ea20000000a00 */
[----:B0-----:R-:W-:Y:S01]  /*ca80*/  LOP3.LUT R45, R45, R8, RZ, 0x3c, !PT ;  /* 0x000000082d2d7212 */ /* 0x001fe200078e3cff */
[----:B------:R-:W-:Y:S01]  /*ca90*/  IMAD.SHL.U32 R8, R27, 0x80000, RZ ;  /* 0x000800001b087824 */ /* 0x000fe200078e00ff */
[----:B------:R-:W-:-:S02]  /*caa0*/  LOP3.LUT R47, R47, R9, RZ, 0x3c, !PT ;  /* 0x000000092f2f7212 */ /* 0x000fc400078e3cff */
[----:B-1----:R-:W-:Y:S02]  /*cab0*/  LOP3.LUT R51, R34, R36, R38, 0x96, !PT ;  /* 0x0000002422337212 */ /* 0x002fe400078e9626 */
[----:B------:R-:W-:Y:S02]  /*cac0*/  LOP3.LUT R39, R35, R37, R39, 0x96, !PT ;  /* 0x0000002523277212 */ /* 0x000fe400078e9627 */
[----:B------:R-:W-:Y:S02]  /*cad0*/  IADD3 R36, P1, PT, RZ, -R45, RZ ;  /* 0x8000002dff247210 */ /* 0x000fe40007f3e0ff */
[----:B--2---:R-:W-:Y:S02]  /*cae0*/  LOP3.LUT R32, R51, R32, RZ, 0x3c, !PT ;  /* 0x0000002033207212 */ /* 0x004fe400078e3cff */
[----:B------:R-:W-:Y:S02]  /*caf0*/  LOP3.LUT R39, R39, R33, RZ, 0x3c, !PT ;  /* 0x0000002127277212 */ /* 0x000fe400078e3cff */
[----:B------:R-:W-:Y:S01]  /*cb00*/  LOP3.LUT R33, R8, 0xfff80000, R41, 0x96, !PT ;  /* 0xfff8000008217812 */ /* 0x000fe200078e9629 */
[----:B------:R-:W-:Y:S01]  /*cb10*/  IMAD.X R37, RZ, RZ, ~R47, P1 ;  /* 0x000000ffff257224 */ /* 0x000fe200008e0e2f */
[----:B------:R-:W-:-:S02]  /*cb20*/  IADD3 R35, P0, PT, R32, R31, RZ ;  /* 0x0000001f20237210 */ /* 0x000fc40007f1e0ff */
[----:B------:R-:W-:Y:S02]  /*cb30*/  IADD3 R31, P1, PT, -R33, R10, RZ ;  /* 0x0000000a211f7210 */ /* 0x000fe40007f3e1ff */
[----:B------:R-:W-:Y:S02]  /*cb40*/  SHF.L.U64.HI R33, R27, 0x13, R40 ;  /* 0x000000131b217819 */ /* 0x000fe40000010228 */
[--C-:B------:R-:W-:Y:S02]  /*cb50*/  SHF.R.U64 R8, R43, 0x5, R42.reuse ;  /* 0x000000052b087819 */ /* 0x100fe4000000122a */
[----:B------:R-:W-:Y:S02]  /*cb60*/  LOP3.LUT R10, R33, R44, RZ, 0x3c, !PT ;  /* 0x0000002c210a7212 */ /* 0x000fe400078e3cff */
[--C-:B------:R-:W-:Y:S02]  /*cb70*/  SHF.R.U32.HI R33, RZ, 0x5, R42.reuse ;  /* 0x00000005ff217819 */ /* 0x100fe4000001162a */
[----:B------:R-:W-:-:S02]  /*cb80*/  SHF.R.U64 R47, R43, 0x15, R42 ;  /* 0x000000152b2f7819 */ /* 0x000fc4000000122a */
[----:B------:R-:W-:Y:S02]  /*cb90*/  LOP3.LUT R8, R8, 0x7f8, RZ, 0xc0, !PT ;  /* 0x000007f808087812 */ /* 0x000fe400078ec0ff */
[----:B------:R-:W-:Y:S02]  /*cba0*/  LOP3.LUT R33, R33, 0x7f8, RZ, 0xc0, !PT ;  /* 0x000007f821217812 */ /* 0x000fe400078ec0ff */
[----:B------:R-:W-:Y:S01]  /*cbb0*/  LOP3.LUT R47, R47, 0x7f8, RZ, 0xc0, !PT ;  /* 0x000007f82f2f7812 */ /* 0x000fe200078ec0ff */
[----:B------:R-:W-:Y:S01]  /*cbc0*/  IMAD.WIDE.U32 R36, R35, 0x5, R36 ;  /* 0x0000000523247825 */ /* 0x000fe200078e0024 */
[----:B------:R-:W0:Y:S01]  /*cbd0*/  LDC.64 R8, c[0x3][R8+0x1800] ;  /* 0x00c6000008087b82 */ /* 0x000e220000000a00 */
[----:B------:R-:W-:Y:S02]  /*cbe0*/  LOP3.LUT R10, RZ, R10, RZ, 0x33, !PT ;  /* 0x0000000aff0a7212 */ /* 0x000fe400078e33ff */
[----:B------:R-:W-:-:S05]  /*cbf0*/  IMAD.X R28, R39, 0x1, R28, P0 ;  /* 0x00000001271c7824 */ /* 0x000fca00000e061c */
[----:B------:R-:W0:Y:S08]  /*cc00*/  LDC.64 R34, c[0x3][R47+0x1000] ;  /* 0x00c400002f227b82 */ /* 0x000e300000000a00 */
[----:B------:R-:W0:Y:S01]  /*cc10*/  LDC.64 R32, c[0x3][R33+0x800] ;  /* 0x00c2000021207b82 */ /* 0x000e220000000a00 */
[----:B------:R-:W-:Y:S02]  /*cc20*/  IMAD R39, R28, 0x5, RZ ;  /* 0x000000051c277824 */ /* 0x000fe400078e02ff */
[----:B------:R-:W-:Y:S01]  /*cc30*/  IMAD.X R46, R11, 0x1, ~R10, P1 ;  /* 0x000000010b2e7824 */ /* 0x000fe200008e0e0a */
[----:B------:R-:W-:Y:S01]  /*cc40*/  LOP3.LUT R45, R36, R31, RZ, 0x3c, !PT ;  /* 0x0000001f242d7212 */ /* 0x000fe200078e3cff */
[----:B------:R-:W-:-:S05]  /*cc50*/  IMAD.IADD R11, R37, 0x1, R39 ;  /* 0x00000001250b7824 */ /* 0x000fca00078e0227 */
[----:B------:R-:W-:Y:S01]  /*cc60*/  LOP3.LUT R28, R11, R46, RZ, 0x3c, !PT ;  /* 0x0000002e0b1c7212 */ /* 0x000fe200078e3cff */
[----:B------:R-:W-:-:S03]  /*cc70*/  IMAD.SHL.U32 R11, R45, 0x8, RZ ;  /* 0x000000082d0b7824 */ /* 0x000fc600078e00ff */
[C-C-:B------:R-:W-:Y:S02]  /*cc80*/  SHF.R.U64 R52, R45.reuse, 0xd, R28.reuse ;  /* 0x0000000d2d347819 */ /* 0x140fe4000000121c */
[--C-:B------:R-:W-:Y:S02]  /*cc90*/  SHF.R.U64 R51, R45, 0x1d, R28.reuse ;  /* 0x0000001d2d337819 */ /* 0x100fe4000000121c */
[----:B------:R-:W-:Y:S02]  /*cca0*/  LOP3.LUT R11, R11, 0x7f8, RZ, 0xc0, !PT ;  /* 0x000007f80b0b7812 */ /* 0x000fe400078ec0ff */
[----:B------:R-:W-:Y:S02]  /*ccb0*/  LOP3.LUT R52, R52, 0x7f8, RZ, 0xc0, !PT ;  /* 0x000007f834347812 */ /* 0x000fe400078ec0ff */
[----:B------:R-:W-:Y:S02]  /*ccc0*/  LOP3.LUT R51, R51, 0x7f8, RZ, 0xc0, !PT ;  /* 0x000007f833337812 */ /* 0x000fe400078ec0ff */
[----:B------:R-:W1:Y:S08]  /*ccd0*/  LDC.64 R10, c[0x3][R11] ;  /* 0x00c000000b0a7b82 */ /* 0x000e700000000a00 */
[----:B------:R-:W1:Y:S08]  /*cce0*/  LDC.64 R36, c[0x3][R52+0x800] ;  /* 0x00c2000034247b82 */ /* 0x000e700000000a00 */
[----:B------:R-:W1:Y:S01]  /*ccf0*/  LDC.64 R38, c[0x3][R51+0x1000] ;  /* 0x00c4000033267b82 */ /* 0x000e620000000a00 */
[----:B------:R-:W-:-:S02]  /*cd00*/  SHF.R.U32.HI R50, RZ, 0xd, R28 ;  /* 0x0000000dff327819 */ /* 0x000fc4000001161c */
[----:B0-----:R-:W-:Y:S02]  /*cd10*/  LOP3.LUT R34, R32, R34, R8, 0x96, !PT ;  /* 0x0000002220227212 */ /* 0x001fe400078e9608 */
[----:B------:R-:W-:Y:S02]  /*cd20*/  SHF.R.U32.HI R32, RZ, 0x15, R42 ;  /* 0x00000015ff207819 */ /* 0x000fe4000001162a */
[----:B------:R-:W-:Y:S02]  /*cd30*/  LOP3.LUT R50, R50, 0x7f8, RZ, 0xc0, !PT ;  /* 0x000007f832327812 */ /* 0x000fe400078ec0ff */
[----:B------:R-:W-:Y:S02]  /*cd40*/  LOP3.LUT R32, R32, 0x7f8, RZ, 0xc0, !PT ;  /* 0x000007f820207812 */ /* 0x000fe400078ec0ff */
[----:B------:R-:W-:Y:S02]  /*cd50*/  LOP3.LUT R35, R33, R35, R9, 0x96, !PT ;  /* 0x0000002321237212 */ /* 0x000fe400078e9609 */
[----:B------:R-:W0:Y:S08]  /*cd60*/  LDC.64 R8, c[0x3][R50+0x1800] ;  /* 0x00c6000032087b82 */ /* 0x000e300000000a00 */
[----:B------:R-:W2:Y:S01]  /*cd70*/  LDC.64 R32, c[0x3][R32] ;  /* 0x00c0000020207b82 */ /* 0x000ea20000000a00 */
[----:B------:R-:W-:-:S04]  /*cd80*/  SHF.R.U64 R48, R45, 0x15, R28 ;  /* 0x000000152d307819 */ /* 0x000fc8000000121c */
[----:B------:R-:W-:Y:S02]  /*cd90*/  LOP3.LUT R48, R48, 0x7f8, RZ, 0xc0, !PT ;  /* 0x000007f830307812 */ /* 0x000fe400078ec0ff */
[----:B-1----:R-:W-:Y:S02]  /*cda0*/  LOP3.LUT R47, R38, R36, R10, 0x96, !PT ;  /* 0x00000024262f7212 */ /* 0x002fe400078e960a */
[--C-:B------:R-:W-:Y:S02]  /*cdb0*/  SHF.R.U64 R38, R45, 0x5, R28.reuse ;  /* 0x000000052d267819 */ /* 0x100fe4000000121c */
[----:B------:R-:W-:Y:S02]  /*cdc0*/  SHF.R.U32.HI R10, RZ, 0x5, R28 ;  /* 0x00000005ff0a7819 */ /* 0x000fe4000001161c */
[----:B------:R-:W-:Y:S02]  /*cdd0*/  LOP3.LUT R38, R38, 0x7f8, RZ, 0xc0, !PT ;  /* 0x000007f826267812 */ /* 0x000fe400078ec0ff */
[----:B------:R-:W-:-:S02]  /*cde0*/  LOP3.LUT R10, R10, 0x7f8, RZ, 0xc0, !PT ;  /* 0x000007f80a0a7812 */ /* 0x000fc400078ec0ff */
[----:B------:R-:W-:Y:S02]  /*cdf0*/  LOP3.LUT R49, R39, R37, R11, 0x96, !PT ;  /* 0x0000002527317212 */ /* 0x000fe400078e960b */
[----:B------:R-:W1:Y:S08]  /*ce00*/  LDC.64 R38, c[0x3][R38+0x1800] ;  /* 0x00c6000026267b82 */ /* 0x000e700000000a00 */
[----:B------:R3:W1:Y:S08]  /*ce10*/  LDC.64 R36, c[0x3][R48+0x1000] ;  /* 0x00c4000030247b82 */ /* 0x0006700000000a00 */
[----:B------:R-:W1:Y:S01]  /*ce20*/  LDC.64 R10, c[0x3][R10+0x800] ;  /* 0x00c200000a0a7b82 */ /* 0x000e620000000a00 */
[----:B0-----:R-:W-:-:S02]  /*ce30*/  LOP3.LUT R47, R47, R8, RZ, 0x3c, !PT ;  /* 0x000000082f2f7212 */ /* 0x001fc400078e3cff */
[----:B--2---:R-:W-:Y:S02]  /*ce40*/  LOP3.LUT R34, R34, R32, RZ, 0x3c, !PT ;  /* 0x0000002022227212 */ /* 0x004fe400078e3cff */
[----:B------:R-:W-:Y:S02]  /*ce50*/  LOP3.LUT R49, R49, R9, RZ, 0x3c, !PT ;  /* 0x0000000931317212 */ /* 0x000fe400078e3cff */
[----:B------:R-:W-:Y:S02]  /*ce60*/  IADD3 R8, P1, PT, RZ, -R47, RZ ;  /* 0x8000002fff087210 */ /* 0x000fe40007f3e0ff */
[----:B------:R-:W-:Y:S02]  /*ce70*/  LOP3.LUT R35, R35, R33, RZ, 0x3c, !PT ;  /* 0x0000002123237212 */ /* 0x000fe400078e3cff */
[----:B------:R-:W-:Y:S01]  /*ce80*/  IADD3 R29, P0, PT, R34, R29, RZ ;  /* 0x0000001d221d7210 */ /* 0x000fe20007f1e0ff */
[----:B------:R-:W-:-:S04]  /*ce90*/  IMAD.X R9, RZ, RZ, ~R49, P1 ;  /* 0x000000ffff097224 */ /* 0x000fc800008e0e31 */
[----:B------:R-:W-:Y:S02]  /*cea0*/  IMAD.X R30, R35, 0x1, R30, P0 ;  /* 0x00000001231e7824 */ /* 0x000fe400000e061e */
[----:B------:R-:W-:-:S04]  /*ceb0*/  IMAD.WIDE.U32 R8, R29, 0x7, R8 ;  /* 0x000000071d087825 */ /* 0x000fc800078e0008 */
[----:B------:R-:W-:-:S04]  /*cec0*/  IMAD R29, R30, 0x7, RZ ;  /* 0x000000071e1d7824 */ /* 0x000fc800078e02ff */
[----:B------:R-:W-:Y:S01]  /*ced0*/  IMAD.IADD R30, R9, 0x1, R29 ;  /* 0x00000001091e7824 */ /* 0x000fe200078e021d */
[----:B------:R-:W-:-:S04]  /*cee0*/  LOP3.LUT R29, R8, R31, R12, 0x96, !PT ;  /* 0x0000001f081d7212 */ /* 0x000fc800078e960c */
[----:B------:R-:W-:Y:S01]  /*cef0*/  LOP3.LUT R30, R30, R46, R13, 0x96, !PT ;  /* 0x0000002e1e1e7212 */ /* 0x000fe200078e960d */
[C---:B------:R-:W-:Y:S01]  /*cf00*/  IMAD.SHL.U32 R50, R29.reuse, 0x8, RZ ;  /* 0x000000081d327824 */ /* 0x040fe200078e00ff */
[----:B------:R-:W-:Y:S02]  /*cf10*/  SHF.R.U32.HI R51, RZ, 0x15, R28 ;  /* 0x00000015ff337819 */ /* 0x000fe4000001161c */
[C-C-:B------:R-:W-:Y:S02]  /*cf20*/  SHF.R.U64 R49, R29.reuse, 0xd, R30.reuse ;  /* 0x0000000d1d317819 */ /* 0x140fe4000000121e */
[----:B---3--:R-:W-:Y:S02]  /*cf30*/  SHF.R.U64 R48, R29, 0x1d, R30 ;  /* 0x0000001d1d307819 */ /* 0x008fe4000000121e */
[----:B------:R-:W-:Y:S02]  /*cf40*/  LOP3.LUT R51, R51, 0x7f8, RZ, 0xc0, !PT ;  /* 0x000007f833337812 */ /* 0x000fe400078ec0ff */
[----:B------:R-:W-:-:S02]  /*cf50*/  LOP3.LUT R50, R50, 0x7f8, RZ, 0xc0, !PT ;  /* 0x000007f832327812 */ /* 0x000fc400078ec0ff */
[----:B------:R-:W-:Y:S02]  /*cf60*/  LOP3.LUT R49, R49, 0x7f8, RZ, 0xc0, !PT ;  /* 0x000007f831317812 */ /* 0x000fe400078ec0ff */
[----:B------:R-:W-:Y:S02]  /*cf70*/  LOP3.LUT R48, R48, 0x7f8, RZ, 0xc0, !PT ;  /* 0x000007f830307812 */ /* 0x000fe400078ec0ff */
[----:B-1----:R-:W-:Y:S02]  /*cf80*/  LOP3.LUT R47, R10, R36, R38, 0x96, !PT ;  /* 0x000000240a2f7212 */ /* 0x002fe400078e9626 */
[----:B------:R-:W-:Y:S02]  /*cf90*/  SHF.R.U32.HI R38, RZ, 0xd, R30 ;  /* 0x0000000dff267819 */ /* 0x000fe4000001161e */
[----:B------:R-:W-:Y:S01]  /*cfa0*/  LOP3.LUT R39, R11, R37, R39, 0x96, !PT ;  /* 0x000000250b277212 */ /* 0x000fe200078e9627 */
[----:B------:R-:W0:Y:S01]  /*cfb0*/  LDC.64 R34, c[0x3][R50] ;  /* 0x00c0000032227b82 */ /* 0x000e220000000a00 */
[----:B------:R-:W-:-:S07]  /*cfc0*/  LOP3.LUT R38, R38, 0x7f8, RZ, 0xc0, !PT ;  /* 0x000007f826267812 */ /* 0x000fce00078ec0ff */
[----:B------:R-:W1:Y:S08]  /*cfd0*/  LDC.64 R36, c[0x3][R51] ;  /* 0x00c0000033247b82 */ /* 0x000e700000000a00 */
[----:B------:R-:W0:Y:S08]  /*cfe0*/  LDC.64 R32, c[0x3][R49+0x800] ;  /* 0x00c2000031207b82 */ /* 0x000e300000000a00 */
[----:B------:R-:W0:Y:S08]  /*cff0*/  LDC.64 R10, c[0x3][R48+0x1000] ;  /* 0x00c40000300a7b82 */ /* 0x000e300000000a00 */
[----:B------:R-:W2:Y:S01]  /*d000*/  LDC.64 R8, c[0x3][R38+0x1800] ;  /* 0x00c6000026087b82 */ /* 0x000ea20000000a00 */
[----:B-1----:R-:W-:-:S02]  /*d010*/  LOP3.LUT R36, R47, R36, RZ, 0x3c, !PT ;  /* 0x000000242f247212 */ /* 0x002fc400078e3cff */
[----:B------:R-:W-:Y:S02]  /*d020*/  LOP3.LUT R37, R39, R37, RZ, 0x3c, !PT ;  /* 0x0000002527257212 */ /* 0x000fe400078e3cff */
[----:B------:R-:W-:Y:S02]  /*d030*/  IADD3 R43, P0, PT, R36, R43, RZ ;  /* 0x0000002b242b7210 */ /* 0x000fe40007f1e0ff */
[----:B0-----:R-:W-:Y:S02]  /*d040*/  LOP3.LUT R47, R10, R32, R34, 0x96, !PT ;  /* 0x000000200a2f7212 */ /* 0x001fe400078e9622 */
[----:B------:R-:W-:Y:S02]  /*d050*/  LOP3.LUT R11, R11, R33, R35, 0x96, !PT ;  /* 0x000000210b0b7212 */ /* 0x000fe400078e9623 */
[----:B------:R-:W-:Y:S02]  /*d060*/  SHF.R.U64 R32, R29, 0x5, R30 ;  /* 0x000000051d207819 */ /* 0x000fe4000000121e */
[----:B--2---:R-:W-:-:S02]  /*d070*/  LOP3.LUT R34, R47, R8, RZ, 0x3c, !PT ;  /* 0x000000082f227212 */ /* 0x004fc400078e3cff */
[--C-:B------:R-:W-:Y:S02]  /*d080*/  SHF.R.U64 R10, R29, 0x15, R30.reuse ;  /* 0x000000151d0a7819 */ /* 0x100fe4000000121e */
[----:B------:R-:W-:Y:S02]  /*d090*/  SHF.R.U32.HI R8, RZ, 0x5, R30 ;  /* 0x00000005ff087819 */ /* 0x000fe4000001161e */
[----:B------:R-:W-:Y:S02]  /*d0a0*/  LOP3.LUT R9, R11, R9, RZ, 0x3c, !PT ;  /* 0x000000090b097212 */ /* 0x000fe400078e3cff */
[----:B------:R-:W-:Y:S02]  /*d0b0*/  IADD3 R34, P1, PT, RZ, -R34, RZ ;  /* 0x80000022ff227210 */ /* 0x000fe40007f3e0ff */
[----:B------:R-:W-:Y:S02]  /*d0c0*/  LOP3.LUT R32, R32, 0x7f8, RZ, 0xc0, !PT ;  /* 0x000007f820207812 */ /* 0x000fe400078ec0ff */
[----:B------:R-:W-:-:S02]  /*d0d0*/  LOP3.LUT R10, R10, 0x7f8, RZ, 0xc0, !PT ;  /* 0x000007f80a0a7812 */ /* 0x000fc400078ec0ff */
[----:B------:R-:W-:Y:S01]  /*d0e0*/  LOP3.LUT R8, R8, 0x7f8, RZ, 0xc0, !PT ;  /* 0x000007f808087812 */ /* 0x000fe200078ec0ff */
[----:B------:R-:W-:Y:S01]  /*d0f0*/  IMAD.X R35, RZ, RZ, ~R9, P1 ;  /* 0x000000ffff237224 */ /* 0x000fe200008e0e09 */
[----:B------:R-:W-:Y:S01]  /*d100*/  LOP3.LUT R36, R31, R12, RZ, 0x3c, !PT ;  /* 0x0000000c1f247212 */ /* 0x000fe200078e3cff */
[----:B------:R-:W-:Y:S01]  /*d110*/  IMAD.X R42, R37, 0x1, R42, P0 ;  /* 0x00000001252a7824 */ /* 0x000fe200000e062a */
[----:B------:R-:W-:Y:S01]  /*d120*/  LOP3.LUT R38, R46, R13, RZ, 0x3c, !PT ;  /* 0x0000000d2e267212 */ /* 0x000fe200078e3cff */
[----:B------:R-:W0:Y:S01]  /*d130*/  LDC.64 R32, c[0x3][R32+0x1800] ;  /* 0x00c6000020207b82 */ /* 0x000e220000000a00 */
[----:B------:R-:W-:Y:S01]  /*d140*/  IADD3 R37, P0, PT, R36, R14, RZ ;  /* 0x0000000e24257210 */ /* 0x000fe20007f1e0ff */
[----:B------:R-:W-:-:S04]  /*d150*/  IMAD.WIDE.U32 R34, R43, 0x7, R34 ;  /* 0x000000072b227825 */ /* 0x000fc800078e0022 */
[----:B------:R-:W-:Y:S02]  /*d160*/  IMAD R39, R42, 0x7, RZ ;  /* 0x000000072a277824 */ /* 0x000fe400078e02ff */
[----:B------:R-:W0:Y:S01]  /*d170*/  LDC.64 R10, c[0x3][R10+0x1000] ;  /* 0x00c400000a0a7b82 */ /* 0x000e220000000a00 */
[----:B------:R-:W-:Y:S02]  /*d180*/  IMAD.X R42, R38, 0x1, R15, P0 ;  /* 0x00000001262a7824 */ /* 0x000fe400000e060f */
[----:B------:R-:W-:-:S05]  /*d190*/  IMAD.IADD R39, R35, 0x1, R39 ;  /* 0x0000000123277824 */ /* 0x000fca00078e0227 */
[----:B------:R-:W0:Y:S01]  /*d1a0*/  LDC.64 R8, c[0x3][R8+0x800] ;  /* 0x00c2000008087b82 */ /* 0x000e220000000a00 */
[----:B------:R-:W-:Y:S02]  /*d1b0*/  LOP3.LUT R43, R34, R37, RZ, 0x3c, !PT ;  /* 0x00000025222b7212 */ /* 0x000fe400078e3cff */
[----:B------:R-:W-:-:S03]  /*d1c0*/  LOP3.LUT R39, R39, R42, RZ, 0x3c, !PT ;  /* 0x0000002a27277212 */ /* 0x000fc600078e3cff */
[C---:B------:R-:W-:Y:S01]  /*d1d0*/  IMAD.SHL.U32 R52, R43.reuse, 0x8, RZ ;  /* 0x000000082b347824 */ /* 0x040fe200078e00ff */
[C-C-:B------:R-:W-:Y:S02]  /*d1e0*/  SHF.R.U64 R51, R43.reuse, 0xd, R39.reuse ;  /* 0x0000000d2b337819 */ /* 0x140fe40000001227 */
[--C-:B------:R-:W-:Y:S02]  /*d1f0*/  SHF.R.U64 R50, R43, 0x1d, R39.reuse ;  /* 0x0000001d2b327819 */ /* 0x100fe40000001227 */
[----:B------:R-:W-:Y:S02]  /*d200*/  LOP3.LUT R52, R52, 0x7f8, RZ, 0xc0, !PT ;  /* 0x000007f834347812 */ /* 0x000fe400078ec0ff */
[----:B------:R-:W-:Y:S02]  /*d210*/  LOP3.LUT R51, R51, 0x7f8, RZ, 0xc0, !PT ;  /* 0x000007f833337812 */ /* 0x000fe400078ec0ff */
[----:B------:R-:W-:Y:S01]  /*d220*/  LOP3.LUT R50, R50, 0x7f8, RZ, 0xc0, !PT ;  /* 0x000007f832327812 */ /* 0x000fe200078ec0ff */
[----:B------:R-:W1:Y:S08]  /*d230*/  LDC.64 R34, c[0x3][R52] ;  /* 0x00c0000034227b82 */ /* 0x000e700000000a00 */
[----:B------:R-:W1:Y:S08]  /*d240*/  LDC.64 R12, c[0x3][R51+0x800] ;  /* 0x00c20000330c7b82 */ /* 0x000e700000000a00 */
[----:B------:R-:W1:Y:S01]  /*d250*/  LDC.64 R14, c[0x3][R50+0x1000] ;  /* 0x00c40000320e7b82 */ /* 0x000e620000000a00 */
[----:B------:R-:W-:-:S04]  /*d260*/  SHF.R.U32.HI R48, RZ, 0xd, R39 ;  /* 0x0000000dff307819 */ /* 0x000fc80000011627 */
[----:B------:R-:W-:Y:S02]  /*d270*/  LOP3.LUT R48, R48, 0x7f8, RZ, 0xc0, !PT ;  /* 0x000007f830307812 */ /* 0x000fe400078ec0ff */
[----:B0-----:R-:W-:Y:S02]  /*d280*/  LOP3.LUT R32, R8, R10, R32, 0x96, !PT ;  /* 0x0000000a08207212 */ /* 0x001fe400078e9620 */
[----:B------:R-:W-:-:S04]  /*d290*/  SHF.R.U32.HI R10, RZ, 0x15, R30 ;  /* 0x00000015ff0a7819 */ /* 0x000fc8000001161e */
[----:B------:R-:W-:Y:S02]  /*d2a0*/  LOP3.LUT R10, R10, 0x7f8, RZ, 0xc0, !PT ;  /* 0x000007f80a0a7812 */ /* 0x000fe400078ec0ff */
[----:B------:R-:W-:Y:S02]  /*d2b0*/  LOP3.LUT R33, R9, R11, R33, 0x96, !PT ;  /* 0x0000000b09217212 */ /* 0x000fe400078e9621 */
[----:B------:R-:W0:Y:S08]  /*d2c0*/  LDC.64 R8, c[0x3][R48+0x1800] ;  /* 0x00c6000030087b82 */ /* 0x000e300000000a00 */
[----:B------:R-:W2:Y:S01]  /*d2d0*/  LDC.64 R10, c[0x3][R10] ;  /* 0x00c000000a0a7b82 */ /* 0x000ea20000000a00 */
[----:B-1----:R-:W-:-:S02]  /*d2e0*/  LOP3.LUT R47, R14, R12, R34, 0x96, !PT ;  /* 0x0000000c0e2f7212 */ /* 0x002fc400078e9622 */
[C-C-:B------:R-:W-:Y:S02]  /*d2f0*/  SHF.R.U64 R34, R43.reuse, 0x5, R39.reuse ;  /* 0x000000052b227819 */ /* 0x140fe40000001227 */
[--C-:B------:R-:W-:Y:S02]  /*d300*/  SHF.R.U64 R14, R43, 0x15, R39.reuse ;  /* 0x000000152b0e7819 */ /* 0x100fe40000001227 */
[----:B------:R-:W-:Y:S02]  /*d310*/  SHF.R.U32.HI R12, RZ, 0x5, R39 ;  /* 0x00000005ff0c7819 */ /* 0x000fe40000011627 */
[----:B------:R-:W-:Y:S02]  /*d320*/  LOP3.LUT R34, R34, 0x7f8, RZ, 0xc0, !PT ;  /* 0x000007f822227812 */ /* 0x000fe400078ec0ff */
[----:B------:R-:W-:Y:S02]  /*d330*/  LOP3.LUT R14, R14, 0x7f8, RZ, 0xc0, !PT ;  /* 0x000007f80e0e7812 */ /* 0x000fe400078ec0ff */
[----:B------:R-:W-:-:S02]  /*d340*/  LOP3.LUT R12, R12, 0x7f8, RZ, 0xc0, !PT ;  /* 0x000007f80c0c7812 */ /* 0x000fc400078ec0ff */
[----:B------:R-:W-:Y:S02]  /*d350*/  LOP3.LUT R49, R15, R13, R35, 0x96, !PT ;  /* 0x0000000d0f317212 */ /* 0x000fe400078e9623 */
[----:B------:R-:W1:Y:S08]  /*d360*/  LDC.64 R34, c[0x3][R34+0x1800] ;  /* 0x00c6000022227b82 */ /* 0x000e700000000a00 */
[----:B------:R-:W1:Y:S08]  /*d370*/  LDC.64 R14, c[0x3][R14+0x1000] ;  /* 0x00c400000e0e7b82 */ /* 0x000e700000000a00 */
[----:B------:R-:W1:Y:S01]  /*d380*/  LDC.64 R12, c[0x3][R12+0x800] ;  /* 0x00c200000c0c7b82 */ /* 0x000e620000000a00 */
[----:B------:R-:W-:-:S02]  /*d390*/  LOP3.LUT R50, RZ, R36, RZ, 0x33, !PT ;  /* 0x00000024ff327212 */ /* 0x000fc400078e33ff */
[----:B------:R-:W-:Y:S02]  /*d3a0*/  LOP3.LUT R51, RZ, R38, RZ, 0x33, !PT ;  /* 0x00000026ff337212 */ /* 0x000fe400078e33ff */
[----:B--2---:R-:W-:Y:S02]  /*d3b0*/  LOP3.LUT R32, R32, R10, RZ, 0x3c, !PT ;  /* 0x0000000a20207212 */ /* 0x004fe400078e3cff */
[----:B0-----:R-:W-:Y:S02]  /*d3c0*/  LOP3.LUT R47, R47, R8, RZ, 0x3c, !PT ;  /* 0x000000082f2f7212 */ /* 0x001fe400078e3cff */
[----:B------:R-:W-:Y:S02]  /*d3d0*/  SHF.R.U64 R50, R50, 0x17, R51 ;  /* 0x0000001732327819 */ /* 0x000fe40000001233 */
[----:B------:R-:W-:Y:S02]  /*d3e0*/  LOP3.LUT R33, R33, R11, RZ, 0x3c, !PT ;  /* 0x0000000b21217212 */ /* 0x000fe400078e3cff */
[----:B------:R-:W-:-:S02]  /*d3f0*/  LOP3.LUT R49, R49, R9, RZ, 0x3c, !PT ;  /* 0x0000000931317212 */ /* 0x000fc400078e3cff */
[----:B------:R-:W-:Y:S02]  /*d400*/  IADD3 R8, P1, PT, RZ, -R47, RZ ;  /* 0x8000002fff087210 */ /* 0x000fe40007f3e0ff */
[----:B------:R-:W-:Y:S02]  /*d410*/  IADD3 R45, P0, PT, R32, R45, RZ ;  /* 0x0000002d202d7210 */ /* 0x000fe40007f1e0ff */
[----:B------:R-:W-:Y:S02]  /*d420*/  LOP3.LUT R11, R37, R50, RZ, 0x3c, !PT ;  /* 0x00000032250b7212 */ /* 0x000fe400078e3cff */
[----:B------:R-:W-:Y:S01]  /*d430*/  SHF.R.U32.HI R47, RZ, 0x17, R51 ;  /* 0x00000017ff2f7819 */ /* 0x000fe20000011633 */
[----:B------:R-:W-:Y:S02]  /*d440*/  IMAD.X R9, RZ, RZ, ~R49, P1 ;  /* 0x000000ffff097224 */ /* 0x000fe400008e0e31 */
[----:B------:R-:W-:Y:S01]  /*d450*/  IMAD.X R33, R33, 0x1, R28, P0 ;  /* 0x0000000121217824 */ /* 0x000fe200000e061c */
[----:B------:R-:W-:-:S02]  /*d460*/  IADD3 R32, P0, PT, -R11, R16, RZ ;  /* 0x000000100b207210 */ /* 0x000fc40007f1e1ff */
[----:B------:R-:W-:Y:S01]  /*d470*/  LOP3.LUT R16, R42, R47, RZ, 0x3c, !PT ;  /* 0x0000002f2a107212 */ /* 0x000fe200078e3cff */
[----:B------:R-:W-:-:S04]  /*d480*/  IMAD.WIDE.U32 R8, R45, 0x7, R8 ;  /* 0x000000072d087825 */ /* 0x000fc800078e0008 */
[----:B------:R-:W-:Y:S02]  /*d490*/  IMAD R33, R33, 0x7, RZ ;  /* 0x0000000721217824 */ /* 0x000fe400078e02ff */
[----:B------:R-:W-:Y:S02]  /*d4a0*/  IMAD.X R45, R17, 0x1, ~R16, P0 ;  /* 0x00000001112d7824 */ /* 0x000fe400000e0e10 */
[----:B------:R-:W-:Y:S01]  /*d4b0*/  IMAD.IADD R16, R9, 0x1, R33 ;  /* 0x0000000109107824 */ /* 0x000fe200078e0221 */
[----:B------:R-:W-:Y:S02]  /*d4c0*/  LOP3.LUT R33, R8, R32, RZ, 0x3c, !PT ;  /* 0x0000002008217212 */ /* 0x000fe400078e3cff */
[----:B------:R-:W-:-:S04]  /*d4d0*/  SHF.R.U32.HI R10, RZ, 0x15, R39 ;  /* 0x00000015ff0a7819 */ /* 0x000fc80000011627 */
[----:B------:R-:W-:Y:S02]  /*d4e0*/  LOP3.LUT R17, R10, 0x7f8, RZ, 0xc0, !PT ;  /* 0x000007f80a117812 */ /* 0x000fe400078ec0ff */
[----:B-1----:R-:W-:Y:S02]  /*d4f0*/  LOP3.LUT R47, R12, R14, R34, 0x96, !PT ;  /* 0x0000000e0c2f7212 */ /* 0x002fe400078e9622 */
[----:B------:R-:W-:Y:S02]  /*d500*/  LOP3.LUT R34, R16, R45, RZ, 0x3c, !PT ;  /* 0x0000002d10227212 */ /* 0x000fe400078e3cff */
[----:B------:R-:W-:Y:S01]  /*d510*/  LOP3.LUT R35, R13, R15, R35, 0x96, !PT ;  /* 0x0000000f0d237212 */ /* 0x000fe200078e9623 */
[C---:B------:R-:W-:Y:S01]  /*d520*/  IMAD.SHL.U32 R15, R33.reuse, 0x8, RZ ;  /* 0x00000008210f7824 */ /* 0x040fe200078e00ff */
[C-C-:B------:R-:W-:Y:S02]  /*d530*/  SHF.R.U64 R12, R33.reuse, 0xd, R34.reuse ;  /* 0x0000000d210c7819 */ /* 0x140fe40000001222 */
[----:B------:R-:W-:-:S02]  /*d540*/  SHF.R.U64 R10, R33, 0x1d, R34 ;  /* 0x0000001d210a7819 */ /* 0x000fc40000001222 */
[----:B------:R-:W-:Y:S02]  /*d550*/  LOP3.LUT R15, R15, 0x7f8, RZ, 0xc0, !PT ;  /* 0x000007f80f0f7812 */ /* 0x000fe400078ec0ff */
[----:B------:R-:W-:Y:S02]  /*d560*/  LOP3.LUT R12, R12, 0x7f8, RZ, 0xc0, !PT ;  /* 0x000007f80c0c7812 */ /* 0x000fe400078ec0ff */
[----:B------:R-:W-:Y:S02]  /*d570*/  LOP3.LUT R10, R10, 0x7f8, RZ, 0xc0, !PT ;  /* 0x000007f80a0a7812 */ /* 0x000fe400078ec0ff */
[----:B------:R-:W-:Y:S01]  /*d580*/  SHF.R.U32.HI R48, RZ, 0xd, R34 ;  /* 0x0000000dff307819 */ /* 0x000fe20000011622 */
[----:B------:R-:W0:Y:S03]  /*d590*/  LDC.64 R16, c[0x3][R17] ;  /* 0x00c0000011107b82 */ /* 0x000e260000000a00 */
[----:B------:R-:W-:-:S05]  /*d5a0*/  LOP3.LUT R48, R48, 0x7f8, RZ, 0xc0, !PT ;  /* 0x000007f830307812 */ /* 0x000fca00078ec0ff */
[----:B------:R-:W1:Y:S08]  /*d5b0*/  LDC.64 R14, c[0x3][R15] ;  /* 0x00c000000f0e7b82 */ /* 0x000e700000000a00 */
[----:B------:R-:W1:Y:S08]  /*d5c0*/  LDC.64 R12, c[0x3][R12+0x800] ;  /* 0x00c200000c0c7b82 */ /* 0x000e700000000a00 */
[----:B------:R-:W1:Y:S08]  /*d5d0*/  LDC.64 R10, c[0x3][R10+0x1000] ;  /* 0x00c400000a0a7b82 */ /* 0x000e700000000a00 */
[----:B------:R-:W2:Y:S01]  /*d5e0*/  LDC.64 R8, c[0x3][R48+0x1800] ;  /* 0x00c6000030087b82 */ /* 0x000ea20000000a00 */
[----:B0-----:R-:W-:-:S02]  /*d5f0*/  LOP3.LUT R16, R47, R16, RZ, 0x3c, !PT ;  /* 0x000000102f107212 */ /* 0x001fc400078e3cff */
[----:B------:R-:W-:Y:S02]  /*d600*/  LOP3.LUT R35, R35, R17, RZ, 0x3c, !PT ;  /* 0x0000001123237212 */ /* 0x000fe400078e3cff */
[----:B-1----:R-:W-:Y:S02]  /*d610*/  LOP3.LUT R47, R10, R12, R14, 0x96, !PT ;  /* 0x0000000c0a2f7212 */ /* 0x002fe400078e960e */
[----:B------:R-:W-:Y:S02]  /*d620*/  LOP3.LUT R13, R11, R13, R15, 0x96, !PT ;  /* 0x0000000d0b0d7212 */ /* 0x000fe400078e960f */
[----:B------:R-:W-:Y:S02]  /*d630*/  IADD3 R11, P0, PT, R16, R29, RZ ;  /* 0x0000001d100b7210 */ /* 0x000fe40007f1e0ff */
[----:B------:R-:W-:Y:S02]  /*d640*/  SHF.R.U64 R16, R33, 0x15, R34 ;  /* 0x0000001521107819 */ /* 0x000fe40000001222 */
[----:B--2---:R-:W-:-:S02]  /*d650*/  LOP3.LUT R8, R47, R8, RZ, 0x3c, !PT ;  /* 0x000000082f087212 */ /* 0x004fc400078e3cff */
[--C-:B------:R-:W-:Y:S02]  /*d660*/  SHF.R.U32.HI R14, RZ, 0x5, R34.reuse ;  /* 0x00000005ff0e7819 */ /* 0x100fe40000011622 */
[----:B------:R-:W-:Y:S02]  /*d670*/  SHF.R.U64 R47, R33, 0x5, R34 ;  /* 0x00000005212f7819 */ /* 0x000fe40000001222 */
[----:B------:R-:W-:Y:S02]  /*d680*/  LOP3.LUT R9, R13, R9, RZ, 0x3c, !PT ;  /* 0x000000090d097212 */ /* 0x000fe400078e3cff */
[----:B------:R-:W-:Y:S02]  /*d690*/  IADD3 R8, P1, PT, RZ, -R8, RZ ;  /* 0x80000008ff087210 */ /* 0x000fe40007f3e0ff */
[----:B------:R-:W-:Y:S02]  /*d6a0*/  LOP3.LUT R16, R16, 0x7f8, RZ, 0xc0, !PT ;  /* 0x000007f810107812 */ /* 0x000fe400078ec0ff */
[----:B------:R-:W-:-:S02]  /*d6b0*/  LOP3.LUT R14, R14, 0x7f8, RZ, 0xc0, !PT ;  /* 0x000007f80e0e7812 */ /* 0x000fc400078ec0ff */
[----:B------:R-:W-:Y:S01]  /*d6c0*/  LOP3.LUT R47, R47, 0x7f8, RZ, 0xc0, !PT ;  /* 0x000007f82f2f7812 */ /* 0x000fe200078ec0ff */
[----:B------:R-:W-:Y:S01]  /*d6d0*/  IMAD.X R9, RZ, RZ, ~R9, P1 ;  /* 0x000000ffff097224 */ /* 0x000fe200008e0e09 */
[----:B------:R-:W0:Y:S01]  /*d6e0*/  LDC.64 R16, c[0x3][R16+0x1000] ;  /* 0x00c4000010107b82 */ /* 0x000e220000000a00 */
[----:B------:R-:W-:Y:S02]  /*d6f0*/  IMAD.X R30, R35, 0x1, R30, P0 ;  /* 0x00000001231e7824 */ /* 0x000fe400000e061e */
[----:B------:R-:W-:-:S05]  /*d700*/  IMAD.WIDE.U32 R8, R11, 0x7, R8 ;  /* 0x000000070b087825 */ /* 0x000fca00078e0008 */
[----:B------:R-:W0:Y:S01]  /*d710*/  LDC.64 R28, c[0x3][R47+0x1800] ;  /* 0x00c600002f1c7b82 */ /* 0x000e220000000a00 */
[----:B------:R-:W-:-:S07]  /*d720*/  IMAD R11, R30, 0x7, RZ ;  /* 0x000000071e0b7824 */ /* 0x000fce00078e02ff */
[----:B------:R-:W0:Y:S01]  /*d730*/  LDC.64 R14, c[0x3][R14+0x800] ;  /* 0x00c200000e0e7b82 */ /* 0x000e220000000a00 */
[----:B------:R-:W-:Y:S01]  /*d740*/  IMAD.IADD R30, R9, 0x1, R11 ;  /* 0x00000001091e7824 */ /* 0x000fe200078e020b */
[----:B------:R-:W-:-:S04]  /*d750*/  LOP3.LUT R35, R8, R32, R18, 0x96, !PT ;  /* 0x0000002008237212 */ /* 0x000fc800078e9612 */
[----:B------:R-:W-:Y:S01]  /*d760*/  LOP3.LUT R30, R30, R45, R19, 0x96, !PT ;  /* 0x0000002d1e1e7212 */ /* 0x000fe200078e9613 */
        /* <DEDUP_REMOVED lines=28> */
[----:B0-----:R-:W-:-:S02]  /*d930*/  LOP3.LUT R47, R47, R14, RZ, 0x3c, !PT ;  /* 0x0000000e2f2f7212 */ /* 0x001fc400078e3cff */
[----:B--2---:R-:W-:Y:S02]  /*d940*/  LOP3.LUT R28, R28, R16, RZ, 0x3c, !PT ;  /* 0x000000101c1c7212 */ /* 0x004fe400078e3cff */
[----:B------:R-:W-:Y:S02]  /*d950*/  LOP3.LUT R49, R49, R15, RZ, 0x3c, !PT ;  /* 0x0000000f31317212 */ /* 0x000fe400078e3cff */
[----:B------:R-:W-:Y:S02]  /*d960*/  IADD3 R14, P1, PT, RZ, -R47, RZ ;  /* 0x8000002fff0e7210 */ /* 0x000fe40007f3e0ff */
[----:B------:R-:W-:Y:S02]  /*d970*/  LOP3.LUT R16, R29, R17, RZ, 0x3c, !PT ;  /* 0x000000111d107212 */ /* 0x000fe400078e3cff */
[----:B------:R-:W-:Y:S01]  /*d980*/  IADD3 R43, P0, PT, R28, R43, RZ ;  /* 0x0000002b1c2b7210 */ /* 0x000fe20007f1e0ff */
[----:B------:R-:W-:Y:S01]  /*d990*/  IMAD.X R15, RZ, RZ, ~R49, P1 ;  /* 0x000000ffff0f7224 */ /* 0x000fe200008e0e31 */
[----:B------:R-:W-:-:S03]  /*d9a0*/  LOP3.LUT R18, R32, R18, RZ, 0x3c, !PT ;  /* 0x0000001220127212 */ /* 0x000fc600078e3cff */
[----:B------:R-:W-:Y:S01]  /*d9b0*/  IMAD.X R39, R16, 0x1, R39, P0 ;  /* 0x0000000110277824 */ /* 0x000fe200000e0627 */
[----:B------:R-:W-:Y:S01]  /*d9c0*/  LOP3.LUT R19, R45, R19, RZ, 0x3c, !PT ;  /* 0x000000132d137212 */ /* 0x000fe200078e3cff */
[----:B------:R-:W-:Y:S01]  /*d9d0*/  IMAD.WIDE.U32 R14, R43, 0x7, R14 ;  /* 0x000000072b0e7825 */ /* 0x000fe200078e000e */
[----:B------:R-:W-:-:S03]  /*d9e0*/  IADD3 R26, P0, PT, R18, R26, RZ ;  /* 0x0000001a121a7210 */ /* 0x000fc60007f1e0ff */
[----:B------:R-:W-:Y:S02]  /*d9f0*/  IMAD R39, R39, 0x7, RZ ;  /* 0x0000000727277824 */ /* 0x000fe400078e02ff */
[----:B------:R-:W-:Y:S02]  /*da00*/  IMAD.X R0, R19, 0x1, R0, P0 ;  /* 0x0000000113007824 */ /* 0x000fe400000e0600 */
[----:B------:R-:W-:Y:S01]  /*da10*/  IMAD.IADD R15, R15, 0x1, R39 ;  /* 0x000000010f0f7824 */ /* 0x000fe200078e0227 */
[----:B------:R-:W-:-:S04]  /*da20*/  LOP3.LUT R29, R14, R26, RZ, 0x3c, !PT ;  /* 0x0000001a0e1d7212 */ /* 0x000fc800078e3cff */
[----:B------:R-:W-:Y:S01]  /*da30*/  LOP3.LUT R28, R15, R0, RZ, 0x3c, !PT ;  /* 0x000000000f1c7212 */ /* 0x000fe200078e3cff */
[----:B------:R-:W-:-:S03]  /*da40*/  IMAD.SHL.U32 R50, R29, 0x8, RZ ;  /* 0x000000081d327824 */ /* 0x000fc600078e00ff */
[C---:B------:R-:W-:Y:S02]  /*da50*/  SHF.R.U64 R48, R29.reuse, 0xd, R28 ;  /* 0x0000000d1d307819 */ /* 0x040fe4000000121c */
[----:B------:R-:W-:Y:S02]  /*da60*/  LOP3.LUT R50, R50, 0x7f8, RZ, 0xc0, !PT ;  /* 0x000007f832327812 */ /* 0x000fe400078ec0ff */
[----:B------:R-:W-:Y:S02]  /*da70*/  LOP3.LUT R48, R48, 0x7f8, RZ, 0xc0, !PT ;  /* 0x000007f830307812 */ /* 0x000fe400078ec0ff */
[----:B-1----:R-:W-:Y:S02]  /*da80*/  LOP3.LUT R39, R8, R10, R12, 0x96, !PT ;  /* 0x0000000a08277212 */ /* 0x002fe400078e960c */
[----:B------:R-:W-:-:S04]  /*da90*/  SHF.R.U64 R10, R29, 0x1d, R28 ;  /* 0x0000001d1d0a7819 */ /* 0x000fc8000000121c */
[----:B------:R-:W-:Y:S02]  /*daa0*/  LOP3.LUT R10, R10, 0x7f8, RZ, 0xc0, !PT ;  /* 0x000007f80a0a7812 */ /* 0x000fe400078ec0ff */
[----:B------:R-:W-:Y:S02]  /*dab0*/  SHF.R.U32.HI R16, RZ, 0x15, R30 ;  /* 0x00000015ff107819 */ /* 0x000fe4000001161e */
[----:B------:R-:W-:Y:S01]  /*dac0*/  SHF.R.U32.HI R47, RZ, 0xd, R28 ;  /* 0x0000000dff2f7819 */ /* 0x000fe2000001161c */
[----:B------:R-:W0:Y:S01]  /*dad0*/  LDC.64 R14, c[0x3][R50] ;  /* 0x00c00000320e7b82 */ /* 0x000e220000000a00 */
[----:B------:R-:W-:Y:S02]  /*dae0*/  LOP3.LUT R43, R9, R11, R13, 0x96, !PT ;  /* 0x0000000b092b7212 */ /* 0x000fe400078e960d */
[----:B------:R-:W-:Y:S02]  /*daf0*/  LOP3.LUT R16, R16, 0x7f8, RZ, 0xc0, !PT ;  /* 0x000007f810107812 */ /* 0x000fe400078ec0ff */
[----:B------:R-:W-:-:S03]  /*db00*/  LOP3.LUT R47, R47, 0x7f8, RZ, 0xc0, !PT ;  /* 0x000007f82f2f7812 */ /* 0x000fc600078ec0ff */
[----:B------:R-:W0:Y:S08]  /*db10*/  LDC.64 R8, c[0x3][R48+0x800] ;  /* 0x00c2000030087b82 */ /* 0x000e300000000a00 */
[----:B------:R-:W0:Y:S08]  /*db20*/  LDC.64 R10, c[0x3][R10+0x1000] ;  /* 0x00c400000a0a7b82 */ /* 0x000e300000000a00 */
[----:B------:R-:W1:Y:S08]  /*db30*/  LDC.64 R12, c[0x3][R47+0x1800] ;  /* 0x00c600002f0c7b82 */ /* 0x000e700000000a00 */
[----:B------:R-:W2:Y:S01]  /*db40*/  LDC.64 R16, c[0x3][R16] ;  /* 0x00c0000010107b82 */ /* 0x000ea20000000a00 */
[----:B0-----:R-:W-:-:S02]  /*db50*/  LOP3.LUT R49, R10, R8, R14, 0x96, !PT ;  /* 0x000000080a317212 */ /* 0x001fc400078e960e */
[----:B------:R-:W-:Y:S02]  /*db60*/  LOP3.LUT R14, R26, 0x89abcdef, RZ, 0x3c, !PT ;  /* 0x89abcdef1a0e7812 */ /* 0x000fe400078e3cff */
[----:B------:R-:W-:Y:S02]  /*db70*/  LOP3.LUT R9, R11, R9, R15, 0x96, !PT ;  /* 0x000000090b097212 */ /* 0x000fe400078e960f */
[----:B------:R-:W-:Y:S02]  /*db80*/  IADD3 R27, P0, PT, -R14, R27, RZ ;  /* 0x0000001b0e1b7210 */ /* 0x000fe40007f1e1ff */
[----:B-1----:R-:W-:Y:S02]  /*db90*/  LOP3.LUT R14, R49, R12, RZ, 0x3c, !PT ;  /* 0x0000000c310e7212 */ /* 0x002fe400078e3cff */
[----:B------:R-:W-:Y:S02]  /*dba0*/  LOP3.LUT R12, R9, R13, RZ, 0x3c, !PT ;  /* 0x0000000d090c7212 */ /* 0x000fe400078e3cff */
[----:B------:R-:W-:-:S02]  /*dbb0*/  IADD3 R14, P2, PT, RZ, -R14, RZ ;  /* 0x8000000eff0e7210 */ /* 0x000fc40007f5e0ff */
[----:B--2---:R-:W-:Y:S02]  /*dbc0*/  LOP3.LUT R8, R39, R16, RZ, 0x3c, !PT ;  /* 0x0000001027087212 */ /* 0x004fe400078e3cff */
[----:B------:R-:W-:Y:S02]  /*dbd0*/  LOP3.LUT R43, R43, R17, RZ, 0x3c, !PT ;  /* 0x000000112b2b7212 */ /* 0x000fe400078e3cff */
[----:B------:R-:W-:Y:S02]  /*dbe0*/  IADD3 R33, P1, PT, R8, R33, RZ ;  /* 0x0000002108217210 */ /* 0x000fe40007f3e0ff */
[C-C-:B------:R-:W-:Y:S02]  /*dbf0*/  SHF.R.U64 R11, R29.reuse, 0x15, R28.reuse ;  /* 0x000000151d0b7819 */ /* 0x140fe4000000121c */
[----:B------:R-:W-:Y:S01]  /*dc00*/  SHF.R.U32.HI R8, RZ, 0x5, R28 ;  /* 0x00000005ff087819 */ /* 0x000fe2000001161c */
[----:B------:R-:W-:Y:S01]  /*dc10*/  IMAD.X R15, RZ, RZ, ~R12, P2 ;  /* 0x000000ffff0f7224 */ /* 0x000fe200010e0e0c */
[----:B------:R-:W-:Y:S01]  /*dc20*/  SHF.R.U64 R39, R29, 0x5, R28 ;  /* 0x000000051d277819 */ /* 0x000fe2000000121c */
[----:B------:R-:W-:Y:S01]  /*dc30*/  IMAD.X R34, R43, 0x1, R34, P1 ;  /* 0x000000012b227824 */ /* 0x000fe200008e0622 */
[----:B------:R-:W-:-:S02]  /*dc40*/  LOP3.LUT R11, R11, 0x7f8, RZ, 0xc0, !PT ;  /* 0x000007f80b0b7812 */ /* 0x000fc400078ec0ff */
[----:B------:R-:W-:Y:S01]  /*dc50*/  LOP3.LUT R8, R8, 0x7f8, RZ, 0xc0, !PT ;  /* 0x000007f808087812 */ /* 0x000fe200078ec0ff */
[----:B------:R-:W-:Y:S01]  /*dc60*/  IMAD.WIDE.U32 R14, R33, 0x7, R14 ;  /* 0x00000007210e7825 */ /* 0x000fe200078e000e */
[----:B------:R-:W-:Y:S02]  /*dc70*/  LOP3.LUT R39, R39, 0x7f8, RZ, 0xc0, !PT ;  /* 0x000007f827277812 */ /* 0x000fe400078ec0ff */
[----:B------:R-:W-:Y:S01]  /*dc80*/  LOP3.LUT R17, R0, 0x1234567, RZ, 0x3c, !PT ;  /* 0x0123456700117812 */ /* 0x000fe200078e3cff */
[----:B------:R-:W-:Y:S01]  /*dc90*/  IMAD R33, R34, 0x7, RZ ;  /* 0x0000000722217824 */ /* 0x000fe200078e02ff */
[----:B------:R-:W0:Y:S03]  /*dca0*/  LDC.64 R12, c[0x3][R39+0x1800] ;  /* 0x00c60000270c7b82 */ /* 0x000e260000000a00 */
[----:B------:R-:W-:Y:S02]  /*dcb0*/  IMAD.X R40, R40, 0x1, ~R17, P0 ;  /* 0x0000000128287824 */ /* 0x000fe400000e0e11 */
[----:B------:R-:W-:-:S03]  /*dcc0*/  IMAD.IADD R15, R15, 0x1, R33 ;  /* 0x000000010f0f7824 */ /* 0x000fc600078e0221 */
[----:B------:R-:W0:Y:S01]  /*dcd0*/  LDC.64 R10, c[0x3][R11+0x1000] ;  /* 0x00c400000b0a7b82 */ /* 0x000e220000000a00 */
[----:B------:R-:W-:-:S07]  /*dce0*/  LOP3.LUT R33, R14, R27, RZ, 0x3c, !PT ;  /* 0x0000001b0e217212 */ /* 0x000fce00078e3cff */
[----:B------:R-:W0:Y:S01]  /*dcf0*/  LDC.64 R8, c[0x3][R8+0x800] ;  /* 0x00c2000008087b82 */ /* 0x000e220000000a00 */
[----:B------:R-:W-:Y:S01]  /*dd00*/  LOP3.LUT R34, R15, R40, RZ, 0x3c, !PT ;  /* 0x000000280f227212 */ /* 0x000fe200078e3cff */
[----:B------:R-:W-:-:S03]  /*dd10*/  IMAD.SHL.U32 R49, R33, 0x8, RZ ;  /* 0x0000000821317824 */ /* 0x000fc600078e00ff */
[C-C-:B------:R-:W-:Y:S02]  /*dd20*/  SHF.R.U64 R16, R33.reuse, 0xd, R34.reuse ;  /* 0x0000000d21107819 */ /* 0x140fe40000001222 */
[----:B------:R-:W-:Y:S02]  /*dd30*/  SHF.R.U64 R51, R33, 0x1d, R34 ;  /* 0x0000001d21337819 */ /* 0x000fe40000001222 */
[----:B------:R-:W-:Y:S02]  /*dd40*/  LOP3.LUT R49, R49, 0x7f8, RZ, 0xc0, !PT ;  /* 0x000007f831317812 */ /* 0x000fe400078ec0ff */
[----:B------:R-:W-:Y:S02]  /*dd50*/  LOP3.LUT R16, R16, 0x7f8, RZ, 0xc0, !PT ;  /* 0x000007f810107812 */ /* 0x000fe400078ec0ff */
[----:B------:R-:W-:Y:S02]  /*dd60*/  LOP3.LUT R51, R51, 0x7f8, RZ, 0xc0, !PT ;  /* 0x000007f833337812 */ /* 0x000fe400078ec0ff */
[----:B------:R-:W1:Y:S08]  /*dd70*/  LDC.64 R48, c[0x3][R49] ;  /* 0x00c0000031307b82 */ /* 0x000e700000000a00 */
[----:B------:R-:W1:Y:S08]  /*dd80*/  LDC.64 R16, c[0x3][R16+0x800] ;  /* 0x00c2000010107b82 */ /* 0x000e700000000a00 */
[----:B------:R-:W1:Y:S01]  /*dd90*/  LDC.64 R14, c[0x3][R51+0x1000] ;  /* 0x00c40000330e7b82 */ /* 0x000e620000000a00 */
[----:B------:R-:W-:-:S02]  /*dda0*/  LOP3.LUT R50, R27, 0xa5a5a5a5, RZ, 0x3c, !PT ;  /* 0xa5a5a5a51b327812 */ /* 0x000fc400078e3cff */
[----:B0-----:R-:W-:Y:S02]  /*ddb0*/  LOP3.LUT R12, R8, R10, R12, 0x96, !PT ;  /* 0x0000000a080c7212 */ /* 0x001fe400078e960c */
[----:B------:R-:W-:Y:S02]  /*ddc0*/  SHF.R.U32.HI R10, RZ, 0x15, R28 ;  /* 0x00000015ff0a7819 */ /* 0x000fe4000001161c */
[----:B------:R-:W-:Y:S02]  /*ddd0*/  SHF.R.U32.HI R8, RZ, 0xd, R34 ;  /* 0x0000000dff087819 */ /* 0x000fe40000011622 */
[----:B------:R-:W-:Y:S02]  /*dde0*/  LOP3.LUT R10, R10, 0x7f8, RZ, 0xc0, !PT ;  /* 0x000007f80a0a7812 */ /* 0x000fe400078ec0ff */
[----:B------:R-:W-:Y:S02]  /*ddf0*/  LOP3.LUT R8, R8, 0x7f8, RZ, 0xc0, !PT ;  /* 0x000007f808087812 */ /* 0x000fe400078ec0ff */
[----:B------:R-:W-:-:S02]  /*de00*/  LOP3.LUT R13, R9, R11, R13, 0x96, !PT ;  /* 0x0000000b090d7212 */ /* 0x000fc400078e960d */
[----:B------:R-:W0:Y:S01]  /*de10*/  LDC.64 R10, c[0x3][R10] ;  /* 0x00c000000a0a7b82 */ /* 0x000e220000000a00 */
[----:B------:R-:W-:-:S07]  /*de20*/  IADD3 R41, P0, PT, -R50, R41, RZ ;  /* 0x0000002932297210 */ /* 0x000fce0007f1e1ff */
[----:B------:R-:W2:Y:S01]  /*de30*/  LDC.64 R8, c[0x3][R8+0x1800] ;  /* 0x00c6000008087b82 */ /* 0x000ea20000000a00 */
[----:B------:R-:W-:Y:S02]  /*de40*/  LOP3.LUT R31, R41, R31, RZ, 0x3c, !PT ;  /* 0x0000001f291f7212 */ /* 0x000fe400078e3cff */
[----:B-1----:R-:W-:Y:S02]  /*de50*/  LOP3.LUT R39, R14, R16, R48, 0x96, !PT ;  /* 0x000000100e277212 */ /* 0x002fe400078e9630 */
[----:B------:R-:W-:Y:S02]  /*de60*/  LOP3.LUT R48, R15, R17, R49, 0x96, !PT ;  /* 0x000000110f307212 */ /* 0x000fe400078e9631 */
[----:B------:R-:W-:Y:S01]  /*de70*/  LOP3.LUT R15, R40, 0xa5a5a5a5, RZ, 0x3c, !PT ;  /* 0xa5a5a5a5280f7812 */ /* 0x000fe200078e3cff */
[C---:B------:R-:W-:Y:S01]  /*de80*/  IMAD.SHL.U32 R14, R31.reuse, 0x80000, RZ ;  /* 0x000800001f0e7824 */ /* 0x040fe200078e00ff */
[----:B------:R-:W-:-:S03]  /*de90*/  IADD3 R43, P1, PT, R31, R36, RZ ;  /* 0x000000241f2b7210 */ /* 0x000fc60007f3e0ff */
[----:B------:R-:W-:Y:S01]  /*dea0*/  IMAD.X R44, R44, 0x1, ~R15, P0 ;  /* 0x000000012c2c7824 */ /* 0x000fe200000e0e0f */
[----:B------:R-:W-:-:S04]  /*deb0*/  LOP3.LUT R14, R14, 0xfff80000, R43, 0x96, !PT ;  /* 0xfff800000e0e7812 */ /* 0x000fc800078e962b */
[----:B------:R-:W-:Y:S02]  /*dec0*/  LOP3.LUT R46, R44, R46, RZ, 0x3c, !PT ;  /* 0x0000002e2c2e7212 */ /* 0x000fe400078e3cff */
[----:B------:R-:W-:Y:S02]  /*ded0*/  IADD3 R47, P0, PT, -R14, R37, RZ ;  /* 0x000000250e2f7210 */ /* 0x000fe40007f1e1ff */
[C---:B------:R-:W-:Y:S01]  /*dee0*/  SHF.R.U64 R36, R33.reuse, 0x5, R34 ;  /* 0x0000000521247819 */ /* 0x040fe20000001222 */
[----:B------:R-:W-:Y:S01]  /*def0*/  IMAD.X R38, R46, 0x1, R38, P1 ;  /* 0x000000012e267824 */ /* 0x000fe200008e0626 */
[--C-:B------:R-:W-:Y:S02]  /*df00*/  SHF.R.U64 R16, R33, 0x15, R34.reuse ;  /* 0x0000001521107819 */ /* 0x100fe40000001222 */
[----:B------:R-:W-:Y:S02]  /*df10*/  SHF.R.U32.HI R14, RZ, 0x5, R34 ;  /* 0x00000005ff0e7819 */ /* 0x000fe40000011622 */
[----:B------:R-:W-:-:S02]  /*df20*/  SHF.L.U64.HI R49, R31, 0x13, R46 ;  /* 0x000000131f317819 */ /* 0x000fc4000001022e */
[----:B------:R-:W-:Y:S02]  /*df30*/  LOP3.LUT R36, R36, 0x7f8, RZ, 0xc0, !PT ;  /* 0x000007f824247812 */ /* 0x000fe400078ec0ff */
[----:B------:R-:W-:Y:S02]  /*df40*/  LOP3.LUT R16, R16, 0x7f8, RZ, 0xc0, !PT ;  /* 0x000007f810107812 */ /* 0x000fe400078ec0ff */
[----:B------:R-:W-:Y:S02]  /*df50*/  LOP3.LUT R14, R14, 0x7f8, RZ, 0xc0, !PT ;  /* 0x000007f80e0e7812 */ /* 0x000fe400078ec0ff */
[----:B------:R-:W-:Y:S01]  /*df60*/  LOP3.LUT R49, R49, R38, RZ, 0x3c, !PT ;  /* 0x0000002631317212 */ /* 0x000fe200078e3cff */
[----:B------:R-:W1:Y:S03]  /*df70*/  LDC.64 R36, c[0x3][R36+0x1800] ;  /* 0x00c6000024247b82 */ /* 0x000e660000000a00 */
[----:B------:R-:W-:-:S05]  /*df80*/  LOP3.LUT R49, RZ, R49, RZ, 0x33, !PT ;  /* 0x00000031ff317212 */ /* 0x000fca00078e33ff */
[----:B------:R-:W1:Y:S01]  /*df90*/  LDC.64 R16, c[0x3][R16+0x1000] ;  /* 0x00c4000010107b82 */ /* 0x000e620000000a00 */
[----:B------:R-:W-:-:S07]  /*dfa0*/  IMAD.X R42, R42, 0x1, ~R49, P0 ;  /* 0x000000012a2a7824 */ /* 0x000fce00000e0e31 */
[----:B------:R-:W1:Y:S01]  /*dfb0*/  LDC.64 R14, c[0x3][R14+0x800] ;  /* 0x00c200000e0e7b82 */ /* 0x000e620000000a00 */
[----:B------:R-:W-:Y:S02]  /*dfc0*/  LOP3.LUT R32, R47, R32, RZ, 0x3c, !PT ;  /* 0x000000202f207212 */ /* 0x000fe400078e3cff */
[----:B------:R-:W-:Y:S02]  /*dfd0*/  LOP3.LUT R45, R42, R45, RZ, 0x3c, !PT ;  /* 0x0000002d2a2d7212 */ /* 0x000fe400078e3cff */
[----:B0-----:R-:W-:Y:S02]  /*dfe0*/  LOP3.LUT R12, R12, R10, RZ, 0x3c, !PT ;  /* 0x0000000a0c0c7212 */ /* 0x001fe400078e3cff */
[----:B--2---:R-:W-:Y:S02]  /*dff0*/  LOP3.LUT R48, R48, R9, RZ, 0x3c, !PT ;  /* 0x0000000930307212 */ /* 0x004fe400078e3cff */
[----:B------:R-:W-:Y:S02]  /*e000*/  LOP3.LUT R9, RZ, R32, RZ, 0x33, !PT ;  /* 0x00000020ff097212 */ /* 0x000fe400078e33ff */
[----:B------:R-:W-:-:S02]  /*e010*/  LOP3.LUT R10, RZ, R45, RZ, 0x33, !PT ;  /* 0x0000002dff0a7212 */ /* 0x000fc400078e33ff */
[----:B------:R-:W-:Y:S02]  /*e020*/  IADD3 R18, P0, PT, R32, R18, RZ ;  /* 0x0000001220127210 */ /* 0x000fe40007f1e0ff */
[--C-:B------:R-:W-:Y:S02]  /*e030*/  SHF.R.U64 R9, R9, 0x17, R10.reuse ;  /* 0x0000001709097819 */ /* 0x100fe4000000120a */
[----:B------:R-:W-:Y:S01]  /*e040*/  SHF.R.U32.HI R10, RZ, 0x17, R10 ;  /* 0x00000017ff0a7819 */ /* 0x000fe2000001160a */
[----:B------:R-:W-:Y:S01]  /*e050*/  IMAD.X R19, R45, 0x1, R19, P0 ;  /* 0x000000012d137824 */ /* 0x000fe200000e0613 */
[----:B------:R-:W-:Y:S02]  /*e060*/  LOP3.LUT R9, R18, R9, RZ, 0x3c, !PT ;  /* 0x0000000912097212 */ /* 0x000fe400078e3cff */
[----:B------:R-:W-:Y:S02]  /*e070*/  LOP3.LUT R39, R39, R8, RZ, 0x3c, !PT ;  /* 0x0000000827277212 */ /* 0x000fe400078e3cff */
[----:B------:R-:W-:-:S02]  /*e080*/  LOP3.LUT R13, R13, R11, RZ, 0x3c, !PT ;  /* 0x0000000b0d0d7212 */ /* 0x000fc400078e3cff */
[----:B------:R-:W-:Y:S02]  /*e090*/  IADD3 R26, P2, PT, -R9, R26, RZ ;  /* 0x0000001a091a7210 */ /* 0x000fe40007f5e1ff */
[----:B------:R-:W-:Y:S02]  /*e0a0*/  LOP3.LUT R11, R19, R10, RZ, 0x3c, !PT ;  /* 0x0000000a130b7212 */ /* 0x000fe400078e3cff */
[----:B------:R-:W-:Y:S02]  /*e0b0*/  IADD3 R8, P1, PT, RZ, -R39, RZ ;  /* 0x80000027ff087210 */ /* 0x000fe40007f3e0ff */
[----:B------:R-:W-:Y:S01]  /*e0c0*/  IADD3 R35, P0, PT, R12, R35, RZ ;  /* 0x000000230c237210 */ /* 0x000fe20007f1e0ff */
[----:B------:R-:W-:Y:S01]  /*e0d0*/  IMAD.X R0, R0, 0x1, ~R11, P2 ;  /* 0x0000000100007824 */ /* 0x000fe200010e0e0b */
[----:B------:R-:W-:Y:S01]  /*e0e0*/  LOP3.LUT R27, R26, R27, RZ, 0x3c, !PT ;  /* 0x0000001b1a1b7212 */ /* 0x000fe200078e3cff */
[----:B------:R-:W-:Y:S02]  /*e0f0*/  IMAD.X R9, RZ, RZ, ~R48, P1 ;  /* 0x000000ffff097224 */ /* 0x000fe400008e0e30 */
[----:B------:R-:W-:Y:S01]  /*e100*/  IMAD.X R13, R13, 0x1, R30, P0 ;  /* 0x000000010d0d7824 */ /* 0x000fe200000e061e */
[----:B------:R-:W-:Y:S01]  /*e110*/  LOP3.LUT R40, R0, R40, RZ, 0x3c, !PT ;  /* 0x0000002800287212 */ /* 0x000fe200078e3cff */
[----:B------:R-:W-:Y:S01]  /*e120*/  IMAD.WIDE.U32 R8, R35, 0x7, R8 ;  /* 0x0000000723087825 */ /* 0x000fe200078e0008 */
[----:B------:R-:W-:-:S03]  /*e130*/  IADD3 R41, P0, PT, R27, R41, RZ ;  /* 0x000000291b297210 */ /* 0x000fc60007f1e0ff */
[----:B------:R-:W-:Y:S02]  /*e140*/  IMAD R13, R13, 0x7, RZ ;  /* 0x000000070d0d7824 */ /* 0x000fe400078e02ff */
[----:B------:R-:W-:Y:S02]  /*e150*/  IMAD.X R44, R40, 0x1, R44, P0 ;  /* 0x00000001282c7824 */ /* 0x000fe400000e062c */
[----:B------:R-:W-:Y:S01]  /*e160*/  IMAD.IADD R39, R9, 0x1, R13 ;  /* 0x0000000109277824 */ /* 0x000fe200078e020d */
[----:B------:R-:W-:Y:S02]  /*e170*/  LOP3.LUT R35, R8, R41, RZ, 0x3c, !PT ;  /* 0x0000002908237212 */ /* 0x000fe400078e3cff */
[----:B-1----:R-:W-:Y:S02]  /*e180*/  LOP3.LUT R49, R14, R16, R36, 0x96, !PT ;  /* 0x000000100e317212 */ /* 0x002fe400078e9624 */
[----:B------:R-:W-:Y:S01]  /*e190*/  LOP3.LUT R39, R39, R44, RZ, 0x3c, !PT ;  /* 0x0000002c27277212 */ /* 0x000fe200078e3cff */
[----:B------:R-:W-:-:S03]  /*e1a0*/  IMAD.SHL.U32 R14, R35, 0x8, RZ ;  /* 0x00000008230e7824 */ /* 0x000fc600078e00ff */
[C-C-:B------:R-:W-:Y:S02]  /*e1b0*/  SHF.R.U64 R12, R35.reuse, 0xd, R39.reuse ;  /* 0x0000000d230c7819 */ /* 0x140fe40000001227 */
[----:B------:R-:W-:Y:S02]  /*e1c0*/  SHF.R.U64 R10, R35, 0x1d, R39 ;  /* 0x0000001d230a7819 */ /* 0x000fe40000001227 */
[----:B------:R-:W-:Y:S02]  /*e1d0*/  LOP3.LUT R37, R15, R17, R37, 0x96, !PT ;  /* 0x000000110f257212 */ /* 0x000fe400078e9625 */
[----:B------:R-:W-:Y:S02]  /*e1e0*/  SHF.R.U32.HI R17, RZ, 0x15, R34 ;  /* 0x00000015ff117819 */ /* 0x000fe40000011622 */
[----:B------:R-:W-:Y:S02]  /*e1f0*/  LOP3.LUT R14, R14, 0x7f8, RZ, 0xc0, !PT ;  /* 0x000007f80e0e7812 */ /* 0x000fe400078ec0ff */
[----:B------:R-:W-:-:S02]  /*e200*/  LOP3.LUT R12, R12, 0x7f8, RZ, 0xc0, !PT ;  /* 0x000007f80c0c7812 */ /* 0x000fc400078ec0ff */
[----:B------:R-:W-:Y:S02]  /*e210*/  LOP3.LUT R10, R10, 0x7f8, RZ, 0xc0, !PT ;  /* 0x000007f80a0a7812 */ /* 0x000fe400078ec0ff */
[----:B------:R-:W-:Y:S02]  /*e220*/  SHF.R.U32.HI R30, RZ, 0xd, R39 ;  /* 0x0000000dff1e7819 */ /* 0x000fe40000011627 */
[----:B------:R-:W-:Y:S01]  /*e230*/  LOP3.LUT R17, R17, 0x7f8, RZ, 0xc0, !PT ;  /* 0x000007f811117812 */ /* 0x000fe200078ec0ff */
[----:B------:R-:W0:Y:S01]  /*e240*/  LDC.64 R14, c[0x3][R14] ;  /* 0x00c000000e0e7b82 */ /* 0x000e220000000a00 */
[----:B------:R-:W-:-:S07]  /*e250*/  LOP3.LUT R30, R30, 0x7f8, RZ, 0xc0, !PT ;  /* 0x000007f81e1e7812 */ /* 0x000fce00078ec0ff */
[----:B------:R-:W0:Y:S08]  /*e260*/  LDC.64 R12, c[0x3][R12+0x800] ;  /* 0x00c200000c0c7b82 */ /* 0x000e300000000a00 */
[----:B------:R-:W0:Y:S08]  /*e270*/  LDC.64 R10, c[0x3][R10+0x1000] ;  /* 0x00c400000a0a7b82 */ /* 0x000e300000000a00 */
[----:B------:R-:W1:Y:S08]  /*e280*/  LDC.64 R8, c[0x3][R30+0x1800] ;  /* 0x00c600001e087b82 */ /* 0x000e700000000a00 */
[----:B------:R-:W2:Y:S01]  /*e290*/  LDC.64 R16, c[0x3][R17] ;  /* 0x00c0000011107b82 */ /* 0x000ea20000000a00 */
[----:B------:R-:W-:-:S05]  /*e2a0*/  IMAD.SHL.U32 R36, R27, 0x80000, RZ ;  /* 0x000800001b247824 */ /* 0x000fca00078e00ff */
[----:B------:R-:W-:Y:S02]  /*e2b0*/  LOP3.LUT R36, R36, 0xfff80000, R41, 0x96, !PT ;  /* 0xfff8000024247812 */ /* 0x000fe400078e9629 */
[----:B0-----:R-:W-:Y:S02]  /*e2c0*/  LOP3.LUT R51, R10, R12, R14, 0x96, !PT ;  /* 0x0000000c0a337212 */ /* 0x001fe400078e960e */
[----:B------:R-:W-:Y:S02]  /*e2d0*/  LOP3.LUT R11, R11, R13, R15, 0x96, !PT ;  /* 0x0000000d0b0b7212 */ /* 0x000fe400078e960f */
[----:B-1----:R-:W-:Y:S02]  /*e2e0*/  LOP3.LUT R8, R51, R8, RZ, 0x3c, !PT ;  /* 0x0000000833087212 */ /* 0x002fe400078e3cff */
[----:B------:R-:W-:Y:S02]  /*e2f0*/  LOP3.LUT R9, R11, R9, RZ, 0x3c, !PT ;  /* 0x000000090b097212 */ /* 0x000fe400078e3cff */
[----:B------:R-:W-:-:S02]  /*e300*/  IADD3 R8, P1, PT, RZ, -R8, RZ ;  /* 0x80000008ff087210 */ /* 0x000fc40007f3e0ff */
[----:B--2---:R-:W-:Y:S02]  /*e310*/  LOP3.LUT R16, R49, R16, RZ, 0x3c, !PT ;  /* 0x0000001031107212 */ /* 0x004fe400078e3cff */
[----:B------:R-:W-:Y:S02]  /*e320*/  LOP3.LUT R37, R37, R17, RZ, 0x3c, !PT ;  /* 0x0000001125257212 */ /* 0x000fe400078e3cff */
[----:B------:R-:W-:Y:S02]  /*e330*/  SHF.L.U64.HI R11, R27, 0x13, R40 ;  /* 0x000000131b0b7819 */ /* 0x000fe40000010228 */
[----:B------:R-:W-:Y:S01]  /*e340*/  IADD3 R29, P0, PT, R16, R29, RZ ;  /* 0x0000001d101d7210 */ /* 0x000fe20007f1e0ff */
[----:B------:R-:W-:Y:S01]  /*e350*/  IMAD.X R9, RZ, RZ, ~R9, P1 ;  /* 0x000000ffff097224 */ /* 0x000fe200008e0e09 */
[----:B------:R-:W-:-:S03]  /*e360*/  LOP3.LUT R44, R11, R44, RZ, 0x3c, !PT ;  /* 0x0000002c0b2c7212 */ /* 0x000fc600078e3cff */
[----:B------:R-:W-:Y:S01]  /*e370*/  IMAD.X R28, R37, 0x1, R28, P0 ;  /* 0x00000001251c7824 */ /* 0x000fe200000e061c */
[----:B------:R-:W-:Y:S01]  /*e380*/  IADD3 R41, P0, PT, -R36, R31, RZ ;  /* 0x0000001f24297210 */ /* 0x000fe20007f1e1ff */
[----:B------:R-:W-:Y:S01]  /*e390*/  IMAD.WIDE.U32 R8, R29, 0x7, R8 ;  /* 0x000000071d087825 */ /* 0x000fe200078e0008 */
[----:B------:R-:W-:-:S03]  /*e3a0*/  LOP3.LUT R13, RZ, R44, RZ, 0x33, !PT ;  /* 0x0000002cff0d7212 */ /* 0x000fc600078e33ff */
[----:B------:R-:W-:Y:S02]  /*e3b0*/  IMAD R11, R28, 0x7, RZ ;  /* 0x000000071c0b7824 */ /* 0x000fe400078e02ff */
[----:B------:R-:W-:Y:S02]  /*e3c0*/  IMAD.X R48, R46, 0x1, ~R13, P0 ;  /* 0x000000012e307824 */ /* 0x000fe400000e0e0d */
[----:B------:R-:W-:Y:S01]  /*e3d0*/  IMAD.IADD R9, R9, 0x1, R11 ;  /* 0x0000000109097824 */ /* 0x000fe200078e020b */
[----:B------:R-:W-:-:S04]  /*e3e0*/  LOP3.LUT R46, R8, R41, RZ, 0x3c, !PT ;  /* 0x00000029082e7212 */ /* 0x000fc800078e3cff */
[----:B------:R-:W-:Y:S01]  /*e3f0*/  LOP3.LUT R44, R9, R48, RZ, 0x3c, !PT ;  /* 0x00000030092c7212 */ /* 0x000fe200078e3cff */
[C---:B------:R-:W-:Y:S01]  /*e400*/  IMAD.SHL.U32 R10, R46.reuse, 0x8, RZ ;  /* 0x000000082e0a7824 */ /* 0x040fe200078e00ff */
[C-C-:B------:R-:W-:Y:S02]  /*e410*/  SHF.R.U64 R36, R35.reuse, 0x5, R39.reuse ;  /* 0x0000000523247819 */ /* 0x140fe40000001227 */
[C-C-:B------:R-:W-:Y:S02]  /*e420*/  SHF.R.U64 R12, R46.reuse, 0xd, R44.reuse ;  /* 0x0000000d2e0c7819 */ /* 0x140fe4000000122c */
[----:B------:R-:W-:Y:S02]  /*e430*/  SHF.R.U64 R14, R46, 0x1d, R44 ;  /* 0x0000001d2e0e7819 */ /* 0x000fe4000000122c */
[--C-:B------:R-:W-:Y:S02]  /*e440*/  SHF.R.U64 R51, R35, 0x15, R39.reuse ;  /* 0x0000001523337819 */ /* 0x100fe40000001227 */
[----:B------:R-:W-:-:S02]  /*e450*/  SHF.R.U32.HI R50, RZ, 0x5, R39 ;  /* 0x00000005ff327819 */ /* 0x000fc40000011627 */
[----:B------:R-:W-:Y:S02]  /*e460*/  LOP3.LUT R36, R36, 0x7f8, RZ, 0xc0, !PT ;  /* 0x000007f824247812 */ /* 0x000fe400078ec0ff */
[----:B------:R-:W-:Y:S02]  /*e470*/  SHF.R.U32.HI R16, RZ, 0x15, R39 ;  /* 0x00000015ff107819 */ /* 0x000fe40000011627 */
[----:B------:R-:W-:Y:S02]  /*e480*/  SHF.R.U32.HI R29, RZ, 0xd, R44 ;  /* 0x0000000dff1d7819 */ /* 0x000fe4000001162c */
[----:B------:R-:W-:Y:S02]  /*e490*/  LOP3.LUT R10, R10, 0x7f8, RZ, 0xc0, !PT ;  /* 0x000007f80a0a7812 */ /* 0x000fe400078ec0ff */
        /* <DEDUP_REMOVED lines=12> */
[----:B------:R-:W2:Y:S08]  /*e560*/  LDC.64 R16, c[0x3][R16] ;  /* 0x00c0000010107b82 */ /* 0x000eb00000000a00 */
[----:B------:R-:W3:Y:S01]  /*e570*/  LDC.64 R28, c[0x3][R29+0x1800] ;  /* 0x00c600001d1c7b82 */ /* 0x000ee20000000a00 */
[----:B0-----:R-:W-:-:S02]  /*e580*/  LOP3.LUT R31, R9, R31, R37, 0x96, !PT ;  /* 0x0000001f091f7212 */ /* 0x001fc400078e9625 */
[----:B------:R-:W-:Y:S02]  /*e590*/  LOP3.LUT R49, R8, R30, R36, 0x96, !PT ;  /* 0x0000001e08317212 */ /* 0x000fe400078e9624 */
[----:B-1----:R-:W-:Y:S02]  /*e5a0*/  LOP3.LUT R9, R14, R12, R10, 0x96, !PT ;  /* 0x0000000c0e097212 */ /* 0x002fe400078e960a */
[----:B------:R-:W-:Y:S02]  /*e5b0*/  LOP3.LUT R11, R15, R13, R11, 0x96, !PT ;  /* 0x0000000d0f0b7212 */ /* 0x000fe400078e960b */
[----:B--2---:R-:W-:Y:S02]  /*e5c0*/  LOP3.LUT R30, R49, R16, RZ, 0x3c, !PT ;  /* 0x00000010311e7212 */ /* 0x004fe400078e3cff */
[----:B------:R-:W-:Y:S02]  /*e5d0*/  LOP3.LUT R17, R31, R17, RZ, 0x3c, !PT ;  /* 0x000000111f117212 */ /* 0x000fe400078e3cff */
[----:B------:R-:W-:-:S02]  /*e5e0*/  IADD3 R33, P0, PT, R30, R33, RZ ;  /* 0x000000211e217210 */ /* 0x000fc40007f1e0ff */
[----:B---3--:R-:W-:Y:S02]  /*e5f0*/  LOP3.LUT R8, R9, R28, RZ, 0x3c, !PT ;  /* 0x0000001c09087212 */ /* 0x008fe400078e3cff */
[----:B------:R-:W-:Y:S02]  /*e600*/  LOP3.LUT R28, R11, R29, RZ, 0x3c, !PT ;  /* 0x0000001d0b1c7212 */ /* 0x000fe400078e3cff */
[----:B------:R-:W-:Y:S01]  /*e610*/  IADD3 R8, P1, PT, RZ, -R8, RZ ;  /* 0x80000008ff087210 */ /* 0x000fe20007f3e0ff */
[----:B------:R-:W-:-:S04]  /*e620*/  IMAD.X R34, R17, 0x1, R34, P0 ;  /* 0x0000000111227824 */ /* 0x000fc800000e0622 */
[----:B------:R-:W-:Y:S02]  /*e630*/  IMAD.X R9, RZ, RZ, ~R28, P1 ;  /* 0x000000ffff097224 */ /* 0x000fe400008e0e1c */
[----:B------:R-:W-:Y:S02]  /*e640*/  IMAD R11, R34, 0x9, RZ ;  /* 0x00000009220b7824 */ /* 0x000fe400078e02ff */
[----:B------:R-:W-:-:S04]  /*e650*/  IMAD.WIDE.U32 R8, R33, 0x9, R8 ;  /* 0x0000000921087825 */ /* 0x000fc800078e0008 */
[----:B------:R-:W-:Y:S01]  /*e660*/  IMAD.IADD R33, R9, 0x1, R11 ;  /* 0x0000000109217824 */ /* 0x000fe200078e020b */
[----:B------:R-:W-:-:S04]  /*e670*/  LOP3.LUT R34, R8, R41, R43, 0x96, !PT ;  /* 0x0000002908227212 */ /* 0x000fc800078e962b */
[----:B------:R-:W-:Y:S01]  /*e680*/  LOP3.LUT R33, R33, R48, R38, 0x96, !PT ;  /* 0x0000003021217212 */ /* 0x000fe200078e9626 */
[----:B------:R-:W-:Y:S01]  /*e690*/  IMAD.SHL.U32 R14, R34, 0x8, RZ ;  /* 0x00000008220e7824 */ /* 0x000fe200078e00ff */
[--C-:B------:R-:W-:Y:S02]  /*e6a0*/  SHF.R.U64 R36, R46, 0x5, R44.reuse ;  /* 0x000000052e247819 */ /* 0x100fe4000000122c */
[--C-:B------:R-:W-:Y:S02]  /*e6b0*/  SHF.R.U64 R12, R34, 0xd, R33.reuse ;  /* 0x0000000d220c7819 */ /* 0x100fe40000001221 */
[--C-:B------:R-:W-:Y:S02]  /*e6c0*/  SHF.R.U64 R30, R46, 0x15, R44.reuse ;  /* 0x000000152e1e7819 */ /* 0x100fe4000000122c */
[----:B------:R-:W-:Y:S02]  /*e6d0*/  SHF.R.U32.HI R28, RZ, 0x5, R44 ;  /* 0x00000005ff1c7819 */ /* 0x000fe4000001162c */
[----:B------:R-:W-:-:S02]  /*e6e0*/  SHF.R.U64 R51, R34, 0x1d, R33 ;  /* 0x0000001d22337819 */ /* 0x000fc40000001221 */
[----:B------:R-:W-:Y:S02]  /*e6f0*/  LOP3.LUT R14, R14, 0x7f8, RZ, 0xc0, !PT ;  /* 0x000007f80e0e7812 */ /* 0x000fe400078ec0ff */
[----:B------:R-:W-:Y:S02]  /*e700*/  LOP3.LUT R12, R12, 0x7f8, RZ, 0xc0, !PT ;  /* 0x000007f80c0c7812 */ /* 0x000fe400078ec0ff */
[----:B------:R-:W-:Y:S02]  /*e710*/  SHF.R.U32.HI R16, RZ, 0x15, R44 ;  /* 0x00000015ff107819 */ /* 0x000fe4000001162c */
[----:B------:R-:W-:Y:S02]  /*e720*/  LOP3.LUT R36, R36, 0x7f8, RZ, 0xc0, !PT ;  /* 0x000007f824247812 */ /* 0x000fe400078ec0ff */
[----:B------:R-:W-:Y:S02]  /*e730*/  LOP3.LUT R30, R30, 0x7f8, RZ, 0xc0, !PT ;  /* 0x000007f81e1e7812 */ /* 0x000fe400078ec0ff */
[----:B------:R-:W-:-:S02]  /*e740*/  LOP3.LUT R28, R28, 0x7f8, RZ, 0xc0, !PT ;  /* 0x000007f81c1c7812 */ /* 0x000fc400078ec0ff */
[----:B------:R-:W-:Y:S02]  /*e750*/  SHF.R.U32.HI R11, RZ, 0xd, R33 ;  /* 0x0000000dff0b7819 */ /* 0x000fe40000011621 */
        /* <DEDUP_REMOVED lines=17> */
[----:B------:R-:W-:-:S02]  /*e870*/  IADD3 R8, P1, PT, RZ, -R8, RZ ;  /* 0x80000008ff087210 */ /* 0x000fc40007f3e0ff */
[----:B---3--:R-:W-:Y:S02]  /*e880*/  LOP3.LUT R50, R13, R16, RZ, 0x3c, !PT ;  /* 0x000000100d327212 */ /* 0x008fe400078e3cff */
        /* <DEDUP_REMOVED lines=13> */
[----:B------:R-:W-:Y:S01]  /*e960*/  IMAD.SHL.U32 R43, R8, 0x8, RZ ;  /* 0x00000008082b7824 */ /* 0x000fe200078e00ff */
[----:B------:R-:W-:Y:S02]  /*e970*/  SHF.R.U64 R38, R34, 0x5, R33 ;  /* 0x0000000522267819 */ /* 0x000fe40000001221 */
[C-C-:B------:R-:W-:Y:S02]  /*e980*/  SHF.R.U64 R12, R8.reuse, 0xd, R9.reuse ;  /* 0x0000000d080c7819 */ /* 0x140fe40000001209 */
[----:B------:R-:W-:Y:S02]  /*e990*/  SHF.R.U64 R14, R8, 0x1d, R9 ;  /* 0x0000001d080e7819 */ /* 0x000fe40000001209 */
[--C-:B------:R-:W-:Y:S02]  /*e9a0*/  SHF.R.U64 R36, R34, 0x15, R33.reuse ;  /* 0x0000001522247819 */ /* 0x100fe40000001221 */
[----:B------:R-:W-:-:S02]  /*e9b0*/  SHF.R.U32.HI R30, RZ, 0x5, R33 ;  /* 0x00000005ff1e7819 */ /* 0x000fc40000011621 */
[----:B------:R-:W-:Y:S02]  /*e9c0*/  SHF.R.U32.HI R17, RZ, 0xd, R9 ;  /* 0x0000000dff117819 */ /* 0x000fe40000011609 */
[----:B------:R-:W-:Y:S02]  /*e9d0*/  LOP3.LUT R12, R12, 0x7f8, RZ, 0xc0, !PT ;  /* 0x000007f80c0c7812 */ /* 0x000fe400078ec0ff */
[----:B------:R-:W-:Y:S02]  /*e9e0*/  LOP3.LUT R14, R14, 0x7f8, RZ, 0xc0, !PT ;  /* 0x000007f80e0e7812 */ /* 0x000fe400078ec0ff */
[----:B------:R-:W-:Y:S02]  /*e9f0*/  SHF.R.U32.HI R28, RZ, 0x15, R33 ;  /* 0x00000015ff1c7819 */ /* 0x000fe40000011621 */
[----:B------:R-:W-:Y:S02]  /*ea00*/  LOP3.LUT R38, R38, 0x7f8, RZ, 0xc0, !PT ;  /* 0x000007f826267812 */ /* 0x000fe400078ec0ff */
[----:B------:R-:W-:-:S02]  /*ea10*/  LOP3.LUT R36, R36, 0x7f8, RZ, 0xc0, !PT ;  /* 0x000007f824247812 */ /* 0x000fc400078ec0ff */
[----:B------:R-:W-:Y:S02]  /*ea20*/  LOP3.LUT R30, R30, 0x7f8, RZ, 0xc0, !PT ;  /* 0x000007f81e1e7812 */ /* 0x000fe400078ec0ff */
[----:B------:R-:W-:Y:S02]  /*ea30*/  LOP3.LUT R43, R43, 0x7f8, RZ, 0xc0, !PT ;  /* 0x000007f82b2b7812 */ /* 0x000fe400078ec0ff */
[----:B------:R-:W-:Y:S01]  /*ea40*/  LOP3.LUT R17, R17, 0x7f8, RZ, 0xc0, !PT ;  /* 0x000007f811117812 */ /* 0x000fe200078ec0ff */
[----:B------:R-:W0:Y:S01]  /*ea50*/  LDC.64 R12, c[0x3][R12+0x800] ;  /* 0x00c200000c0c7b82 */ /* 0x000e220000000a00 */
[----:B------:R-:W-:-:S07]  /*ea60*/  LOP3.LUT R28, R28, 0x7f8, RZ, 0xc0, !PT ;  /* 0x000007f81c1c7812 */ /* 0x000fce00078ec0ff */
[----:B------:R-:W0:Y:S08]  /*ea70*/  LDC.64 R10, c[0x3][R43] ;  /* 0x00c000002b0a7b82 */ /* 0x000e300000000a00 */
[----:B------:R-:W0:Y:S08]  /*ea80*/  LDC.64 R14, c[0x3][R14+0x1000] ;  /* 0x00c400000e0e7b82 */ /* 0x000e300000000a00 */
[----:B------:R-:W1:Y:S08]  /*ea90*/  LDC.64 R38, c[0x3][R38+0x1800] ;  /* 0x00c6000026267b82 */ /* 0x000e700000000a00 */
[----:B------:R-:W1:Y:S08]  /*eaa0*/  LDC.64 R36, c[0x3][R36+0x1000] ;  /* 0x00c4000024247b82 */ /* 0x000e700000000a00 */
[----:B------:R-:W1:Y:S08]  /*eab0*/  LDC.64 R30, c[0x3][R30+0x800] ;  /* 0x00c200001e1e7b82 */ /* 0x000e700000000a00 */
[----:B------:R-:W2:Y:S08]  /*eac0*/  LDC.64 R16, c[0x3][R17+0x1800] ;  /* 0x00c6000011107b82 */ /* 0x000eb00000000a00 */
[----:B------:R-:W3:Y:S01]  /*ead0*/  LDC.64 R28, c[0x3][R28] ;  /* 0x00c000001c1c7b82 */ /* 0x000ee20000000a00 */
[----:B------:R-:W-:-:S02]  /*eae0*/  LOP3.LUT R48, RZ, R50, RZ, 0x33, !PT ;  /* 0x00000032ff307212 */ /* 0x000fc400078e33ff */
[----:B------:R-:W-:Y:S02]  /*eaf0*/  LOP3.LUT R35, RZ, R35, RZ, 0x33, !PT ;  /* 0x00000023ff237212 */ /* 0x000fe400078e33ff */
[----:B0-----:R-:W-:Y:S02]  /*eb00*/  LOP3.LUT R41, R14, R12, R10, 0x96, !PT ;  /* 0x0000000c0e297212 */ /* 0x001fe400078e960a */
[----:B------:R-:W-:Y:S02]  /*eb10*/  LOP3.LUT R11, R15, R13, R11, 0x96, !PT ;  /* 0x0000000d0f0b7212 */ /* 0x000fe400078e960b */
[--C-:B------:R-:W-:Y:S02]  /*eb20*/  SHF.R.U64 R48, R48, 0x17, R35.reuse ;  /* 0x0000001730307819 */ /* 0x100fe40000001223 */
[----:B------:R-:W-:Y:S02]  /*eb30*/  SHF.R.U32.HI R35, RZ, 0x17, R35 ;  /* 0x00000017ff237819 */ /* 0x000fe40000011623 */
[----:B------:R-:W-:-:S02]  /*eb40*/  LOP3.LUT R47, R47, R48, RZ, 0x3c, !PT ;  /* 0x000000302f2f7212 */ /* 0x000fc400078e3cff */
[----:B-1----:R-:W-:Y:S02]  /*eb50*/  LOP3.LUT R13, R30, R36, R38, 0x96, !PT ;  /* 0x000000241e0d7212 */ /* 0x002fe400078e9626 */
[----:B------:R-:W-:Y:S02]  /*eb60*/  LOP3.LUT R31, R31, R37, R39, 0x96, !PT ;  /* 0x000000251f1f7212 */ /* 0x000fe400078e9627 */
[----:B--2---:R-:W-:Y:S02]  /*eb70*/  LOP3.LUT R10, R41, R16, RZ, 0x3c, !PT ;  /* 0x00000010290a7212 */ /* 0x004fe400078e3cff */
[----:B------:R-:W-:Y:S02]  /*eb80*/  LOP3.LUT R16, R11, R17, RZ, 0x3c, !PT ;  /* 0x000000110b107212 */ /* 0x000fe400078e3cff */
[----:B------:R-:W-:Y:S02]  /*eb90*/  IADD3 R10, P1, PT, RZ, -R10, RZ ;  /* 0x8000000aff0a7210 */ /* 0x000fe40007f3e0ff */
[----:B---3--:R-:W-:-:S02]  /*eba0*/  LOP3.LUT R13, R13, R28, RZ, 0x3c, !PT ;  /* 0x0000001c0d0d7212 */ /* 0x008fc400078e3cff */
[----:B------:R-:W-:Y:S02]  /*ebb0*/  LOP3.LUT R29, R31, R29, RZ, 0x3c, !PT ;  /* 0x0000001d1f1d7212 */ /* 0x000fe400078e3cff */
[----:B------:R-:W-:Y:S01]  /*ebc0*/  IADD3 R13, P0, PT, R13, R46, RZ ;  /* 0x0000002e0d0d7210 */ /* 0x000fe20007f1e0ff */
[----:B------:R-:W-:Y:S01]  /*ebd0*/  IMAD.X R11, RZ, RZ, ~R16, P1 ;  /* 0x000000ffff0b7224 */ /* 0x000fe200008e0e10 */
[----:B------:R-:W-:-:S03]  /*ebe0*/  LOP3.LUT R42, R42, R35, RZ, 0x3c, !PT ;  /* 0x000000232a2a7212 */ /* 0x000fc600078e3cff */
[----:B------:R-:W-:Y:S01]  /*ebf0*/  IMAD.X R44, R29, 0x1, R44, P0 ;  /* 0x000000011d2c7824 */ /* 0x000fe200000e062c */
[----:B------:R-:W-:Y:S01]  /*ec00*/  IADD3 R32, P0, PT, -R47, R32, RZ ;  /* 0x000000202f207210 */ /* 0x000fe20007f1e1ff */
[----:B------:R-:W-:-:S04]  /*ec10*/  IMAD.WIDE.U32 R10, R13, 0x9, R10 ;  /* 0x000000090d0a7825 */ /* 0x000fc800078e000a */
[----:B------:R-:W-:Y:S02]  /*ec20*/  IMAD R13, R44, 0x9, RZ ;  /* 0x000000092c0d7824 */ /* 0x000fe400078e02ff */
[----:B------:R-:W-:Y:S02]  /*ec30*/  IMAD.X R45, R45, 0x1, ~R42, P0 ;  /* 0x000000012d2d7824 */ /* 0x000fe400000e0e2a */
        /* <DEDUP_REMOVED lines=9> */
[----:B------:R-:W-:Y:S02]  /*ecd0*/  SHF.R.U32.HI R39, RZ, 0x15, R9 ;  /* 0x00000015ff277819 */ /* 0x000fe40000011609 */
[----:B------:R-:W-:Y:S02]  /*ece0*/  LOP3.LUT R12, R12, 0x7f8, RZ, 0xc0, !PT ;  /* 0x000007f80c0c7812 */ /* 0x000fe400078ec0ff */
[----:B------:R-:W-:Y:S02]  /*ecf0*/  LOP3.LUT R14, R14, 0x7f8, RZ, 0xc0, !PT ;  /* 0x000007f80e0e7812 */ /* 0x000fe400078ec0ff */
[----:B------:R-:W-:Y:S02]  /*ed00*/  LOP3.LUT R16, R16, 0x7f8, RZ, 0xc0, !PT ;  /* 0x000007f810107812 */ /* 0x000fe400078ec0ff */
        /* <DEDUP_REMOVED lines=15> */
[----:B------:R-:W-:-:S05]  /*ee00*/  LOP3.LUT R13, R17, R15, R13, 0x96, !PT ;  /* 0x0000000f110d7212 */ /* 0x000fca00078e960d */
[----:B------:R-:W0:Y:S01]  /*ee10*/  LDC.64 R10, c[0x0][0x3a0] ;  /* 0x0000e800ff0a7b82 */ /* 0x000e220000000a00 */
[----:B-1----:R-:W-:Y:S02]  /*ee20*/  LOP3.LUT R47, R36, R30, R28, 0x96, !PT ;  /* 0x0000001e242f7212 */ /* 0x002fe400078e961c */
[----:B------:R-:W-:Y:S02]  /*ee30*/  LOP3.LUT R29, R37, R31, R29, 0x96, !PT ;  /* 0x0000001f251d7212 */ /* 0x000fe400078e961d */
[----:B--2---:R-:W-:Y:S02]  /*ee40*/  LOP3.LUT R15, R49, R38, RZ, 0x3c, !PT ;  /* 0x00000026310f7212 */ /* 0x004fe400078e3cff */
[----:B------:R-:W-:Y:S02]  /*ee50*/  LOP3.LUT R38, R13, R39, RZ, 0x3c, !PT ;  /* 0x000000270d267212 */ /* 0x000fe400078e3cff */
[----:B------:R-:W-:Y:S02]  /*ee60*/  IADD3 R15, P0, PT, R15, R34, RZ ;  /* 0x000000220f0f7210 */ /* 0x000fe40007f1e0ff */
[----:B---3--:R-:W-:-:S02]  /*ee70*/  LOP3.LUT R12, R47, R42, RZ, 0x3c, !PT ;  /* 0x0000002a2f0c7212 */ /* 0x008fc400078e3cff */
[----:B------:R-:W-:Y:S02]  /*ee80*/  LOP3.LUT R42, R29, R43, RZ, 0x3c, !PT ;  /* 0x0000002b1d2a7212 */ /* 0x000fe400078e3cff */
[----:B------:R-:W-:Y:S01]  /*ee90*/  IADD3 R12, P1, PT, RZ, -R12, RZ ;  /* 0x8000000cff0c7210 */ /* 0x000fe20007f3e0ff */
[----:B------:R-:W-:-:S04]  /*eea0*/  IMAD.X R33, R38, 0x1, R33, P0 ;  /* 0x0000000126217824 */ /* 0x000fc800000e0621 */
[----:B------:R-:W-:Y:S02]  /*eeb0*/  IMAD.X R13, RZ, RZ, ~R42, P1 ;  /* 0x000000ffff0d7224 */ /* 0x000fe400008e0e2a */
[----:B------:R-:W-:Y:S02]  /*eec0*/  IMAD R33, R33, 0x9, RZ ;  /* 0x0000000921217824 */ /* 0x000fe400078e02ff */
[----:B------:R-:W-:Y:S01]  /*eed0*/  IMAD.WIDE.U32 R14, R15, 0x9, R12 ;  /* 0x000000090f0e7825 */ /* 0x000fe200078e000c */
[----:B------:R-:W-:Y:S01]  /*eee0*/  SHF.R.U64 R46, R35, 0x5, R41 ;  /* 0x00000005232e7819 */ /* 0x000fe20000001229 */
[----:B0-----:R0:W5:Y:S02]  /*eef0*/  LDG.E.64 R12, desc[UR10][R10.64] ;  /* 0x0000000a0a0c7981 */ /* 0x001164000c1e1b00 */
[----:B------:R-:W-:Y:S01]  /*ef00*/  IMAD.IADD R16, R15, 0x1, R33 ;  /* 0x000000010f107824 */ /* 0x000fe200078e0221 */
[----:B------:R-:W-:-:S04]  /*ef10*/  LOP3.LUT R34, R14, R32, R18, 0x96, !PT ;  /* 0x000000200e227212 */ /* 0x000fc800078e9612 */
[----:B------:R-:W-:Y:S01]  /*ef20*/  LOP3.LUT R33, R16, R45, R19, 0x96, !PT ;  /* 0x0000002d10217212 */ /* 0x000fe200078e9613 */
[C---:B------:R-:W-:Y:S01]  /*ef30*/  IMAD.SHL.U32 R16, R34.reuse, 0x8, RZ ;  /* 0x0000000822107824 */ /* 0x040fe200078e00ff */
[----:B------:R-:W-:Y:S02]  /*ef40*/  SHF.R.U64 R43, R35, 0x15, R41 ;  /* 0x00000015232b7819 */ /* 0x000fe40000001229 */
[C---:B------:R-:W-:Y:S02]  /*ef50*/  SHF.R.U64 R28, R34.reuse, 0x1d, R33 ;  /* 0x0000001d221c7819 */ /* 0x040fe40000001221 */
[----:B------:R-:W-:Y:S02]  /*ef60*/  SHF.R.U32.HI R38, RZ, 0x5, R41 ;  /* 0x00000005ff267819 */ /* 0x000fe40000011629 */
[----:B------:R-:W-:Y:S02]  /*ef70*/  SHF.R.U64 R44, R34, 0xd, R33 ;  /* 0x0000000d222c7819 */ /* 0x000fe40000001221 */
[----:B------:R-:W-:-:S02]  /*ef80*/  LOP3.LUT R16, R16, 0x7f8, RZ, 0xc0, !PT ;  /* 0x000007f810107812 */ /* 0x000fc400078ec0ff */
[----:B------:R-:W-:Y:S02]  /*ef90*/  LOP3.LUT R28, R28, 0x7f8, RZ, 0xc0, !PT ;  /* 0x000007f81c1c7812 */ /* 0x000fe400078ec0ff */
[----:B------:R-:W-:Y:S02]  /*efa0*/  SHF.R.U32.HI R36, RZ, 0x15, R41 ;  /* 0x00000015ff247819 */ /* 0x000fe40000011629 */
[----:B------:R-:W-:Y:S02]  /*efb0*/  LOP3.LUT R46, R46, 0x7f8, RZ, 0xc0, !PT ;  /* 0x000007f82e2e7812 */ /* 0x000fe400078ec0ff */
[----:B------:R-:W-:Y:S02]  /*efc0*/  LOP3.LUT R43, R43, 0x7f8, RZ, 0xc0, !PT ;  /* 0x000007f82b2b7812 */ /* 0x000fe400078ec0ff */
[----:B------:R-:W-:Y:S02]  /*efd0*/  LOP3.LUT R38, R38, 0x7f8, RZ, 0xc0, !PT ;  /* 0x000007f826267812 */ /* 0x000fe400078ec0ff */
[----:B------:R-:W-:-:S02]  /*efe0*/  SHF.R.U32.HI R31, RZ, 0xd, R33 ;  /* 0x0000000dff1f7819 */ /* 0x000fc40000011621 */
[----:B------:R-:W-:Y:S01]  /*eff0*/  LOP3.LUT R44, R44, 0x7f8, RZ, 0xc0, !PT ;  /* 0x000007f82c2c7812 */ /* 0x000fe200078ec0ff */
[----:B------:R-:W1:Y:S01]  /*f000*/  LDC.64 R16, c[0x3][R16] ;  /* 0x00c0000010107b82 */ /* 0x000e620000000a00 */
[----:B------:R-:W-:Y:S02]  /*f010*/  LOP3.LUT R36, R36, 0x7f8, RZ, 0xc0, !PT ;  /* 0x000007f824247812 */ /* 0x000fe400078ec0ff */
[----:B------:R-:W-:-:S05]  /*f020*/  LOP3.LUT R31, R31, 0x7f8, RZ, 0xc0, !PT ;  /* 0x000007f81f1f7812 */ /* 0x000fca00078ec0ff */
[----:B------:R-:W1:Y:S08]  /*f030*/  LDC.64 R14, c[0x3][R44+0x800] ;  /* 0x00c200002c0e7b82 */ /* 0x000e700000000a00 */
[----:B------:R-:W1:Y:S08]  /*f040*/  LDC.64 R28, c[0x3][R28+0x1000] ;  /* 0x00c400001c1c7b82 */ /* 0x000e700000000a00 */
[----:B------:R-:W2:Y:S08]  /*f050*/  LDC.64 R46, c[0x3][R46+0x1800] ;  /* 0x00c600002e2e7b82 */ /* 0x000eb00000000a00 */
[----:B------:R-:W2:Y:S08]  /*f060*/  LDC.64 R42, c[0x3][R43+0x1000] ;  /* 0x00c400002b2a7b82 */ /* 0x000eb00000000a00 */
[----:B------:R-:W2:Y:S08]  /*f070*/  LDC.64 R38, c[0x3][R38+0x800] ;  /* 0x00c2000026267b82 */ /* 0x000eb00000000a00 */
[----:B------:R-:W3:Y:S08]  /*f080*/  LDC.64 R30, c[0x3][R31+0x1800] ;  /* 0x00c600001f1e7b82 */ /* 0x000ef00000000a00 */
[----:B------:R-:W4:Y:S01]  /*f090*/  LDC.64 R36, c[0x3][R36] ;  /* 0x00c0000024247b82 */ /* 0x000f220000000a00 */
[----:B-1----:R-:W-:-:S02]  /*f0a0*/  LOP3.LUT R15, R29, R15, R17, 0x96, !PT ;  /* 0x0000000f1d0f7212 */ /* 0x002fc400078e9611 */
[----:B------:R-:W-:Y:S02]  /*f0b0*/  LOP3.LUT R49, R28, R14, R16, 0x96, !PT ;  /* 0x0000000e1c317212 */ /* 0x000fe400078e9610 */
[----:B------:R-:W-:Y:S02]  /*f0c0*/  LOP3.LUT R29, R32, R18, RZ, 0x3c, !PT ;  /* 0x00000012201d7212 */ /* 0x000fe400078e3cff */
[----:B------:R-:W-:Y:S02]  /*f0d0*/  LOP3.LUT R19, R45, R19, RZ, 0x3c, !PT ;  /* 0x000000132d137212 */ /* 0x000fe400078e3cff */
[----:B--2---:R-:W-:Y:S02]  /*f0e0*/  LOP3.LUT R17, R38, R42, R46, 0x96, !PT ;  /* 0x0000002a26117212 */ /* 0x004fe400078e962e */
[----:B------:R-:W-:Y:S02]  /*f0f0*/  LOP3.LUT R39, R39, R43, R47, 0x96, !PT ;  /* 0x0000002b27277212 */ /* 0x000fe400078e962f */
[----:B---3--:R-:W-:-:S02]  /*f100*/  LOP3.LUT R14, R49, R30, RZ, 0x3c, !PT ;  /* 0x0000001e310e7212 */ /* 0x008fc400078e3cff */
[----:B------:R-:W-:Y:S02]  /*f110*/  LOP3.LUT R30, R15, R31, RZ, 0x3c, !PT ;  /* 0x0000001f0f1e7212 */ /* 0x000fe400078e3cff */
[----:B------:R-:W-:Y:S02]  /*f120*/  IADD3 R14, P1, PT, RZ, -R14, RZ ;  /* 0x8000000eff0e7210 */ /* 0x000fe40007f3e0ff */
[----:B----4-:R-:W-:Y:S02]  /*f130*/  LOP3.LUT R17, R17, R36, RZ, 0x3c, !PT ;  /* 0x0000002411117212 */ /* 0x010fe400078e3cff */
[----:B------:R-:W-:Y:S02]  /*f140*/  LOP3.LUT R42, R39, R37, RZ, 0x3c, !PT ;  /* 0x00000025272a7212 */ /* 0x000fe400078e3cff */
[----:B------:R-:W-:Y:S01]  /*f150*/  IADD3 R17, P0, PT, R17, R8, RZ ;  /* 0x0000000811117210 */ /* 0x000fe20007f1e0ff */
[----:B------:R-:W-:-:S04]  /*f160*/  IMAD.X R15, RZ, RZ, ~R30, P1 ;  /* 0x000000ffff0f7224 */ /* 0x000fc800008e0e1e */
[----:B------:R-:W-:Y:S01]  /*f170*/  IMAD.X R9, R42, 0x1, R9, P0 ;  /* 0x000000012a097824 */ /* 0x000fe200000e0609 */
[----:B------:R-:W-:Y:S01]  /*f180*/  IADD3 R26, P0, PT, R29, R26, RZ ;  /* 0x0000001a1d1a7210 */ /* 0x000fe20007f1e0ff */
[----:B------:R-:W-:-:S04]  /*f190*/  IMAD.WIDE.U32 R14, R17, 0x9, R14 ;  /* 0x00000009110e7825 */ /* 0x000fc800078e000e */
[----:B------:R-:W-:Y:S02]  /*f1a0*/  IMAD R9, R9, 0x9, RZ ;  /* 0x0000000909097824 */ /* 0x000fe400078e02ff */
[----:B------:R-:W-:Y:S02]  /*f1b0*/  IMAD.X R8, R19, 0x1, R0, P0 ;  /* 0x0000000113087824 */ /* 0x000fe400000e0600 */
[----:B------:R-:W-:Y:S01]  /*f1c0*/  IMAD.IADD R9, R15, 0x1, R9 ;  /* 0x000000010f097824 */ /* 0x000fe200078e0209 */
[----:B------:R-:W-:-:S04]  /*f1d0*/  LOP3.LUT R0, R14, R26, RZ, 0x3c, !PT ;  /* 0x0000001a0e007212 */ /* 0x000fc800078e3cff */
[----:B------:R-:W-:Y:S01]  /*f1e0*/  LOP3.LUT R9, R9, R8, RZ, 0x3c, !PT ;  /* 0x0000000809097212 */ /* 0x000fe200078e3cff */
[----:B------:R-:W-:Y:S01]  /*f1f0*/  IMAD.SHL.U32 R16, R0, 0x8, RZ ;  /* 0x0000000800107824 */ /* 0x000fe200078e00ff */
[--C-:B------:R-:W-:Y:S02]  /*f200*/  SHF.R.U64 R31, R34, 0x15, R33.reuse ;  /* 0x00000015221f7819 */ /* 0x100fe40000001221 */
[----:B------:R-:W-:Y:S02]  /*f210*/  SHF.R.U32.HI R36, RZ, 0x5, R33 ;  /* 0x00000005ff247819 */ /* 0x000fe40000011621 */
[C-C-:B------:R-:W-:Y:S02]  /*f220*/  SHF.R.U64 R18, R0.reuse, 0xd, R9.reuse ;  /* 0x0000000d00127819 */ /* 0x140fe40000001209 */
[----:B------:R-:W-:Y:S02]  /*f230*/  SHF.R.U64 R28, R0, 0x1d, R9 ;  /* 0x0000001d001c7819 */ /* 0x000fe40000001209 */
[----:B------:R-:W-:-:S02]  /*f240*/  SHF.R.U64 R32, R34, 0x5, R33 ;  /* 0x0000000522207819 */ /* 0x000fc40000001221 */
        /* <DEDUP_REMOVED lines=8> */
[----:B------:R-:W-:Y:S02]  /*f2d0*/  LOP3.LUT R43, R43, 0x7f8, RZ, 0xc0, !PT ;  /* 0x000007f82b2b7812 */ /* 0x000fe400078ec0ff */
[----:B------:R-:W-:Y:S01]  /*f2e0*/  LOP3.LUT R39, R39, 0x7f8, RZ, 0xc0, !PT ;  /* 0x000007f827277812 */ /* 0x000fe200078ec0ff */
[----:B------:R-:W1:Y:S08]  /*f2f0*/  LDC.64 R14, c[0x3][R32+0x1800] ;  /* 0x00c60000200e7b82 */ /* 0x000e700000000a00 */
[----:B------:R-:W2:Y:S08]  /*f300*/  LDC.64 R16, c[0x3][R16] ;  /* 0x00c0000010107b82 */ /* 0x000eb00000000a00 */
[----:B------:R-:W2:Y:S08]  /*f310*/  LDC.64 R18, c[0x3][R18+0x800] ;  /* 0x00c2000012127b82 */ /* 0x000eb00000000a00 */
[----:B------:R-:W2:Y:S08]  /*f320*/  LDC.64 R28, c[0x3][R28+0x1000] ;  /* 0x00c400001c1c7b82 */ /* 0x000eb00000000a00 */
[----:B------:R-:W1:Y:S08]  /*f330*/  LDC.64 R30, c[0x3][R31+0x1000] ;  /* 0x00c400001f1e7b82 */ /* 0x000e700000000a00 */
[----:B------:R-:W1:Y:S08]  /*f340*/  LDC.64 R36, c[0x3][R36+0x800] ;  /* 0x00c2000024247b82 */ /* 0x000e700000000a00 */
[----:B------:R-:W3:Y:S08]  /*f350*/  LDC.64 R38, c[0x3][R39+0x1800] ;  /* 0x00c6000027267b82 */ /* 0x000ef00000000a00 */
[----:B------:R-:W4:Y:S01]  /*f360*/  LDC.64 R42, c[0x3][R43] ;  /* 0x00c000002b2a7b82 */ /* 0x000f220000000a00 */
[----:B------:R-:W-:-:S02]  /*f370*/  LOP3.LUT R26, R26, 0x89abcdef, RZ, 0x3c, !PT ;  /* 0x89abcdef1a1a7812 */ /* 0x000fc400078e3cff */
[----:B--2---:R-:W-:Y:S02]  /*f380*/  LOP3.LUT R45, R28, R18, R16, 0x96, !PT ;  /* 0x000000121c2d7212 */ /* 0x004fe400078e9610 */
[----:B------:R-:W-:Y:S02]  /*f390*/  LOP3.LUT R17, R29, R19, R17, 0x96, !PT ;  /* 0x000000131d117212 */ /* 0x000fe400078e9611 */
[----:B-1----:R-:W-:Y:S02]  /*f3a0*/  LOP3.LUT R47, R36, R30, R14, 0x96, !PT ;  /* 0x0000001e242f7212 */ /* 0x002fe400078e960e */
[----:B------:R-:W-:Y:S02]  /*f3b0*/  LOP3.LUT R15, R37, R31, R15, 0x96, !PT ;  /* 0x0000001f250f7212 */ /* 0x000fe400078e960f */
[----:B---3--:R-:W-:Y:S02]  /*f3c0*/  LOP3.LUT R14, R45, R38, RZ, 0x3c, !PT ;  /* 0x000000262d0e7212 */ /* 0x008fe400078e3cff */
[----:B------:R-:W-:-:S02]  /*f3d0*/  LOP3.LUT R38, R17, R39, RZ, 0x3c, !PT ;  /* 0x0000002711267212 */ /* 0x000fc400078e3cff */
[----:B------:R-:W-:Y:S02]  /*f3e0*/  IADD3 R14, P1, PT, RZ, -R14, RZ ;  /* 0x8000000eff0e7210 */ /* 0x000fe40007f3e0ff */
[----:B----4-:R-:W-:Y:S02]  /*f3f0*/  LOP3.LUT R30, R47, R42, RZ, 0x3c, !PT ;  /* 0x0000002a2f1e7212 */ /* 0x010fe400078e3cff */
[----:B------:R-:W-:Y:S02]  /*f400*/  LOP3.LUT R42, R15, R43, RZ, 0x3c, !PT ;  /* 0x0000002b0f2a7212 */ /* 0x000fe400078e3cff */
[----:B------:R-:W-:Y:S01]  /*f410*/  IADD3 R35, P0, PT, R30, R35, RZ ;  /* 0x000000231e237210 */ /* 0x000fe20007f1e0ff */
[----:B------:R-:W-:Y:S01]  /*f420*/  IMAD.X R15, RZ, RZ, ~R38, P1 ;  /* 0x000000ffff0f7224 */ /* 0x000fe200008e0e26 */
[----:B------:R-:W-:-:S03]  /*f430*/  LOP3.LUT R17, R8, 0x1234567, RZ, 0x3c, !PT ;  /* 0x0123456708117812 */ /* 0x000fc600078e3cff */
[----:B------:R-:W-:Y:S01]  /*f440*/  IMAD.X R41, R42, 0x1, R41, P0 ;  /* 0x000000012a297824 */ /* 0x000fe200000e0629 */
[----:B------:R-:W-:Y:S01]  /*f450*/  IADD3 R27, P0, PT, -R26, R27, RZ ;  /* 0x0000001b1a1b7210 */ /* 0x000fe20007f1e1ff */
[----:B------:R-:W-:-:S04]  /*f460*/  IMAD.WIDE.U32 R14, R35, 0x9, R14 ;  /* 0x00000009230e7825 */ /* 0x000fc800078e000e */
[----:B------:R-:W-:Y:S02]  /*f470*/  IMAD R41, R41, 0x9, RZ ;  /* 0x0000000929297824 */ /* 0x000fe400078e02ff */
[----:B------:R-:W-:Y:S02]  /*f480*/  IMAD.X R17, R40, 0x1, ~R17, P0 ;  /* 0x0000000128117824 */ /* 0x000fe400000e0e11 */
[----:B------:R-:W-:Y:S01]  /*f490*/  IMAD.IADD R8, R15, 0x1, R41 ;  /* 0x000000010f087824 */ /* 0x000fe200078e0229 */
[----:B------:R-:W-:-:S04]  /*f4a0*/  LOP3.LUT R35, R14, R27, RZ, 0x3c, !PT ;  /* 0x0000001b0e237212 */ /* 0x000fc800078e3cff */
[----:B------:R-:W-:Y:S02]  /*f4b0*/  LOP3.LUT R8, R8, R17, RZ, 0x3c, !PT ;  /* 0x0000001108087212 */ /* 0x000fe400078e3cff */
[C-C-:B------:R-:W-:Y:S02]  /*f4c0*/  SHF.R.U64 R28, R0.reuse, 0x5, R9.reuse ;  /* 0x00000005001c7819 */ /* 0x140fe40000001209 */
[--C-:B------:R-:W-:Y:S02]  /*f4d0*/  SHF.R.U64 R30, R0, 0x15, R9.reuse ;  /* 0x00000015001e7819 */ /* 0x100fe40000001209 */
[----:B------:R-:W-:Y:S02]  /*f4e0*/  SHF.R.U32.HI R36, RZ, 0x5, R9 ;  /* 0x00000005ff247819 */ /* 0x000fe40000011609 */
[C-C-:B------:R-:W-:Y:S02]  /*f4f0*/  SHF.R.U64 R38, R35.reuse, 0x5, R8.reuse ;  /* 0x0000000523267819 */ /* 0x140fe40000001208 */
[----:B------:R-:W-:-:S02]  /*f500*/  SHF.R.U64 R40, R35, 0x15, R8 ;  /* 0x0000001523287819 */ /* 0x000fc40000001208 */
[--C-:B------:R-:W-:Y:S02]  /*f510*/  SHF.R.U32.HI R42, RZ, 0x5, R8.reuse ;  /* 0x00000005ff2a7819 */ /* 0x100fe40000011608 */
[----:B------:R-:W-:Y:S02]  /*f520*/  LOP3.LUT R28, R28, 0x7f8, RZ, 0xc0, !PT ;  /* 0x000007f81c1c7812 */ /* 0x000fe400078ec0ff */
[----:B------:R-:W-:Y:S02]  /*f530*/  LOP3.LUT R30, R30, 0x7f8, RZ, 0xc0, !PT ;  /* 0x000007f81e1e7812 */ /* 0x000fe400078ec0ff */
[----:B------:R-:W-:Y:S02]  /*f540*/  LOP3.LUT R36, R36, 0x7f8, RZ, 0xc0, !PT ;  /* 0x000007f824247812 */ /* 0x000fe400078ec0ff */
[----:B------:R-:W-:Y:S02]  /*f550*/  SHF.R.U32.HI R47, RZ, 0x15, R8 ;  /* 0x00000015ff2f7819 */ /* 0x000fe40000011608 */
[----:B------:R-:W-:-:S02]  /*f560*/  LOP3.LUT R38, R38, 0x7f8, RZ, 0xc0, !PT ;  /* 0x000007f826267812 */ /* 0x000fc400078ec0ff */
[----:B------:R-:W-:Y:S02]  /*f570*/  LOP3.LUT R40, R40, 0x7f8, RZ, 0xc0, !PT ;  /* 0x000007f828287812 */ /* 0x000fe400078ec0ff */
[----:B------:R-:W-:Y:S01]  /*f580*/  LOP3.LUT R42, R42, 0x7f8, RZ, 0xc0, !PT ;  /* 0x000007f82a2a7812 */ /* 0x000fe200078ec0ff */
[----:B------:R-:W1:Y:S01]  /*f590*/  LDC.64 R28, c[0x3][R28+0x1800] ;  /* 0x00c600001c1c7b82 */ /* 0x000e620000000a00 */
[----:B------:R-:W-:Y:S01]  /*f5a0*/  LOP3.LUT R47, R47, 0x7f8, RZ, 0xc0, !PT ;  /* 0x000007f82f2f7812 */ /* 0x000fe200078ec0ff */
[----:B------:R-:W-:Y:S01]  /*f5b0*/  IMAD.SHL.U32 R14, R35, 0x8, RZ ;  /* 0x00000008230e7824 */ /* 0x000fe200078e00ff */
[----:B------:R-:W-:-:S05]  /*f5c0*/  SHF.R.U32.HI R45, RZ, 0x15, R9 ;  /* 0x00000015ff2d7819 */ /* 0x000fca0000011609 */
[----:B------:R-:W1:Y:S01]  /*f5d0*/  LDC.64 R30, c[0x3][R30+0x1000] ;  /* 0x00c400001e1e7b82 */ /* 0x000e620000000a00 */
[----:B------:R-:W-:-:S07]  /*f5e0*/  SHF.R.U64 R16, R35, 0xd, R8 ;  /* 0x0000000d23107819 */ /* 0x000fce0000001208 */
[----:B------:R-:W1:Y:S01]  /*f5f0*/  LDC.64 R36, c[0x3][R36+0x800] ;  /* 0x00c2000024247b82 */ /* 0x000e620000000a00 */
[----:B------:R-:W-:-:S07]  /*f600*/  SHF.R.U64 R18, R35, 0x1d, R8 ;  /* 0x0000001d23127819 */ /* 0x000fce0000001208 */
[----:B------:R-:W2:Y:S08]  /*f610*/  LDC.64 R38, c[0x3][R38+0x1800] ;  /* 0x00c6000026267b82 */ /* 0x000eb00000000a00 */
[----:B------:R-:W2:Y:S08]  /*f620*/  LDC.64 R40, c[0x3][R40+0x1000] ;  /* 0x00c4000028287b82 */ /* 0x000eb00000000a00 */
[----:B------:R-:W2:Y:S01]  /*f630*/  LDC.64 R42, c[0x3][R42+0x800] ;  /* 0x00c200002a2a7b82 */ /* 0x000ea20000000a00 */
[----:B------:R-:W-:-:S07]  /*f640*/  LOP3.LUT R45, R45, 0x7f8, RZ, 0xc0, !PT ;  /* 0x000007f82d2d7812 */ /* 0x000fce00078ec0ff */
[----:B------:R-:W3:Y:S01]  /*f650*/  LDC.64 R46, c[0x3][R47] ;  /* 0x00c000002f2e7b82 */ /* 0x000ee20000000a00 */
[----:B------:R-:W-:Y:S02]  /*f660*/  LOP3.LUT R14, R14, 0x7f8, RZ, 0xc0, !PT ;  /* 0x000007f80e0e7812 */ /* 0x000fe400078ec0ff */
[----:B------:R-:W-:Y:S02]  /*f670*/  LOP3.LUT R16, R16, 0x7f8, RZ, 0xc0, !PT ;  /* 0x000007f810107812 */ /* 0x000fe400078ec0ff */
[----:B------:R-:W-:Y:S02]  /*f680*/  LOP3.LUT R18, R18, 0x7f8, RZ, 0xc0, !PT ;  /* 0x000007f812127812 */ /* 0x000fe400078ec0ff */
[----:B------:R-:W-:Y:S01]  /*f690*/  SHF.R.U32.HI R26, RZ, 0xd, R8 ;  /* 0x0000000dff1a7819 */ /* 0x000fe20000011608 */
[----:B------:R-:W4:Y:S03]  /*f6a0*/  LDC.64 R44, c[0x3][R45] ;  /* 0x00c000002d2c7b82 */ /* 0x000f260000000a00 */
[----:B------:R-:W-:-:S05]  /*f6b0*/  LOP3.LUT R26, R26, 0x7f8, RZ, 0xc0, !PT ;  /* 0x000007f81a1a7812 */ /* 0x000fca00078ec0ff */
[----:B------:R-:W0:Y:S08]  /*f6c0*/  LDC.64 R14, c[0x3][R14] ;  /* 0x00c000000e0e7b82 */ /* 0x000e300000000a00 */
[----:B------:R-:W0:Y:S08]  /*f6d0*/  LDC.64 R16, c[0x3][R16+0x800] ;  /* 0x00c2000010107b82 */ /* 0x000e300000000a00 */
[----:B------:R-:W0:Y:S08]  /*f6e0*/  LDC.64 R18, c[0x3][R18+0x1000] ;  /* 0x00c4000012127b82 */ /* 0x000e300000000a00 */
[----:B------:R-:W0:Y:S01]  /*f6f0*/  LDC.64 R26, c[0x3][R26+0x1800] ;  /* 0x00c600001a1a7b82 */ /* 0x000e220000000a00 */
[----:B-1----:R-:W-:-:S02]  /*f700*/  LOP3.LUT R37, R37, R31, R29, 0x96, !PT ;  /* 0x0000001f25257212 */ /* 0x002fc400078e961d */
[----:B--2---:R-:W-:Y:S02]  /*f710*/  LOP3.LUT R29, R42, R40, R38, 0x96, !PT ;  /* 0x000000282a1d7212 */ /* 0x004fe400078e9626 */
[----:B------:R-:W-:Y:S02]  /*f720*/  LOP3.LUT R39, R43, R41, R39, 0x96, !PT ;  /* 0x000000292b277212 */ /* 0x000fe400078e9627 */
[----:B---3--:R-:W-:Y:S02]  /*f730*/  LOP3.LUT R29, R29, R46, RZ, 0x3c, !PT ;  /* 0x0000002e1d1d7212 */ /* 0x008fe400078e3cff */
[----:B------:R-:W-:Y:S02]  /*f740*/  LOP3.LUT R46, R39, R47, RZ, 0x3c, !PT ;  /* 0x0000002f272e7212 */ /* 0x000fe400078e3cff */
[----:B------:R-:W-:Y:S02]  /*f750*/  IADD3 R0, P1, PT, R29, R0, RZ ;  /* 0x000000001d007210 */ /* 0x000fe40007f3e0ff */
[----:B------:R-:W-:-:S03]  /*f760*/  LOP3.LUT R49, R36, R30, R28, 0x96, !PT ;  /* 0x0000001e24317212 */ /* 0x000fc600078e961c */
[----:B------:R-:W-:Y:S01]  /*f770*/  IMAD.X R9, R46, 0x1, R9, P1 ;  /* 0x000000012e097824 */ /* 0x000fe200008e0609 */
[----:B----4-:R-:W-:Y:S02]  /*f780*/  LOP3.LUT R31, R49, R44, RZ, 0x3c, !PT ;  /* 0x0000002c311f7212 */ /* 0x010fe400078e3cff */
[----:B------:R-:W-:Y:S01]  /*f790*/  IADD3 R6, P2, PT, -R6, R35, RZ ;  /* 0x0000002306067210 */ /* 0x000fe20007f5e1ff */
[----:B------:R-:W-:Y:S01]  /*f7a0*/  IMAD R35, R9, 0x9, RZ ;  /* 0x0000000909237824 */ /* 0x000fe200078e02ff */
[----:B------:R-:W-:Y:S02]  /*f7b0*/  LOP3.LUT R44, R37, R45, RZ, 0x3c, !PT ;  /* 0x0000002d252c7212 */ /* 0x000fe400078e3cff */
[----:B------:R-:W-:-:S05]  /*f7c0*/  IADD3 R31, P0, PT, R31, R34, RZ ;  /* 0x000000221f1f7210 */ /* 0x000fca0007f1e0ff */
[----:B------:R-:W-:Y:S01]  /*f7d0*/  IMAD.X R33, R44, 0x1, R33, P0 ;  /* 0x000000012c217824 */ /* 0x000fe200000e0621 */
[----:B0-----:R-:W-:Y:S02]  /*f7e0*/  LOP3.LUT R29, R18, R16, R14, 0x96, !PT ;  /* 0x00000010121d7212 */ /* 0x001fe400078e960e */
[----:B------:R-:W-:Y:S01]  /*f7f0*/  LOP3.LUT R19, R19, R17, R15, 0x96, !PT ;  /* 0x0000001113137212 */ /* 0x000fe200078e960f */
[----:B------:R-:W-:-:S04]  /*f800*/  IMAD.WIDE.U32 R14, R0, 0x9, RZ ;  /* 0x00000009000e7825 */ /* 0x000fc800078e00ff */
[----:B------:R-:W-:Y:S01]  /*f810*/  IMAD.IADD R18, R15, 0x1, R35 ;  /* 0x000000010f127824 */ /* 0x000fe200078e0223 */
[----:B------:R-:W-:Y:S01]  /*f820*/  LOP3.LUT R9, R29, R26, RZ, 0x3c, !PT ;  /* 0x0000001a1d097212 */ /* 0x000fe200078e3cff */
[----:B------:R-:W-:Y:S01]  /*f830*/  IMAD.WIDE.U32 R16, R31, 0x9, R24 ;  /* 0x000000091f107825 */ /* 0x000fe200078e0018 */
[----:B------:R-:W-:Y:S02]  /*f840*/  LOP3.LUT R14, R14, R4, RZ, 0x3c, !PT ;  /* 0x000000040e0e7212 */ /* 0x000fe400078e3cff */
[----:B------:R-:W-:Y:S01]  /*f850*/  LOP3.LUT R15, R18, R5, RZ, 0x3c, !PT ;  /* 0x00000005120f7212 */ /* 0x000fe200078e3cff */
[----:B------:R-:W-:Y:S01]  /*f860*/  IMAD R33, R33, 0x9, RZ ;  /* 0x0000000921217824 */ /* 0x000fe200078e02ff */
[----:B------:R-:W-:Y:S02]  /*f870*/  LOP3.LUT R27, R19, R27, RZ, 0x3c, !PT ;  /* 0x0000001b131b7212 */ /* 0x000fe400078e3cff */
[----:B------:R-:W-:Y:S01]  /*f880*/  IADD3 R0, P0, PT, -R9, R16, RZ ;  /* 0x0000001009007210 */ /* 0x000fe20007f1e1ff */
[----:B------:R-:W-:-:S02]  /*f890*/  IMAD.X R7, R8, 0x1, ~R7, P2 ;  /* 0x0000000108077824 */ /* 0x000fc400010e0e07 */
[----:B------:R-:W-:Y:S01]  /*f8a0*/  IMAD.MOV.U32 R4, RZ, RZ, R14 ;  /* 0x000000ffff047224 */ /* 0x000fe200078e000e */
[----:B------:R-:W-:Y:S01]  /*f8b0*/  IADD3.X R9, PT, PT, ~R27, R17, R33, P0, !PT ;  /* 0x000000111b097210 */ /* 0x000fe200007fe521 */
[----:B------:R-:W-:-:S05]  /*f8c0*/  IMAD.MOV.U32 R5, RZ, RZ, R15 ;  /* 0x000000ffff057224 */ /* 0x000fca00078e000f */
[----:B------:R0:W-:Y:S04]  /*f8d0*/  STL.128 [R1+0x20], R4 ;  /* 0x0000200401007387 */ /* 0x0001e80000100c00 */
[----:B------:R1:W-:Y:S01]  /*f8e0*/  STL.64 [R1+0x78], R22 ;  /* 0x0000781601007387 */ /* 0x0003e20000100a00 */
[----:B0-----:R-:W-:Y:S02]  /*f8f0*/  IMAD.MOV.U32 R4, RZ, RZ, R0 ;  /* 0x000000ffff047224 */ /* 0x001fe400078e0000 */
[----:B------:R-:W-:-:S05]  /*f900*/  IMAD.MOV.U32 R5, RZ, RZ, R9 ;  /* 0x000000ffff057224 */ /* 0x000fca00078e0009 */
[----:B------:R1:W-:Y:S01]  /*f910*/  STL.64 [R1+0x30], R4 ;  /* 0x0000300401007387 */ /* 0x0003e20000100a00 */
[----:B------:R-:W-:Y:S01]  /*f920*/  BSSY B0, `(.L_x_25) ;  /* 0x000000c000007945 */ /* 0x000fe20003800000 */
.L_x_26:
[----:B-----5:R-:W-:Y:S01]  /*f930*/  IADD3 R18, P0, PT, R12, 0x1, RZ ;  /* 0x000000010c127810 */ /* 0x020fe20007f1e0ff */
[----:B------:R-:W-:Y:S01]  /*f940*/  IMAD.MOV.U32 R16, RZ, RZ, R12 ;  /* 0x000000ffff107224 */ /* 0x000fe200078e000c */
[----:B------:R-:W-:Y:S05]  /*f950*/  YIELD ;  /* 0x0000000000007946 */ /* 0x000fea0003800000 */
[--C-:B------:R-:W-:Y:S02]  /*f960*/  IMAD.MOV.U32 R17, RZ, RZ, R13.reuse ;  /* 0x000000ffff117224 */ /* 0x100fe400078e000d */
[----:B------:R-:W-:-:S05]  /*f970*/  IMAD.X R19, RZ, RZ, R13, P0 ;  /* 0x000000ffff137224 */ /* 0x000fca00000e060d */
[----:B------:R-:W2:Y:S02]  /*f980*/  ATOMG.E.CAS.64.STRONG.GPU PT, R16, [R10], R16, R18 ;  /* 0x000000100a1073a9 */ /* 0x000ea400001ee512 */
[----:B--2---:R-:W-:Y:S01]  /*f990*/  ISETP.NE.U32.AND P0, PT, R12, R16, PT ;  /* 0x000000100c00720c */ /* 0x004fe20003f05070 */
[----:B------:R-:W-:-:S03]  /*f9a0*/  IMAD.MOV.U32 R12, RZ, RZ, R16 ;  /* 0x000000ffff0c7224 */ /* 0x000fc600078e0010 */
[----:B------:R-:W-:Y:S01]  /*f9b0*/  ISETP.NE.AND.EX P0, PT, R13, R17, PT, P0 ;  /* 0x000000110d00720c */ /* 0x000fe20003f05300 */
[----:B------:R-:W-:-:S12]  /*f9c0*/  IMAD.MOV.U32 R13, RZ, RZ, R17 ;  /* 0x000000ffff0d7224 */ /* 0x000fd800078e0011 */
[----:B------:R-:W-:Y:S05]  /*f9d0*/  @P0 BRA `(.L_x_26) ;  /* 0xfffffffc00d40947 */ /* 0x000fea000383ffff */
[----:B------:R-:W-:Y:S05]  /*f9e0*/  BSYNC B0 ;  /* 0x0000000000007941 */ /* 0x000fea0003800000 */
.L_x_25:
[----:B------:R-:W0:Y:S01]  /*f9f0*/  LDCU.U8 UR6, c[0x3][0x203f] ;  /* 0x00c407e0ff0677ac */ /* 0x000e220008000000 */
[C---:B-1----:R-:W-:Y:S02]  /*fa00*/  LOP3.LUT R4, R14.reuse, 0xffff, RZ, 0xc0, !PT ;  /* 0x0000ffff0e047812 */ /* 0x042fe400078ec0ff */
[----:B------:R-:W-:Y:S01]  /*fa10*/  LOP3.LUT R5, R14, 0xff, RZ, 0xc0, !PT ;  /* 0x000000ff0e057812 */ /* 0x000fe200078ec0ff */
[----:B------:R-:W1:Y:S01]  /*fa20*/  LDCU.U8 UR9, c[0x3][0x203e] ;  /* 0x00c407c0ff0977ac */ /* 0x000e620008000000 */
[----:B------:R-:W-:Y:S02]  /*fa30*/  SHF.R.U32.HI R4, RZ, 0x8, R4 ;  /* 0x00000008ff047819 */ /* 0x000fe40000011604 */
[----:B------:R-:W-:Y:S01]  /*fa40*/  SHF.R.U32.HI R8, RZ, 0x10, R15 ;  /* 0x00000010ff087819 */ /* 0x000fe2000001160f */
[----:B------:R-:W2:Y:S01]  /*fa50*/  LDCU.U8 UR7, c[0x3][0x2041] ;  /* 0x00c40820ff0777ac */ /* 0x000ea20008000000 */
[----:B------:R-:W-:Y:S01]  /*fa60*/  PRMT R4, R4, 0x9910, RZ ;  /* 0x0000991004047816 */ /* 0x000fe200000000ff */
[----:B------:R-:W3:Y:S01]  /*fa70*/  LDCU.U8 UR8, c[0x3][0x2042] ;  /* 0x00c40840ff0877ac */ /* 0x000ee20008000000 */
[----:B------:R-:W-:-:S02]  /*fa80*/  UPRMT UR13, UR15, 0x9910, URZ ;  /* 0x000099100f0d7896 */ /* 0x000fc400080000ff */
[----:B0-----:R-:W-:Y:S02]  /*fa90*/  UPRMT UR6, UR6, 0x9910, URZ ;  /* 0x0000991006067896 */ /* 0x001fe400080000ff */
[----:B-1----:R-:W-:Y:S01]  /*faa0*/  UPRMT UR12, UR9, 0x9910, URZ ;  /* 0x00009910090c7896 */ /* 0x002fe200080000ff */
[----:B------:R-:W0:Y:S03]  /*fab0*/  LDCU.U8 UR9, c[0x3][0x2043] ;  /* 0x00c40860ff0977ac */ /* 0x000e260008000000 */
[----:B------:R-:W-:Y:S02]  /*fac0*/  ISETP.NE.AND P0, PT, R4, UR6, PT ;  /* 0x0000000604007c0c */ /* 0x000fe4000bf05270 */
[----:B------:R-:W-:Y:S01]  /*fad0*/  SHF.R.U64 R4, R14, 0x10, R15 ;  /* 0x000000100e047819 */ /* 0x000fe2000000120f */
[----:B--2---:R-:W-:Y:S01]  /*fae0*/  UPRMT UR14, UR7, 0x9910, URZ ;  /* 0x00009910070e7896 */ /* 0x004fe200080000ff */
[----:B------:R-:W-:-:S02]  /*faf0*/  UMOV UR6, UR12 ;  /* 0x0000000c00067c82 */ /* 0x000fc40008000000 */
[----:B------:R-:W-:Y:S01]  /*fb00*/  LOP3.LUT R4, R4, 0xff, RZ, 0xc0, !PT ;  /* 0x000000ff04047812 */ /* 0x000fe200078ec0ff */
[----:B------:R-:W1:Y:S01]  /*fb10*/  LDCU.U8 UR7, c[0x3][0x2045] ;  /* 0x00c408a0ff0777ac */ /* 0x000e620008000000 */
[----:B------:R-:W-:Y:S02]  /*fb20*/  ISETP.EQ.AND P0, PT, R5, UR6, !P0 ;  /* 0x0000000605007c0c */ /* 0x000fe4000c702270 */
[----:B------:R-:W-:Y:S01]  /*fb30*/  SHF.R.U64 R5, R14, 0x18, R15 ;  /* 0x000000180e057819 */ /* 0x000fe2000000120f */
[----:B------:R-:W-:Y:S01]  /*fb40*/  UMOV UR6, UR13 ;  /* 0x0000000d00067c82 */ /* 0x000fe20008000000 */
[----:B---3--:R-:W-:Y:S01]  /*fb50*/  UPRMT UR12, UR8, 0x9910, URZ ;  /* 0x00009910080c7896 */ /* 0x008fe200080000ff */
[----:B------:R-:W-:Y:S01]  /*fb60*/  ISETP.EQ.AND P0, PT, R4, UR6, P0 ;  /* 0x0000000604007c0c */ /* 0x000fe20008702270 */
[----:B------:R-:W-:Y:S01]  /*fb70*/  UMOV UR6, UR14 ;  /* 0x0000000e00067c82 */ /* 0x000fe20008000000 */
[----:B------:R-:W-:Y:S01]  /*fb80*/  LOP3.LUT R4, R5, 0xff, RZ, 0xc0, !PT ;  /* 0x000000ff05047812 */ /* 0x000fe200078ec0ff */
[----:B------:R-:W2:Y:S01]  /*fb90*/  LDCU.U8 UR8, c[0x3][0x2046] ;  /* 0x00c408c0ff0877ac */ /* 0x000ea20008000000 */
[----:B------:R-:W-:-:S02]  /*fba0*/  LOP3.LUT R5, R15, 0xff, RZ, 0xc0, !PT ;  /* 0x000000ff0f057812 */ /* 0x000fc400078ec0ff */
[----:B------:R-:W-:Y:S01]  /*fbb0*/  ISETP.EQ.AND P0, PT, R4, UR6, P0 ;  /* 0x0000000604007c0c */ /* 0x000fe20008702270 */
[----:B0-----:R-:W-:Y:S01]  /*fbc0*/  UPRMT UR13, UR9, 0x9910, URZ ;  /* 0x00009910090d7896 */ /* 0x001fe200080000ff */
[--C-:B------:R-:W-:Y:S01]  /*fbd0*/  SHF.R.U32.HI R4, RZ, 0x8, R15.reuse ;  /* 0x00000008ff047819 */ /* 0x100fe2000001160f */
[----:B------:R-:W-:Y:S01]  /*fbe0*/  UMOV UR6, UR12 ;  /* 0x0000000c00067c82 */ /* 0x000fe20008000000 */
[----:B------:R-:W0:Y:S01]  /*fbf0*/  LDCU.U8 UR9, c[0x3][0x2047] ;  /* 0x00c408e0ff0977ac */ /* 0x000e220008000000 */
[----:B------:R-:W-:Y:S02]  /*fc00*/  ISETP.EQ.AND P0, PT, R5, UR6, P0 ;  /* 0x0000000605007c0c */ /* 0x000fe40008702270 */
[----:B------:R-:W-:Y:S01]  /*fc10*/  LOP3.LUT R4, R4, 0xff, RZ, 0xc0, !PT ;  /* 0x000000ff04047812 */ /* 0x000fe200078ec0ff */
[----:B------:R-:W-:Y:S01]  /*fc20*/  UPRMT UR14, UR16, 0x9910, URZ ;  /* 0x00009910100e7896 */ /* 0x000fe200080000ff */
[----:B------:R-:W-:Y:S01]  /*fc30*/  SHF.R.U32.HI R5, RZ, 0x18, R15 ;  /* 0x00000018ff057819 */ /* 0x000fe2000001160f */
[----:B------:R-:W-:Y:S01]  /*fc40*/  UMOV UR6, UR13 ;  /* 0x0000000d00067c82 */ /* 0x000fe20008000000 */
[----:B-1----:R-:W-:Y:S01]  /*fc50*/  UPRMT UR7, UR7, 0x9910, URZ ;  /* 0x0000991007077896 */ /* 0x002fe200080000ff */
[----:B------:R-:W-:Y:S01]  /*fc60*/  ISETP.EQ.AND P0, PT, R4, UR6, P0 ;  /* 0x0000000604007c0c */ /* 0x000fe20008702270 */
[----:B------:R-:W1:Y:S01]  /*fc70*/  LDCU.U8 UR12, c[0x3][0x2049] ;  /* 0x00c40920ff0c77ac */ /* 0x000e620008000000 */
[----:B------:R-:W-:-:S02]  /*fc80*/  LOP3.LUT R4, R8, 0xff, RZ, 0xc0, !PT ;  /* 0x000000ff08047812 */ /* 0x000fc400078ec0ff */
[----:B------:R-:W-:Y:S01]  /*fc90*/  PRMT R5, R5, 0x9910, RZ ;  /* 0x0000991005057816 */ /* 0x000fe200000000ff */
[----:B------:R-:W-:Y:S01]  /*fca0*/  UMOV UR6, UR14 ;  /* 0x0000000e00067c82 */ /* 0x000fe20008000000 */
[----:B--2---:R-:W-:Y:S01]  /*fcb0*/  UPRMT UR8, UR8, 0x9910, URZ ;  /* 0x0000991008087896 */ /* 0x004fe200080000ff */
[----:B------:R-:W-:Y:S01]  /*fcc0*/  ISETP.EQ.AND P0, PT, R4, UR6, P0 ;  /* 0x0000000604007c0c */ /* 0x000fe20008702270 */
[----:B------:R-:W-:Y:S01]  /*fcd0*/  UMOV UR6, UR7 ;  /* 0x0000000700067c82 */ /* 0x000fe20008000000 */
[----:B------:R-:W-:Y:S01]  /*fce0*/  IMAD.MOV.U32 R4, RZ, RZ, R5 ;  /* 0x000000ffff047224 */ /* 0x000fe200078e0005 */
[----:B------:R-:W-:Y:S01]  /*fcf0*/  LOP3.LUT R5, R6, 0xffff, RZ, 0xc0, !PT ;  /* 0x0000ffff06057812 */ /* 0x000fe200078ec0ff */
[----:B------:R-:W2:Y:S03]  /*fd00*/  LDCU.U8 UR13, c[0x3][0x204a] ;  /* 0x00c40940ff0d77ac */ /* 0x000ea60008000000 */
[----:B------:R-:W-:Y:S01]  /*fd10*/  ISETP.EQ.AND P0, PT, R4, UR6, P0 ;  /* 0x0000000604007c0c */ /* 0x000fe20008702270 */
[----:B0-----:R-:W-:Y:S01]  /*fd20*/  UPRMT UR9, UR9, 0x9910, URZ ;  /* 0x0000991009097896 */ /* 0x001fe200080000ff */
[----:B------:R-:W-:Y:S01]  /*fd30*/  SHF.R.U32.HI R4, RZ, 0x8, R5 ;  /* 0x00000008ff047819 */ /* 0x000fe20000011605 */
[----:B------:R-:W0:Y:S01]  /*fd40*/  LDCU.U8 UR7, c[0x3][0x204b] ;  /* 0x00c40960ff0777ac */ /* 0x000e220008000000 */
[----:B------:R-:W-:-:S02]  /*fd50*/  LOP3.LUT R5, R6, 0xff, RZ, 0xc0, !PT ;  /* 0x000000ff06057812 */ /* 0x000fc400078ec0ff */
[----:B------:R-:W-:Y:S01]  /*fd60*/  PRMT R4, R4, 0x9910, RZ ;  /* 0x0000991004047816 */ /* 0x000fe200000000ff */
[----:B------:R-:W-:Y:S01]  /*fd70*/  UMOV UR6, UR8 ;  /* 0x0000000800067c82 */ /* 0x000fe20008000000 */
[----:B------:R-:W-:Y:S01]  /*fd80*/  UPRMT UR14, UR18, 0x9910, URZ ;  /* 0x00009910120e7896 */ /* 0x000fe200080000ff */
[----:B------:R-:W-:Y:S01]  /*fd90*/  ISETP.EQ.AND P0, PT, R5, UR6, P0 ;  /* 0x0000000605007c0c */ /* 0x000fe20008702270 */
[----:B------:R-:W3:Y:S01]  /*fda0*/  LDCU.U8 UR8, c[0x3][0x204d] ;  /* 0x00c409a0ff0877ac */ /* 0x000ee20008000000 */
[C-C-:B------:R-:W-:Y:S02]  /*fdb0*/  SHF.R.U64 R5, R6.reuse, 0x10, R7.reuse ;  /* 0x0000001006057819 */ /* 0x140fe40000001207 */
[----:B------:R-:W-:Y:S01]  /*fdc0*/  SHF.R.U64 R6, R6, 0x18, R7 ;  /* 0x0000001806067819 */ /* 0x000fe20000001207 */
[----:B------:R-:W-:Y:S01]  /*fdd0*/  UMOV UR6, UR9 ;  /* 0x0000000900067c82 */ /* 0x000fe20008000000 */
[----:B-1----:R-:W-:Y:S01]  /*fde0*/  UPRMT UR12, UR12, 0x9910, URZ ;  /* 0x000099100c0c7896 */ /* 0x002fe200080000ff */
[----:B------:R-:W-:Y:S01]  /*fdf0*/  ISETP.EQ.AND P0, PT, R4, UR6, P0 ;  /* 0x0000000604007c0c */ /* 0x000fe20008702270 */
[----:B------:R-:W-:Y:S01]  /*fe00*/  UMOV UR6, UR14 ;  /* 0x0000000e00067c82 */ /* 0x000fe20008000000 */
[----:B------:R-:W-:Y:S01]  /*fe10*/  LOP3.LUT R4, R5, 0xff, RZ, 0xc0, !PT ;  /* 0x000000ff05047812 */ /* 0x000fe200078ec0ff */
[----:B--2---:R-:W-:Y:S01]  /*fe20*/  UPRMT UR13, UR13, 0x9910, URZ ;  /* 0x000099100d0d7896 */ /* 0x004fe200080000ff */
[----:B------:R-:W-:Y:S01]  /*fe30*/  LOP3.LUT R5, R7, 0xff, RZ, 0xc0, !PT ;  /* 0x000000ff07057812 */ /* 0x000fe200078ec0ff */
[----:B------:R-:W1:Y:S01]  /*fe40*/  LDCU.U8 UR9, c[0x3][0x204e] ;  /* 0x00c409c0ff0977ac */ /* 0x000e620008000000 */
[----:B------:R-:W-:-:S02]  /*fe50*/  ISETP.EQ.AND P0, PT, R4, UR6, P0 ;  /* 0x0000000604007c0c */ /* 0x000fc40008702270 */
[----:B------:R-:W-:Y:S01]  /*fe60*/  LOP3.LUT R4, R6, 0xff, RZ, 0xc0, !PT ;  /* 0x000000ff06047812 */ /* 0x000fe200078ec0ff */
[----:B------:R-:W-:Y:S01]  /*fe70*/  UMOV UR6, UR12 ;  /* 0x0000000c00067c82 */ /* 0x000fe20008000000 */
[----:B0-----:R-:W-:Y:S02]  /*fe80*/  UPRMT UR12, UR7, 0x9910, URZ ;  /* 0x00009910070c7896 */ /* 0x001fe400080000ff */
[----:B------:R-:W-:Y:S01]  /*fe90*/  ISETP.EQ.AND P0, PT, R4, UR6, P0 ;  /* 0x0000000604007c0c */ /* 0x000fe20008702270 */
[----:B------:R-:W-:Y:S01]  /*fea0*/  UMOV UR6, UR13 ;  /* 0x0000000d00067c82 */ /* 0x000fe20008000000 */
[--C-:B------:R-:W-:Y:S01]  /*feb0*/  SHF.R.U32.HI R4, RZ, 0x8, R7.reuse ;  /* 0x00000008ff047819 */ /* 0x100fe20000011607 */
[----:B------:R-:W0:Y:S01]  /*fec0*/  LDCU.U8 UR7, c[0x3][0x204f] ;  /* 0x00c409e0ff0777ac */ /* 0x000e220008000000 */
[----:B------:R-:W-:Y:S02]  /*fed0*/  ISETP.EQ.AND P0, PT, R5, UR6, P0 ;  /* 0x0000000605007c0c */ /* 0x000fe40008702270 */
[----:B------:R-:W-:Y:S01]  /*fee0*/  LOP3.LUT R4, R4, 0xff, RZ, 0xc0, !PT ;  /* 0x000000ff04047812 */ /* 0x000fe200078ec0ff */
[----:B------:R-:W-:Y:S01]  /*fef0*/  UPRMT UR13, UR19, 0x9910, URZ ;  /* 0x00009910130d7896 */ /* 0x000fe200080000ff */
[--C-:B------:R-:W-:Y:S01]  /*ff00*/  SHF.R.U32.HI R5, RZ, 0x10, R7.reuse ;  /* 0x00000010ff057819 */ /* 0x100fe20000011607 */
[----:B---3--:R-:W-:Y:S01]  /*ff10*/  UPRMT UR8, UR8, 0x9910, URZ ;  /* 0x0000991008087896 */ /* 0x008fe200080000ff */
[----:B------:R-:W-:Y:S01]  /*ff20*/  SHF.R.U32.HI R7, RZ, 0x18, R7 ;  /* 0x00000018ff077819 */ /* 0x000fe20000011607 */
[----:B------:R-:W-:Y:S01]  /*ff30*/  UMOV UR6, UR12 ;  /* 0x0000000c00067c82 */ /* 0x000fe20008000000 */
[----:B-1----:R-:W-:Y:S01]  /*ff40*/  UPRMT UR9, UR9, 0x9910, URZ ;  /* 0x0000991009097896 */ /* 0x002fe200080000ff */
[----:B------:R-:W-:Y:S01]  /*ff50*/  ISETP.EQ.AND P0, PT, R4, UR6, P0 ;  /* 0x0000000604007c0c */ /* 0x000fe20008702270 */
[----:B------:R-:W-:Y:S01]  /*ff60*/  UMOV UR6, UR13 ;  /* 0x0000000d00067c82 */ /* 0x000fe20008000000 */
[----:B------:R-:W-:Y:S01]  /*ff70*/  LOP3.LUT R4, R5, 0xff, RZ, 0xc0, !PT ;  /* 0x000000ff05047812 */ /* 0x000fe200078ec0ff */
[----:B------:R-:W-:Y:S01]  /*ff80*/  UPRMT UR13, UR20, 0x9910, URZ ;  /* 0x00009910140d7896 */ /* 0x000fe200080000ff */
[----:B------:R-:W-:-:S02]  /*ff90*/  PRMT R7, R7, 0x9910, RZ ;  /* 0x0000991007077816 */ /* 0x000fc400000000ff */
[----:B------:R-:W-:Y:S01]  /*ffa0*/  ISETP.EQ.AND P0, PT, R4, UR6, P0 ;  /* 0x0000000604007c0c */ /* 0x000fe20008702270 */
[----:B------:R-:W-:Y:S01]  /*ffb0*/  UMOV UR6, UR8 ;  /* 0x0000000800067c82 */ /* 0x000fe20008000000 */
[----:B------:R-:W1:Y:S01]  /*ffc0*/  LDCU.U8 UR8, c[0x3][0x2051] ;  /* 0x00c40a20ff0877ac */ /* 0x000e620008000000 */
[----:B------:R-:W-:Y:S01]  /*ffd0*/  IMAD.MOV.U32 R4, RZ, RZ, R7 ;  /* 0x000000ffff047224 */ /* 0x000fe200078e0007 */
[----:B------:R-:W-:Y:S01]  /*ffe0*/  LOP3.LUT R5, R0, 0xffff, RZ, 0xc0, !PT ;  /* 0x0000ffff00057812 */ /* 0x000fe200078ec0ff */
[----:B0-----:R-:W-:-:S03]  /*fff0*/  UPRMT UR12, UR7, 0x9910, URZ ;  /* 0x00009910070c7896 */ /* 0x001fc600080000ff */
[----:B------:R-:W-:Y:S01]  /*10000*/  ISETP.EQ.AND P0, PT, R4, UR6, P0 ;  /* 0x0000000604007c0c */ /* 0x000fe20008702270 */
[----:B------:R-:W-:Y:S01]  /*10010*/  UMOV UR6, UR9 ;  /* 0x0000000900067c82 */ /* 0x000fe20008000000 */
[----:B------:R-:W-:Y:S01]  /*10020*/  SHF.R.U32.HI R4, RZ, 0x8, R5 ;  /* 0x00000008ff047819 */ /* 0x000fe20000011605 */
[----:B------:R-:W0:Y:S01]  /*10030*/  LDCU.U8 UR7, c[0x3][0x2053] ;  /* 0x00c40a60ff0777ac */ /* 0x000e220008000000 */
[----:B------:R-:W-:Y:S02]  /*10040*/  LOP3.LUT R5, R0, 0xff, RZ, 0xc0, !PT ;  /* 0x000000ff00057812 */ /* 0x000fe400078ec0ff */
[----:B------:R-:W-:Y:S01]  /*10050*/  PRMT R4, R4, 0x9910, RZ ;  /* 0x0000991004047816 */ /* 0x000fe200000000ff */
[----:B------:R-:W2:Y:S01]  /*10060*/  LDCU.U8 UR9, c[0x3][0x2055] ;  /* 0x00c40aa0ff0977ac */ /* 0x000ea20008000000 */
[----:B------:R-:W-:Y:S02]  /*10070*/  ISETP.EQ.AND P0, PT, R5, UR6, P0 ;  /* 0x0000000605007c0c */ /* 0x000fe40008702270 */
[--C-:B------:R-:W-:Y:S01]  /*10080*/  SHF.R.U64 R5, R0, 0x10, R9.reuse ;  /* 0x0000001000057819 */ /* 0x100fe20000001209 */
[----:B------:R-:W-:Y:S01]  /*10090*/  UMOV UR6, UR12 ;  /* 0x0000000c00067c82 */ /* 0x000fe20008000000 */
[----:B-1----:R-:W-:Y:S01]  /*100a0*/  UPRMT UR8, UR8, 0x9910, URZ ;  /* 0x0000991008087896 */ /* 0x002fe200080000ff */
[----:B------:R-:W-:Y:S01]  /*100b0*/  ISETP.EQ.AND P0, PT, R4, UR6, P0 ;  /* 0x0000000604007c0c */ /* 0x000fe20008702270 */
[----:B------:R-:W-:Y:S01]  /*100c0*/  UMOV UR6, UR13 ;  /* 0x0000000d00067c82 */ /* 0x000fe20008000000 */
[----:B------:R-:W-:Y:S01]  /*100d0*/  SHF.R.U64 R4, R0, 0x18, R9 ;  /* 0x0000001800047819 */ /* 0x000fe20000001209 */
[----:B------:R-:W-:Y:S01]  /*100e0*/  UPRMT UR12, UR21, 0x9910, URZ ;  /* 0x00009910150c7896 */ /* 0x000fe200080000ff */
[----:B------:R-:W-:-:S04]  /*100f0*/  LOP3.LUT R0, R5, 0xff, RZ, 0xc0, !PT ;  /* 0x000000ff05007812 */ /* 0x000fc800078ec0ff */
[----:B------:R-:W-:Y:S01]  /*10100*/  ISETP.EQ.AND P0, PT, R0, UR6, P0 ;  /* 0x0000000600007c0c */ /* 0x000fe20008702270 */
[----:B------:R-:W-:Y:S01]  /*10110*/  UMOV UR6, UR8 ;  /* 0x0000000800067c82 */ /* 0x000fe20008000000 */
[----:B------:R-:W-:Y:S01]  /*10120*/  LOP3.LUT R0, R4, 0xff, RZ, 0xc0, !PT ;  /* 0x000000ff04007812 */ /* 0x000fe200078ec0ff */
[----:B------:R-:W-:Y:S01]  /*10130*/  UPRMT UR8, UR17, 0x9910, URZ ;  /* 0x0000991011087896 */ /* 0x000fe200080000ff */
[----:B------:R-:W-:Y:S02]  /*10140*/  SHF.R.U32.HI R4, RZ, 0x18, R9 ;  /* 0x00000018ff047819 */ /* 0x000fe40000011609 */
[----:B------:R-:W-:Y:S01]  /*10150*/  ISETP.EQ.AND P0, PT, R0, UR6, P0 ;  /* 0x0000000600007c0c */ /* 0x000fe20008702270 */
[----:B------:R-:W-:Y:S01]  /*10160*/  UMOV UR6, UR12 ;  /* 0x0000000c00067c82 */ /* 0x000fe20008000000 */
[----:B------:R-:W-:Y:S02]  /*10170*/  LOP3.LUT R0, R9, 0xff, RZ, 0xc0, !PT ;  /* 0x000000ff09007812 */ /* 0x000fe400078ec0ff */
[----:B------:R-:W-:-:S02]  /*10180*/  PRMT R4, R4, 0x9910, RZ ;  /* 0x0000991004047816 */ /* 0x000fc400000000ff */
[----:B------:R-:W-:Y:S01]  /*10190*/  ISETP.EQ.AND P0, PT, R0, UR6, P0 ;  /* 0x0000000600007c0c */ /* 0x000fe20008702270 */
[----:B0-----:R-:W-:Y:S01]  /*101a0*/  UPRMT UR6, UR7, 0x9910, URZ ;  /* 0x0000991007067896 */ /* 0x001fe200080000ff */
[--C-:B------:R-:W-:Y:S01]  /*101b0*/  SHF.R.U32.HI R0, RZ, 0x8, R9.reuse ;  /* 0x00000008ff007819 */ /* 0x100fe20000011609 */
[----:B--2---:R-:W-:Y:S01]  /*101c0*/  UPRMT UR7, UR9, 0x9910, URZ ;  /* 0x0000991009077896 */ /* 0x004fe200080000ff */
[----:B------:R-:W-:Y:S02]  /*101d0*/  SHF.R.U32.HI R9, RZ, 0x10, R9 ;  /* 0x00000010ff097819 */ /* 0x000fe40000011609 */
[----:B------:R-:W-:-:S03]  /*101e0*/  LOP3.LUT R0, R0, 0xff, RZ, 0xc0, !PT ;  /* 0x000000ff00007812 */ /* 0x000fc600078ec0ff */
[----:B------:R-:W-:Y:S02]  /*101f0*/  ISETP.EQ.AND P1, PT, R4, UR7, PT ;  /* 0x0000000704007c0c */ /* 0x000fe4000bf22270 */
[----:B------:R-:W-:Y:S01]  /*10200*/  ISETP.EQ.AND P0, PT, R0, UR6, P0 ;  /* 0x0000000600007c0c */ /* 0x000fe20008702270 */
[----:B------:R-:W-:Y:S01]  /*10210*/  UMOV UR6, UR8 ;  /* 0x0000000800067c82 */ /* 0x000fe20008000000 */
[----:B------:R-:W-:-:S04]  /*10220*/  LOP3.LUT R0, R9, 0xff, RZ, 0xc0, !PT ;  /* 0x000000ff09007812 */ /* 0x000fc800078ec0ff */
[----:B------:R-:W-:-:S13]  /*10230*/  ISETP.EQ.AND P0, PT, R0, UR6, P0 ;  /* 0x0000000600007c0c */ /* 0x000fda0008702270 */
[----:B------:R-:W-:Y:S05]  /*10240*/  @P0 BRA P1, `(.L_x_27) ;  /* 0x00000000001c0947 */ /* 0x000fea0000800000 */
[----:B------:R-:W0:Y:S02]  /*10250*/  LDC.64 R2, c[0x0][0x390] ;  /* 0x0000e400ff027b82 */ /* 0x000e240000000a00 */
[----:B0-----:R-:W2:Y:S01]  /*10260*/  LDG.E.U8 R2, desc[UR10][R2.64] ;  /* 0x0000000a02027981 */ /* 0x001ea2000c1e1100 */
[----:B------:R-:W-:-:S05]  /*10270*/  IADD3 R20, P1, PT, R20, UR5, RZ ;  /* 0x0000000514147c10 */ /* 0x000fca000ff3e0ff */
[----:B------:R-:W-:Y:S01]  /*10280*/  IMAD.X R21, RZ, RZ, R21, P1 ;  /* 0x000000ffff157224 */ /* 0x000fe200008e0615 */
[----:B--2---:R-:W-:-:S13]  /*10290*/  ISETP.NE.AND P0, PT, R2, RZ, PT ;  /* 0x000000ff0200720c */ /* 0x004fda0003f05270 */
[----:B------:R-:W-:Y:S05]  /*102a0*/  @!P0 BRA `(.L_x_28) ;  /* 0xfffffefc00c88947 */ /* 0x000fea000383ffff */
[----:B------:R-:W-:Y:S05]  /*102b0*/  EXIT ;  /* 0x000000000000794d */ /* 0x000fea0003800000 */
.L_x_27:
[----:B------:R-:W0:Y:S01]  /*102c0*/  LDC.64 R4, c[0x0][0x390] ;  /* 0x0000e400ff047b82 */ /* 0x000e220000000a00 */
[----:B------:R-:W-:Y:S01]  /*102d0*/  IMAD.MOV.U32 R0, RZ, RZ, 0x1 ;  /* 0x00000001ff007424 */ /* 0x000fe200078e00ff */
[C---:B------:R-:W-:Y:S01]  /*102e0*/  IADD3 R9, P2, PT, R2.reuse, 0x1, RZ ;  /* 0x0000000102097810 */ /* 0x040fe20007f5e0ff */
[----:B------:R-:W-:Y:S01]  /*102f0*/  IMAD.MOV.U32 R8, RZ, RZ, RZ ;  /* 0x000000ffff087224 */ /* 0x000fe200078e00ff */
[----:B------:R-:W-:Y:S02]  /*10300*/  ISETP.GE.U32.AND P0, PT, R2, 0xf, PT ;  /* 0x0000000f0200780c */ /* 0x000fe40003f06070 */
[----:B------:R-:W-:Y:S01]  /*10310*/  PRMT R2, R0, 0x7610, R2 ;  /* 0x0000761000027816 */ /* 0x000fe20000000002 */
[----:B------:R-:W-:Y:S01]  /*10320*/  IMAD.X R12, RZ, RZ, R3, P2 ;  /* 0x000000ffff0c7224 */ /* 0x000fe200010e0603 */
[----:B------:R-:W-:Y:S01]  /*10330*/  ISETP.GE.U32.AND.EX P0, PT, R3, RZ, PT, P0 ;  /* 0x000000ff0300720c */ /* 0x000fe20003f06100 */
[----:B------:R-:W-:Y:S01]  /*10340*/  IMAD.MOV.U32 R0, RZ, RZ, RZ ;  /* 0x000000ffff007224 */ /* 0x000fe200078e00ff */
[----:B------:R-:W-:-:S04]  /*10350*/  LOP3.LUT R16, R9, 0xf, RZ, 0xc0, !PT ;  /* 0x0000000f09107812 */ /* 0x000fc800078ec0ff */
[----:B------:R-:W-:-:S04]  /*10360*/  ISETP.NE.U32.AND P1, PT, R16, RZ, PT ;  /* 0x000000ff1000720c */ /* 0x000fc80003f25070 */
[----:B------:R-:W-:Y:S01]  /*10370*/  ISETP.NE.AND.EX P1, PT, RZ, RZ, PT, P1 ;  /* 0x000000ffff00720c */ /* 0x000fe20003f25310 */
[----:B0-----:R0:W-:Y:S02]  /*10380*/  STG.E.U8 desc[UR10][R4.64], R2 ;  /* 0x0000000204007986 */ /* 0x0011e4000c10110a */
[----:B------:R-:W-:Y:S10]  /*10390*/  @!P0 BRA `(.L_x_29) ;  /* 0x0000000000d88947 */ /* 0x000ff40003800000 */
[----:B------:R-:W1:Y:S01]  /*103a0*/  LDCU.64 UR6, c[0x0][0x398] ;  /* 0x00007300ff0677ac */ /* 0x000e620008000a00 */
[----:B------:R-:W-:Y:S01]  /*103b0*/  LOP3.LUT R0, R9, 0xfffffff0, RZ, 0xc0, !PT ;  /* 0xfffffff009007812 */ /* 0x000fe200078ec0ff */
[----:B------:R-:W-:Y:S01]  /*103c0*/  BSSY.RECONVERGENT B0, `(.L_x_29) ;  /* 0x0000033000007945 */ /* 0x000fe20003800200 */
[----:B------:R-:W-:Y:S02]  /*103d0*/  IMAD.MOV.U32 R8, RZ, RZ, R12 ;  /* 0x000000ffff087224 */ /* 0x000fe400078e000c */
[----:B0-----:R-:W-:Y:S02]  /*103e0*/  IMAD.MOV.U32 R2, RZ, RZ, R1 ;  /* 0x000000ffff027224 */ /* 0x001fe400078e0001 */
[----:B------:R-:W-:Y:S01]  /*103f0*/  IMAD.MOV.U32 R10, RZ, RZ, R0 ;  /* 0x000000ffff0a7224 */ /* 0x000fe200078e0000 */
[----:B-1----:R-:W-:-:S04]  /*10400*/  UIADD3 UR6, UP0, UPT, UR6, 0x7, URZ ;  /* 0x0000000706067890 */ /* 0x002fc8000ff1e0ff */
[----:B------:R-:W-:Y:S02]  /*10410*/  UIADD3.X UR7, UPT, UPT, URZ, UR7, URZ, UP0, !UPT ;  /* 0x00000007ff077290 */ /* 0x000fe400087fe4ff */
[----:B------:R-:W-:-:S04]  /*10420*/  IMAD.U32 R14, RZ, RZ, UR6 ;  /* 0x00000006ff0e7e24 */ /* 0x000fc8000f8e00ff */
[----:B------:R-:W-:-:S07]  /*10430*/  IMAD.U32 R39, RZ, RZ, UR7 ;  /* 0x00000007ff277e24 */ /* 0x000fce000f8e00ff */
.L_x_30:
[----:B0-----:R0:W2:Y:S01]  /*10440*/  LDL.128 R4, [R2] ;  /* 0x0000000002047983 */ /* 0x0010a20000100c00 */
[----:B------:R-:W-:-:S04]  /*10450*/  IADD3 R10, P0, PT, R10, -0x10, RZ ;  /* 0xfffffff00a0a7810 */ /* 0x000fc80007f1e0ff */
[----:B------:R-:W-:Y:S02]  /*10460*/  IADD3.X R12, PT, PT, R12, -0x1, RZ, P0, !PT ;  /* 0xffffffff0c0c7810 */ /* 0x000fe400007fe4ff */
[----:B------:R-:W-:Y:S01]  /*10470*/  ISETP.NE.U32.AND P0, PT, R10, RZ, PT ;  /* 0x000000ff0a00720c */ /* 0x000fe20003f05070 */
[----:B0-----:R-:W-:-:S03]  /*10480*/  VIADD R2, R2, 0x10 ;  /* 0x0000001002027836 */ /* 0x001fc60000000000 */
[----:B------:R-:W-:Y:S02]  /*10490*/  ISETP.NE.AND.EX P0, PT, R12, RZ, PT, P0 ;  /* 0x000000ff0c00720c */ /* 0x000fe40003f05300 */
[C---:B--2---:R-:W-:Y:S02]  /*104a0*/  PRMT R31, R4.reuse, 0x7773, RZ ;  /* 0x00007773041f7816 */ /* 0x044fe400000000ff */
[C---:B------:R-:W-:Y:S02]  /*104b0*/  PRMT R33, R4.reuse, 0x7772, RZ ;  /* 0x0000777204217816 */ /* 0x040fe400000000ff */
[C---:B------:R-:W-:Y:S02]  /*104c0*/  PRMT R35, R4.reuse, 0x7771, RZ ;  /* 0x0000777104237816 */ /* 0x040fe400000000ff */
[----:B------:R-:W-:Y:S01]  /*104d0*/  PRMT R37, R4, 0x7770, RZ ;  /* 0x0000777004257816 */ /* 0x000fe200000000ff */
[----:B------:R-:W-:Y:S01]  /*104e0*/  IMAD.MOV.U32 R4, RZ, RZ, R14 ;  /* 0x000000ffff047224 */ /* 0x000fe200078e000e */
[----:B------:R-:W-:-:S02]  /*104f0*/  PRMT R27, R5, 0x7771, RZ ;  /* 0x00007771051b7816 */ /* 0x000fc400000000ff */
[C---:B------:R-:W-:Y:S02]  /*10500*/  PRMT R23, R5.reuse, 0x7773, RZ ;  /* 0x0000777305177816 */ /* 0x040fe400000000ff */
[C---:B------:R-:W-:Y:S02]  /*10510*/  PRMT R25, R5.reuse, 0x7772, RZ ;  /* 0x0000777205197816 */ /* 0x040fe400000000ff */
[----:B------:R-:W-:Y:S01]  /*10520*/  PRMT R29, R5, 0x7770, RZ ;  /* 0x00007770051d7816 */ /* 0x000fe200000000ff */
[----:B------:R-:W-:Y:S01]  /*10530*/  IMAD.MOV.U32 R5, RZ, RZ, R39 ;  /* 0x000000ffff057224 */ /* 0x000fe200078e0027 */
[C---:B------:R-:W-:Y:S02]  /*10540*/  PRMT R3, R7.reuse, 0x7773, RZ ;  /* 0x0000777307037816 */ /* 0x040fe400000000ff */
[C---:B------:R-:W-:Y:S02]  /*10550*/  PRMT R11, R7.reuse, 0x7772, RZ ;  /* 0x00007772070b7816 */ /* 0x040fe400000000ff */
[C---:B------:R-:W-:Y:S01]  /*10560*/  PRMT R13, R7.reuse, 0x7771, RZ ;  /* 0x00007771070d7816 */ /* 0x040fe200000000ff */
[----:B------:R0:W-:Y:S01]  /*10570*/  STG.E.U8 desc[UR10][R4.64+-0x4], R31 ;  /* 0xfffffc1f04007986 */ /* 0x0001e2000c10110a */
[----:B------:R-:W-:-:S02]  /*10580*/  PRMT R7, R7, 0x7770, RZ ;  /* 0x0000777007077816 */ /* 0x000fc400000000ff */
[C---:B------:R-:W-:Y:S01]  /*10590*/  PRMT R15, R6.reuse, 0x7773, RZ ;  /* 0x00007773060f7816 */ /* 0x040fe200000000ff */
[----:B------:R0:W-:Y:S01]  /*105a0*/  STG.E.U8 desc[UR10][R4.64+-0x5], R33 ;  /* 0xfffffb2104007986 */ /* 0x0001e2000c10110a */
[C---:B------:R-:W-:Y:S02]  /*105b0*/  PRMT R17, R6.reuse, 0x7772, RZ ;  /* 0x0000777206117816 */ /* 0x040fe400000000ff */
[C---:B------:R-:W-:Y:S01]  /*105c0*/  PRMT R19, R6.reuse, 0x7771, RZ ;  /* 0x0000777106137816 */ /* 0x040fe200000000ff */
[----:B------:R0:W-:Y:S01]  /*105d0*/  STG.E.U8 desc[UR10][R4.64+-0x7], R37 ;  /* 0xfffff92504007986 */ /* 0x0001e2000c10110a */
[----:B------:R-:W-:Y:S02]  /*105e0*/  PRMT R21, R6, 0x7770, RZ ;  /* 0x0000777006157816 */ /* 0x000fe400000000ff */
[----:B------:R-:W-:Y:S01]  /*105f0*/  IADD3 R14, P2, PT, R4, 0x10, RZ ;  /* 0x00000010040e7810 */ /* 0x000fe20007f5e0ff */
[----:B------:R0:W-:Y:S04]  /*10600*/  STG.E.U8 desc[UR10][R4.64+-0x6], R35 ;  /* 0xfffffa2304007986 */ /* 0x0001e8000c10110a */
[----:B------:R0:W-:Y:S01]  /*10610*/  STG.E.U8 desc[UR10][R4.64+-0x2], R27 ;  /* 0xfffffe1b04007986 */ /* 0x0001e2000c10110a */
[----:B------:R-:W-:-:S03]  /*10620*/  IMAD.X R39, RZ, RZ, R5, P2 ;  /* 0x000000ffff277224 */ /* 0x000fc600010e0605 */
[----:B------:R0:W-:Y:S04]  /*10630*/  STG.E.U8 desc[UR10][R4.64+-0x3], R29 ;  /* 0xfffffd1d04007986 */ /* 0x0001e8000c10110a */
        /* <DEDUP_REMOVED lines=9> */
[----:B------:R0:W-:Y:S01]  /*106d0*/  STG.E.U8 desc[UR10][R4.64+0x2], R19 ;  /* 0x0000021304007986 */ /* 0x0001e2000c10110a */
[----:B------:R-:W-:Y:S05]  /*106e0*/  @P0 BRA `(.L_x_30) ;  /* 0xfffffffc00540947 */ /* 0x000fea000383ffff */
[----:B------:R-:W-:Y:S05]  /*106f0*/  BSYNC.RECONVERGENT B0 ;  /* 0x0000000000007941 */ /* 0x000fea0003800200 */
.L_x_29:
[----:B------:R-:W-:Y:S05]  /*10700*/  @!P1 EXIT ;  /* 0x000000000000994d */ /* 0x000fea0003800000 */
[----:B------:R-:W-:Y:S02]  /*10710*/  ISETP.GE.U32.AND P0, PT, R16, 0x8, PT ;  /* 0x000000081000780c */ /* 0x000fe40003f06070 */
[----:B------:R-:W-:Y:S02]  /*10720*/  LOP3.LUT R6, R9, 0x7, RZ, 0xc0, !PT ;  /* 0x0000000709067812 */ /* 0x000fe400078ec0ff */
[----:B------:R-:W-:Y:S02]  /*10730*/  ISETP.GE.U32.AND.EX P0, PT, RZ, RZ, PT, P0 ;  /* 0x000000ffff00720c */ /* 0x000fe40003f06100 */
[----:B------:R-:W-:-:S04]  /*10740*/  ISETP.NE.U32.AND P1, PT, R6, RZ, PT ;  /* 0x000000ff0600720c */ /* 0x000fc80003f25070 */
[----:B------:R-:W-:-:S07]  /*10750*/  ISETP.NE.AND.EX P1, PT, RZ, RZ, PT, P1 ;  /* 0x000000ffff00720c */ /* 0x000fce0003f25310 */
[----:B------:R-:W-:Y:S06]  /*10760*/  @!P0 BRA `(.L_x_31) ;  /* 0x0000000000588947 */ /* 0x000fec0003800000 */
[----:B0-----:R-:W-:Y:S01]  /*10770*/  IMAD.IADD R4, R1, 0x1, R0 ;  /* 0x0000000101047824 */ /* 0x001fe200078e0200 */
[----:B------:R-:W0:Y:S04]  /*10780*/  LDCU.64 UR6, c[0x0][0x398] ;  /* 0x00007300ff0677ac */ /* 0x000e280008000a00 */
[----:B------:R-:W2:Y:S04]  /*10790*/  LDL.U8 R5, [R4] ;  /* 0x0000000004057983 */ /* 0x000ea80000100000 */
[----:B------:R-:W3:Y:S04]  /*107a0*/  LDL.U8 R7, [R4+0x1] ;  /* 0x0000010004077983 */ /* 0x000ee80000100000 */
[----:B------:R-:W4:Y:S04]  /*107b0*/  LDL.U8 R11, [R4+0x2] ;  /* 0x00000200040b7983 */ /* 0x000f280000100000 */
[----:B------:R-:W5:Y:S04]  /*107c0*/  LDL.U8 R13, [R4+0x3] ;  /* 0x00000300040d7983 */ /* 0x000f680000100000 */
[----:B------:R-:W5:Y:S04]  /*107d0*/  LDL.U8 R15, [R4+0x4] ;  /* 0x00000400040f7983 */ /* 0x000f680000100000 */
[----:B------:R-:W5:Y:S04]  /*107e0*/  LDL.U8 R17, [R4+0x5] ;  /* 0x0000050004117983 */ /* 0x000f680000100000 */
[----:B------:R-:W5:Y:S04]  /*107f0*/  LDL.U8 R19, [R4+0x6] ;  /* 0x0000060004137983 */ /* 0x000f680000100000 */
[----:B------:R-:W5:Y:S01]  /*10800*/  LDL.U8 R21, [R4+0x7] ;  /* 0x0000070004157983 */ /* 0x000f620000100000 */
[----:B0-----:R-:W-:-:S04]  /*10810*/  IADD3 R2, P0, PT, R0, UR6, RZ ;  /* 0x0000000600027c10 */ /* 0x001fc8000ff1e0ff */
[----:B------:R-:W-:Y:S02]  /*10820*/  IADD3.X R3, PT, PT, R8, UR7, RZ, P0, !PT ;  /* 0x0000000708037c10 */ /* 0x000fe400087fe4ff */
[----:B------:R-:W-:-:S05]  /*10830*/  IADD3 R0, P0, PT, R0, 0x8, RZ ;  /* 0x0000000800007810 */ /* 0x000fca0007f1e0ff */
[----:B------:R-:W-:Y:S01]  /*10840*/  IMAD.X R8, RZ, RZ, R8, P0 ;  /* 0x000000ffff087224 */ /* 0x000fe200000e0608 */
[----:B--2---:R1:W-:Y:S04]  /*10850*/  STG.E.U8 desc[UR10][R2.64], R5 ;  /* 0x0000000502007986 */ /* 0x0043e8000c10110a */
[----:B---3--:R1:W-:Y:S04]  /*10860*/  STG.E.U8 desc[UR10][R2.64+0x1], R7 ;  /* 0x0000010702007986 */ /* 0x0083e8000c10110a */
[----:B----4-:R1:W-:Y:S04]  /*10870*/  STG.E.U8 desc[UR10][R2.64+0x2], R11 ;  /* 0x0000020b02007986 */ /* 0x0103e8000c10110a */
[----:B-----5:R1:W-:Y:S04]  /*10880*/  STG.E.U8 desc[UR10][R2.64+0x3], R13 ;  /* 0x0000030d02007986 */ /* 0x0203e8000c10110a */
[----:B------:R1:W-:Y:S04]  /*10890*/  STG.E.U8 desc[UR10][R2.64+0x4], R15 ;  /* 0x0000040f02007986 */ /* 0x0003e8000c10110a */
[----:B------:R1:W-:Y:S04]  /*108a0*/  STG.E.U8 desc[UR10][R2.64+0x5], R17 ;  /* 0x0000051102007986 */ /* 0x0003e8000c10110a */
[----:B------:R1:W-:Y:S04]  /*108b0*/  STG.E.U8 desc[UR10][R2.64+0x6], R19 ;  /* 0x0000061302007986 */ /* 0x0003e8000c10110a */
[----:B------:R1:W-:Y:S02]  /*108c0*/  STG.E.U8 desc[UR10][R2.64+0x7], R21 ;  /* 0x0000071502007986 */ /* 0x0003e4000c10110a */
.L_x_31:
[----:B------:R-:W-:Y:S05]  /*108d0*/  @!P1 EXIT ;  /* 0x000000000000994d */ /* 0x000fea0003800000 */
[----:B------:R-:W-:-:S04]  /*108e0*/  ISETP.GE.U32.AND P0, PT, R6, 0x4, PT ;  /* 0x000000040600780c */ /* 0x000fc80003f06070 */
[----:B------:R-:W-:-:S13]  /*108f0*/  ISETP.GE.U32.AND.EX P0, PT, RZ, RZ, PT, P0 ;  /* 0x000000ffff00720c */ /* 0x000fda0003f06100 */
[----:B0-----:R-:W-:Y:S01]  /*10900*/  @P0 IMAD.IADD R4, R1, 0x1, R0 ;  /* 0x0000000101040824 */ /* 0x001fe200078e0200 */
[----:B-1----:R-:W0:Y:S04]  /*10910*/  @P0 LDC.64 R2, c[0x0][0x398] ;  /* 0x0000e600ff020b82 */ /* 0x002e280000000a00 */
[----:B------:R-:W2:Y:S04]  /*10920*/  @P0 LDL.U8 R5, [R4] ;  /* 0x0000000004050983 */ /* 0x000ea80000100000 */
[----:B------:R-:W3:Y:S04]  /*10930*/  @P0 LDL.U8 R7, [R4+0x1] ;  /* 0x0000010004070983 */ /* 0x000ee80000100000 */
[----:B------:R-:W4:Y:S04]  /*10940*/  @P0 LDL.U8 R11, [R4+0x2] ;  /* 0x00000200040b0983 */ /* 0x000f280000100000 */
[----:B------:R-:W5:Y:S01]  /*10950*/  @P0 LDL.U8 R13, [R4+0x3] ;  /* 0x00000300040d0983 */ /* 0x000f620000100000 */
[----:B------:R-:W-:Y:S01]  /*10960*/  LOP3.LUT R9, R9, 0x3, RZ, 0xc0, !PT ;  /* 0x0000000309097812 */ /* 0x000fe200078ec0ff */
[----:B------:R-:W-:-:S03]  /*10970*/  IMAD.MOV.U32 R6, RZ, RZ, RZ ;  /* 0x000000ffff067224 */ /* 0x000fc600078e00ff */
[----:B------:R-:W-:Y:S02]  /*10980*/  ISETP.NE.U32.AND P1, PT, R9, RZ, PT ;  /* 0x000000ff0900720c */ /* 0x000fe40003f25070 */
[----:B0-----:R-:W-:Y:S02]  /*10990*/  @P0 IADD3 R2, P2, PT, R0, R2, RZ ;  /* 0x0000000200020210 */ /* 0x001fe40007f5e0ff */
[----:B------:R-:W-:-:S03]  /*109a0*/  ISETP.NE.AND.EX P1, PT, R6, RZ, PT, P1 ;  /* 0x000000ff0600720c */ /* 0x000fc60003f25310 */
[----:B------:R-:W-:-:S05]  /*109b0*/  @P0 IMAD.X R3, R8, 0x1, R3, P2 ;  /* 0x0000000108030824 */ /* 0x000fca00010e0603 */
[----:B--2---:R0:W-:Y:S04]  /*109c0*/  @P0 STG.E.U8 desc[UR10][R2.64], R5 ;  /* 0x0000000502000986 */ /* 0x0041e8000c10110a */
[----:B---3--:R0:W-:Y:S04]  /*109d0*/  @P0 STG.E.U8 desc[UR10][R2.64+0x1], R7 ;  /* 0x0000010702000986 */ /* 0x0081e8000c10110a */
[----:B----4-:R0:W-:Y:S04]  /*109e0*/  @P0 STG.E.U8 desc[UR10][R2.64+0x2], R11 ;  /* 0x0000020b02000986 */ /* 0x0101e8000c10110a */
[----:B-----5:R0:W-:Y:S01]  /*109f0*/  @P0 STG.E.U8 desc[UR10][R2.64+0x3], R13 ;  /* 0x0000030d02000986 */ /* 0x0201e2000c10110a */
[----:B------:R-:W-:Y:S05]  /*10a00*/  @!P1 EXIT ;  /* 0x000000000000994d */ /* 0x000fea0003800000 */
[----:B------:R-:W1:Y:S01]  /*10a10*/  LDCU.64 UR6, c[0x0][0x398] ;  /* 0x00007300ff0677ac */ /* 0x000e620008000a00 */
[----:B------:R-:W-:Y:S01]  /*10a20*/  @P0 IADD3 R0, P1, PT, R0, 0x4, RZ ;  /* 0x0000000400000810 */ /* 0x000fe20007f3e0ff */
[----:B------:R-:W-:Y:S04]  /*10a30*/  BSSY.RECONVERGENT B0, `(.L_x_32) ;  /* 0x0000011000007945 */ /* 0x000fe80003800200 */
[----:B------:R-:W-:Y:S01]  /*10a40*/  @P0 IMAD.X R8, RZ, RZ, R8, P1 ;  /* 0x000000ffff080224 */ /* 0x000fe200008e0608 */
[----:B-1----:R-:W-:Y:S01]  /*10a50*/  IADD3 R4, P0, PT, R0, UR6, RZ ;  /* 0x0000000600047c10 */ /* 0x002fe2000ff1e0ff */
[----:B------:R-:W-:-:S03]  /*10a60*/  IMAD.IADD R0, R1, 0x1, R0 ;  /* 0x0000000101007824 */ /* 0x000fc600078e0200 */
[----:B0-----:R-:W-:-:S09]  /*10a70*/  IADD3.X R7, PT, PT, R8, UR7, RZ, P0, !PT ;  /* 0x0000000708077c10 */ /* 0x001fd200087fe4ff */
.L_x_33:
[----:B0-----:R0:W2:Y:S01]  /*10a80*/  LDL.U8 R5, [R0] ;  /* 0x0000000000057983 */ /* 0x0010a20000100000 */
[----:B------:R-:W-:Y:S01]  /*10a90*/  IMAD.MOV.U32 R2, RZ, RZ, R4 ;  /* 0x000000ffff027224 */ /* 0x000fe200078e0004 */
[----:B------:R-:W-:Y:S01]  /*10aa0*/  IADD3 R9, P0, PT, R9, -0x1, RZ ;  /* 0xffffffff09097810 */ /* 0x000fe20007f1e0ff */
[--C-:B------:R-:W-:Y:S01]  /*10ab0*/  IMAD.MOV.U32 R3, RZ, RZ, R7.reuse ;  /* 0x000000ffff037224 */ /* 0x100fe200078e0007 */
[----:B------:R-:W-:Y:S02]  /*10ac0*/  IADD3 R4, P1, PT, R4, 0x1, RZ ;  /* 0x0000000104047810 */ /* 0x000fe40007f3e0ff */
[----:B------:R-:W-:Y:S02]  /*10ad0*/  IADD3.X R6, PT, PT, R6, -0x1, RZ, P0, !PT ;  /* 0xffffffff06067810 */ /* 0x000fe400007fe4ff */
[----:B------:R-:W-:Y:S01]  /*10ae0*/  ISETP.NE.U32.AND P0, PT, R9, RZ, PT ;  /* 0x000000ff0900720c */ /* 0x000fe20003f05070 */
[----:B0-----:R-:W-:Y:S02]  /*10af0*/  VIADD R0, R0, 0x1 ;  /* 0x0000000100007836 */ /* 0x001fe40000000000 */
[----:B------:R-:W-:Y:S01]  /*10b00*/  IMAD.X R7, RZ, RZ, R7, P1 ;  /* 0x000000ffff077224 */ /* 0x000fe200008e0607 */
[----:B------:R-:W-:Y:S01]  /*10b10*/  ISETP.NE.AND.EX P0, PT, R6, RZ, PT, P0 ;  /* 0x000000ff0600720c */ /* 0x000fe20003f05300 */
[----:B--2---:R0:W-:-:S12]  /*10b20*/  STG.E.U8 desc[UR10][R2.64], R5 ;  /* 0x0000000502007986 */ /* 0x0041d8000c10110a */
[----:B------:R-:W-:Y:S05]  /*10b30*/  @P0 BRA `(.L_x_33) ;  /* 0xfffffffc00d00947 */ /* 0x000fea000383ffff */
[----:B------:R-:W-:Y:S05]  /*10b40*/  BSYNC.RECONVERGENT B0 ;  /* 0x0000000000007941 */ /* 0x000fea0003800200 */
.L_x_32:
[----:B------:R-:W-:Y:S05]  /*10b50*/  EXIT ;  /* 0x000000000000794d */ /* 0x000fea0003800000 */
.L_x_34:
[----:B------:R-:W-:-:S00]  /*10b60*/  BRA `(.L_x_34) ;  /* 0xfffffffc00fc7947 */ /* 0x000fc0000383ffff */
[----:B------:R-:W-:-:S00]  /*10b70*/  NOP ;  /* 0x0000000000007918 */ /* 0x000fc00000000000 */
        /* <DEDUP_REMOVED lines=8> */
.L_x_35:


//--------------------- .nv.shared.reserved.0     --------------------------
	.section	.nv.shared.reserved.0,"aw",@nobits
	.weak		__nv_reservedSMEM_offset_0_alias
	.size		__nv_reservedSMEM_offset_0_alias, 0, 64
	.other		__nv_reservedSMEM_offset_0_alias,@"STO_CUDA_RESERVED_SHARED STV_DEFAULT"
__nv_reservedSMEM_offset_0_alias:
	.zero		0
	.zero		64


//--------------------- .nv.constant0._Z17bruteforce_kernelmmPbPcPy --------------------------
	.section	.nv.constant0._Z17bruteforce_kernelmmPbPcPy,"a",@progbits
	.sectionflags	@""
	.align	4
.nv.constant0._Z17bruteforce_kernelmmPbPcPy:
	.zero		936


//--------------------- SYMBOLS --------------------------

	.type		.nv.reservedSmem.offset0,@object
	.size		.nv.reservedSmem.offset0,0x4
